	.target	sm_90a

	.elftype	@"ET_EXEC"


//--------------------- .note.nv.tkinfo           --------------------------
	.section	.note.nv.tkinfo,"",@"SHT_NOTE"
	.sectionflags	@"SHF_NOTE_NV_TKINFO"
	.tkinfo
        /*0018*/ 	.word	0x00000002
        /*0030*/ 	.string	""
        /*0030*/ 	.string	"ptxas"
        /*0030*/ 	.string	"Cuda compilation tools, release 13.0, V13.0.88"
        /*0030*/ 	.string	"Build cuda_13.0.r13.0/compiler.36424714_0"
        /*0030*/ 	.string	"-arch sm_90a -m 64 "



//--------------------- .note.nv.cuinfo           --------------------------
	.section	.note.nv.cuinfo,"",@"SHT_NOTE"
	.sectionflags	@"SHF_NOTE_NV_CUINFO"
        /*0018*/ 	.short	0x0002
        /*001a*/ 	.short	0x005a
        /*001c*/ 	.short	0x0082
	.zero		2


//--------------------- .nv.info                  --------------------------
	.section	.nv.info,"",@"SHT_CUDA_INFO"
	.align	4


	//----- nvinfo : EIATTR_REGCOUNT
	.align		4
        /*0000*/ 	.byte	0x04, 0x2f
        /*0002*/ 	.short	(.L_29 - .L_28)
	.align		4
.L_28:
        /*0004*/ 	.word	index@(_ZN2at6native16triu_tril_kernelIhiLb0ELi8ELb1EEEvNS_4cuda6detail10TensorInfoIT_T0_EENS4_IKS5_S6_EEllS6_)
        /*0008*/ 	.word	0x0000001e


	//----- nvinfo : EIATTR_FRAME_SIZE
	.align		4
.L_29:
        /*000c*/ 	.byte	0x04, 0x11
        /*000e*/ 	.short	(.L_31 - .L_30)
	.align		4
.L_30:
        /*0010*/ 	.word	index@($__internal_155_$__cuda_sm20_rem_s64)
        /*0014*/ 	.word	0x00000000


	//----- nvinfo : EIATTR_FRAME_SIZE
	.align		4
.L_31:
        /*0018*/ 	.byte	0x04, 0x11
        /*001a*/ 	.short	(.L_33 - .L_32)
	.align		4
.L_32:
        /*001c*/ 	.word	index@($__internal_154_$__cuda_sm20_div_s64)
        /*0020*/ 	.word	0x00000000


	//----- nvinfo : EIATTR_FRAME_SIZE
	.align		4
.L_33:
        /*0024*/ 	.byte	0x04, 0x11
        /*0026*/ 	.short	(.L_35 - .L_34)
	.align		4
.L_34:
        /*0028*/ 	.word	index@(_ZN2at6native16triu_tril_kernelIhiLb0ELi8ELb1EEEvNS_4cuda6detail10TensorInfoIT_T0_EENS4_IKS5_S6_EEllS6_)
        /*002c*/ 	.word	0x00000000


	//----- nvinfo : EIATTR_REGCOUNT
	.align		4
.L_35:
        /*0030*/ 	.byte	0x04, 0x2f
        /*0032*/ 	.short	(.L_37 - .L_36)
	.align		4
.L_36:
        /*0034*/ 	.word	index@(_ZN2at6native16triu_tril_kernelIhiLb0ELi8ELb0EEEvNS_4cuda6detail10TensorInfoIT_T0_EENS4_IKS5_S6_EEllS6_)
        /*0038*/ 	.word	0x0000001e


	//----- nvinfo : EIATTR_FRAME_SIZE
	.align		4
.L_37:
        /*003c*/ 	.byte	0x04, 0x11
        /*003e*/ 	.short	(.L_39 - .L_38)
	.align		4
.L_38:
        /*0040*/ 	.word	index@($__internal_153_$__cuda_sm20_div_s64)
        /*0044*/ 	.word	0x00000000


	//----- nvinfo : EIATTR_FRAME_SIZE
	.align		4
.L_39:
        /*0048*/ 	.byte	0x04, 0x11
        /*004a*/ 	.short	(.L_41 - .L_40)
	.align		4
.L_40:
        /*004c*/ 	.word	index@(_ZN2at6native16triu_tril_kernelIhiLb0ELi8ELb0EEEvNS_4cuda6detail10TensorInfoIT_T0_EENS4_IKS5_S6_EEllS6_)
        /*0050*/ 	.word	0x00000000


	//----- nvinfo : EIATTR_REGCOUNT
	.align		4
.L_41:
        /*0054*/ 	.byte	0x04, 0x2f
        /*0056*/ 	.short	(.L_43 - .L_42)
	.align		4
.L_42:
        /*0058*/ 	.word	index@(_ZN2at6native16triu_tril_kernelIhlLb0ELi8ELb1EEEvNS_4cuda6detail10TensorInfoIT_T0_EENS4_IKS5_S6_EEllS6_)
        /*005c*/ 	.word	0x0000001e


	//----- nvinfo : EIATTR_FRAME_SIZE
	.align		4
.L_43:
        /*0060*/ 	.byte	0x04, 0x11
        /*0062*/ 	.short	(.L_45 - .L_44)
	.align		4
.L_44:
        /*0064*/ 	.word	index@($__internal_152_$__cuda_sm20_rem_s64)
        /*0068*/ 	.word	0x00000000


	//----- nvinfo : EIATTR_FRAME_SIZE
	.align		4
.L_45:
        /*006c*/ 	.byte	0x04, 0x11
        /*006e*/ 	.short	(.L_47 - .L_46)
	.align		4
.L_46:
        /*0070*/ 	.word	index@($__internal_151_$__cuda_sm20_div_s64)
        /*0074*/ 	.word	0x00000000


	//----- nvinfo : EIATTR_FRAME_SIZE
	.align		4
.L_47:
        /*0078*/ 	.byte	0x04, 0x11
        /*007a*/ 	.short	(.L_49 - .L_48)
	.align		4
.L_48:
        /*007c*/ 	.word	index@(_ZN2at6native16triu_tril_kernelIhlLb0ELi8ELb1EEEvNS_4cuda6detail10TensorInfoIT_T0_EENS4_IKS5_S6_EEllS6_)
        /*0080*/ 	.word	0x00000000


	//----- nvinfo : EIATTR_REGCOUNT
	.align		4
.L_49:
        /*0084*/ 	.byte	0x04, 0x2f
        /*0086*/ 	.short	(.L_51 - .L_50)
	.align		4
.L_50:
        /*0088*/ 	.word	index@(_ZN2at6native16triu_tril_kernelIhlLb0ELi8ELb0EEEvNS_4cuda6detail10TensorInfoIT_T0_EENS4_IKS5_S6_EEllS6_)
        /*008c*/ 	.word	0x00000020


	//----- nvinfo : EIATTR_FRAME_SIZE
	.align		4
.L_51:
        /*0090*/ 	.byte	0x04, 0x11
        /*0092*/ 	.short	(.L_53 - .L_52)
	.align		4
.L_52:
        /*0094*/ 	.word	index@($__internal_150_$__cuda_sm20_div_s64)
        /*0098*/ 	.word	0x00000000


	//----- nvinfo : EIATTR_FRAME_SIZE
	.align		4
.L_53:
        /*009c*/ 	.byte	0x04, 0x11
        /*009e*/ 	.short	(.L_55 - .L_54)
	.align		4
.L_54:
        /*00a0*/ 	.word	index@(_ZN2at6native16triu_tril_kernelIhlLb0ELi8ELb0EEEvNS_4cuda6detail10TensorInfoIT_T0_EENS4_IKS5_S6_EEllS6_)
        /*00a4*/ 	.word	0x00000000


	//----- nvinfo : EIATTR_REGCOUNT
	.align		4
.L_55:
        /*00a8*/ 	.byte	0x04, 0x2f
        /*00aa*/ 	.short	(.L_57 - .L_56)
	.align		4
.L_56:
        /*00ac*/ 	.word	index@(_ZN2at6native16triu_tril_kernelIaiLb0ELi8ELb1EEEvNS_4cuda6detail10TensorInfoIT_T0_EENS4_IKS5_S6_EEllS6_)
        /*00b0*/ 	.word	0x0000001e


	//----- nvinfo : EIATTR_FRAME_SIZE
	.align		4
.L_57:
        /*00b4*/ 	.byte	0x04, 0x11
        /*00b6*/ 	.short	(.L_59 - .L_58)
	.align		4
.L_58:
        /*00b8*/ 	.word	index@($__internal_149_$__cuda_sm20_rem_s64)
        /*00bc*/ 	.word	0x00000000


	//----- nvinfo : EIATTR_FRAME_SIZE
	.align		4
.L_59:
        /*00c0*/ 	.byte	0x04, 0x11
        /*00c2*/ 	.short	(.L_61 - .L_60)
	.align		4
.L_60:
        /*00c4*/ 	.word	index@($__internal_148_$__cuda_sm20_div_s64)
        /*00c8*/ 	.word	0x00000000


	//----- nvinfo : EIATTR_FRAME_SIZE
	.align		4
.L_61:
        /*00cc*/ 	.byte	0x04, 0x11
        /*00ce*/ 	.short	(.L_63 - .L_62)
	.align		4
.L_62:
        /*00d0*/ 	.word	index@(_ZN2at6native16triu_tril_kernelIaiLb0ELi8ELb1EEEvNS_4cuda6detail10TensorInfoIT_T0_EENS4_IKS5_S6_EEllS6_)
        /*00d4*/ 	.word	0x00000000


	//----- nvinfo : EIATTR_REGCOUNT
	.align		4
.L_63:
        /*00d8*/ 	.byte	0x04, 0x2f
        /*00da*/ 	.short	(.L_65 - .L_64)
	.align		4
.L_64:
        /*00dc*/ 	.word	index@(_ZN2at6native16triu_tril_kernelIaiLb0ELi8ELb0EEEvNS_4cuda6detail10TensorInfoIT_T0_EENS4_IKS5_S6_EEllS6_)
        /*00e0*/ 	.word	0x0000001e


	//----- nvinfo : EIATTR_FRAME_SIZE
	.align		4
.L_65:
        /*00e4*/ 	.byte	0x04, 0x11
        /*00e6*/ 	.short	(.L_67 - .L_66)
	.align		4
.L_66:
        /*00e8*/ 	.word	index@($__internal_147_$__cuda_sm20_div_s64)
        /*00ec*/ 	.word	0x00000000


	//----- nvinfo : EIATTR_FRAME_SIZE
	.align		4
.L_67:
        /*00f0*/ 	.byte	0x04, 0x11
        /*00f2*/ 	.short	(.L_69 - .L_68)
	.align		4
.L_68:
        /*00f4*/ 	.word	index@(_ZN2at6native16triu_tril_kernelIaiLb0ELi8ELb0EEEvNS_4cuda6detail10TensorInfoIT_T0_EENS4_IKS5_S6_EEllS6_)
        /*00f8*/ 	.word	0x00000000


	//----- nvinfo : EIATTR_REGCOUNT
	.align		4
.L_69:
        /*00fc*/ 	.byte	0x04, 0x2f
        /*00fe*/ 	.short	(.L_71 - .L_70)
	.align		4
.L_70:
        /*0100*/ 	.word	index@(_ZN2at6native16triu_tril_kernelIalLb0ELi8ELb1EEEvNS_4cuda6detail10TensorInfoIT_T0_EENS4_IKS5_S6_EEllS6_)
        /*0104*/ 	.word	0x0000001e


	//----- nvinfo : EIATTR_FRAME_SIZE
	.align		4
.L_71:
        /*0108*/ 	.byte	0x04, 0x11
        /*010a*/ 	.short	(.L_73 - .L_72)
	.align		4
.L_72:
        /*010c*/ 	.word	index@($__internal_146_$__cuda_sm20_rem_s64)
        /*0110*/ 	.word	0x00000000


	//----- nvinfo : EIATTR_FRAME_SIZE
	.align		4
.L_73:
        /*0114*/ 	.byte	0x04, 0x11
        /*0116*/ 	.short	(.L_75 - .L_74)
	.align		4
.L_74:
        /*0118*/ 	.word	index@($__internal_145_$__cuda_sm20_div_s64)
        /*011c*/ 	.word	0x00000000


	//----- nvinfo : EIATTR_FRAME_SIZE
	.align		4
.L_75:
        /*0120*/ 	.byte	0x04, 0x11
        /*0122*/ 	.short	(.L_77 - .L_76)
	.align		4
.L_76:
        /*0124*/ 	.word	index@(_ZN2at6native16triu_tril_kernelIalLb0ELi8ELb1EEEvNS_4cuda6detail10TensorInfoIT_T0_EENS4_IKS5_S6_EEllS6_)
        /*0128*/ 	.word	0x00000000


	//----- nvinfo : EIATTR_REGCOUNT
	.align		4
.L_77:
        /*012c*/ 	.byte	0x04, 0x2f
        /*012e*/ 	.short	(.L_79 - .L_78)
	.align		4
.L_78:
        /*0130*/ 	.word	index@(_ZN2at6native16triu_tril_kernelIalLb0ELi8ELb0EEEvNS_4cuda6detail10TensorInfoIT_T0_EENS4_IKS5_S6_EEllS6_)
        /*0134*/ 	.word	0x00000020


	//----- nvinfo : EIATTR_FRAME_SIZE
	.align		4
.L_79:
        /*0138*/ 	.byte	0x04, 0x11
        /*013a*/ 	.short	(.L_81 - .L_80)
	.align		4
.L_80:
        /*013c*/ 	.word	index@($__internal_144_$__cuda_sm20_div_s64)
        /*0140*/ 	.word	0x00000000


	//----- nvinfo : EIATTR_FRAME_SIZE
	.align		4
.L_81:
        /*0144*/ 	.byte	0x04, 0x11
        /*0146*/ 	.short	(.L_83 - .L_82)
	.align		4
.L_82:
        /*0148*/ 	.word	index@(_ZN2at6native16triu_tril_kernelIalLb0ELi8ELb0EEEvNS_4cuda6detail10TensorInfoIT_T0_EENS4_IKS5_S6_EEllS6_)
        /*014c*/ 	.word	0x00000000


	//----- nvinfo : EIATTR_REGCOUNT
	.align		4
.L_83:
        /*0150*/ 	.byte	0x04, 0x2f
        /*0152*/ 	.short	(.L_85 - .L_84)
	.align		4
.L_84:
        /*0154*/ 	.word	index@(_ZN2at6native16triu_tril_kernelIiiLb0ELi2ELb1EEEvNS_4cuda6detail10TensorInfoIT_T0_EENS4_IKS5_S6_EEllS6_)
        /*0158*/ 	.word	0x0000001e


	//----- nvinfo : EIATTR_FRAME_SIZE
	.align		4
.L_85:
        /*015c*/ 	.byte	0x04, 0x11
        /*015e*/ 	.short	(.L_87 - .L_86)
	.align		4
.L_86:
        /*0160*/ 	.word	index@($__internal_143_$__cuda_sm20_rem_s64)
        /*0164*/ 	.word	0x00000000


	//----- nvinfo : EIATTR_FRAME_SIZE
	.align		4
.L_87:
        /*0168*/ 	.byte	0x04, 0x11
        /*016a*/ 	.short	(.L_89 - .L_88)
	.align		4
.L_88:
        /*016c*/ 	.word	index@($__internal_142_$__cuda_sm20_div_s64)
        /*0170*/ 	.word	0x00000000


	//----- nvinfo : EIATTR_FRAME_SIZE
	.align		4
.L_89:
        /*0174*/ 	.byte	0x04, 0x11
        /*0176*/ 	.short	(.L_91 - .L_90)
	.align		4
.L_90:
        /*0178*/ 	.word	index@(_ZN2at6native16triu_tril_kernelIiiLb0ELi2ELb1EEEvNS_4cuda6detail10TensorInfoIT_T0_EENS4_IKS5_S6_EEllS6_)
        /*017c*/ 	.word	0x00000000


	//----- nvinfo : EIATTR_REGCOUNT
	.align		4
.L_91:
        /*0180*/ 	.byte	0x04, 0x2f
        /*0182*/ 	.short	(.L_93 - .L_92)
	.align		4
.L_92:
        /*0184*/ 	.word	index@(_ZN2at6native16triu_tril_kernelIiiLb0ELi2ELb0EEEvNS_4cuda6detail10TensorInfoIT_T0_EENS4_IKS5_S6_EEllS6_)
        /*0188*/ 	.word	0x0000001e


	//----- nvinfo : EIATTR_FRAME_SIZE
	.align		4
.L_93:
        /*018c*/ 	.byte	0x04, 0x11
        /*018e*/ 	.short	(.L_95 - .L_94)
	.align		4
.L_94:
        /*0190*/ 	.word	index@($__internal_141_$__cuda_sm20_div_s64)
        /*0194*/ 	.word	0x00000000


	//----- nvinfo : EIATTR_FRAME_SIZE
	.align		4
.L_95:
        /*0198*/ 	.byte	0x04, 0x11
        /*019a*/ 	.short	(.L_97 - .L_96)
	.align		4
.L_96:
        /*019c*/ 	.word	index@(_ZN2at6native16triu_tril_kernelIiiLb0ELi2ELb0EEEvNS_4cuda6detail10TensorInfoIT_T0_EENS4_IKS5_S6_EEllS6_)
        /*01a0*/ 	.word	0x00000000


	//----- nvinfo : EIATTR_REGCOUNT
	.align		4
.L_97:
        /*01a4*/ 	.byte	0x04, 0x2f
        /*01a6*/ 	.short	(.L_99 - .L_98)
	.align		4
.L_98:
        /*01a8*/ 	.word	index@(_ZN2at6native16triu_tril_kernelIilLb0ELi2ELb1EEEvNS_4cuda6detail10TensorInfoIT_T0_EENS4_IKS5_S6_EEllS6_)
        /*01ac*/ 	.word	0x0000001e


	//----- nvinfo : EIATTR_FRAME_SIZE
	.align		4
.L_99:
        /*01b0*/ 	.byte	0x04, 0x11
        /*01b2*/ 	.short	(.L_101 - .L_100)
	.align		4
.L_100:
        /*01b4*/ 	.word	index@($__internal_140_$__cuda_sm20_rem_s64)
        /*01b8*/ 	.word	0x00000000


	//----- nvinfo : EIATTR_FRAME_SIZE
	.align		4
.L_101:
        /*01bc*/ 	.byte	0x04, 0x11
        /*01be*/ 	.short	(.L_103 - .L_102)
	.align		4
.L_102:
        /*01c0*/ 	.word	index@($__internal_139_$__cuda_sm20_div_s64)
        /*01c4*/ 	.word	0x00000000


	//----- nvinfo : EIATTR_FRAME_SIZE
	.align		4
.L_103:
        /*01c8*/ 	.byte	0x04, 0x11
        /*01ca*/ 	.short	(.L_105 - .L_104)
	.align		4
.L_104:
        /*01cc*/ 	.word	index@(_ZN2at6native16triu_tril_kernelIilLb0ELi2ELb1EEEvNS_4cuda6detail10TensorInfoIT_T0_EENS4_IKS5_S6_EEllS6_)
        /*01d0*/ 	.word	0x00000000


	//----- nvinfo : EIATTR_REGCOUNT
	.align		4
.L_105:
        /*01d4*/ 	.byte	0x04, 0x2f
        /*01d6*/ 	.short	(.L_107 - .L_106)
	.align		4
.L_106:
        /*01d8*/ 	.word	index@(_ZN2at6native16triu_tril_kernelIilLb0ELi2ELb0EEEvNS_4cuda6detail10TensorInfoIT_T0_EENS4_IKS5_S6_EEllS6_)
        /*01dc*/ 	.word	0x00000020


	//----- nvinfo : EIATTR_FRAME_SIZE
	.align		4
.L_107:
        /*01e0*/ 	.byte	0x04, 0x11
        /*01e2*/ 	.short	(.L_109 - .L_108)
	.align		4
.L_108:
        /*01e4*/ 	.word	index@($__internal_138_$__cuda_sm20_div_s64)
        /*01e8*/ 	.word	0x00000000


	//----- nvinfo : EIATTR_FRAME_SIZE
	.align		4
.L_109:
        /*01ec*/ 	.byte	0x04, 0x11
        /*01ee*/ 	.short	(.L_111 - .L_110)
	.align		4
.L_110:
        /*01f0*/ 	.word	index@(_ZN2at6native16triu_tril_kernelIilLb0ELi2ELb0EEEvNS_4cuda6detail10TensorInfoIT_T0_EENS4_IKS5_S6_EEllS6_)
        /*01f4*/ 	.word	0x00000000


	//----- nvinfo : EIATTR_REGCOUNT
	.align		4
.L_111:
        /*01f8*/ 	.byte	0x04, 0x2f
        /*01fa*/ 	.short	(.L_113 - .L_112)
	.align		4
.L_112:
        /*01fc*/ 	.word	index@(_ZN2at6native16triu_tril_kernelIliLb0ELi1ELb1EEEvNS_4cuda6detail10TensorInfoIT_T0_EENS4_IKS5_S6_EEllS6_)
        /*0200*/ 	.word	0x0000001e


	//----- nvinfo : EIATTR_FRAME_SIZE
	.align		4
.L_113:
        /*0204*/ 	.byte	0x04, 0x11
        /*0206*/ 	.short	(.L_115 - .L_114)
	.align		4
.L_114:
        /*0208*/ 	.word	index@($__internal_137_$__cuda_sm20_rem_s64)
        /*020c*/ 	.word	0x00000000


	//----- nvinfo : EIATTR_FRAME_SIZE
	.align		4
.L_115:
        /*0210*/ 	.byte	0x04, 0x11
        /*0212*/ 	.short	(.L_117 - .L_116)
	.align		4
.L_116:
        /*0214*/ 	.word	index@($__internal_136_$__cuda_sm20_div_s64)
        /*0218*/ 	.word	0x00000000


	//----- nvinfo : EIATTR_FRAME_SIZE
	.align		4
.L_117:
        /*021c*/ 	.byte	0x04, 0x11
        /*021e*/ 	.short	(.L_119 - .L_118)
	.align		4
.L_118:
        /*0220*/ 	.word	index@(_ZN2at6native16triu_tril_kernelIliLb0ELi1ELb1EEEvNS_4cuda6detail10TensorInfoIT_T0_EENS4_IKS5_S6_EEllS6_)
        /*0224*/ 	.word	0x00000000


	//----- nvinfo : EIATTR_REGCOUNT
	.align		4
.L_119:
        /*0228*/ 	.byte	0x04, 0x2f
        /*022a*/ 	.short	(.L_121 - .L_120)
	.align		4
.L_120:
        /*022c*/ 	.word	index@(_ZN2at6native16triu_tril_kernelIliLb0ELi1ELb0EEEvNS_4cuda6detail10TensorInfoIT_T0_EENS4_IKS5_S6_EEllS6_)
        /*0230*/ 	.word	0x0000001e


	//----- nvinfo : EIATTR_FRAME_SIZE
	.align		4
.L_121:
        /*0234*/ 	.byte	0x04, 0x11
        /*0236*/ 	.short	(.L_123 - .L_122)
	.align		4
.L_122:
        /*0238*/ 	.word	index@($__internal_135_$__cuda_sm20_div_s64)
        /*023c*/ 	.word	0x00000000


	//----- nvinfo : EIATTR_FRAME_SIZE
	.align		4
.L_123:
        /*0240*/ 	.byte	0x04, 0x11
        /*0242*/ 	.short	(.L_125 - .L_124)
	.align		4
.L_124:
        /*0244*/ 	.word	index@(_ZN2at6native16triu_tril_kernelIliLb0ELi1ELb0EEEvNS_4cuda6detail10TensorInfoIT_T0_EENS4_IKS5_S6_EEllS6_)
        /*0248*/ 	.word	0x00000000


	//----- nvinfo : EIATTR_REGCOUNT
	.align		4
.L_125:
        /*024c*/ 	.byte	0x04, 0x2f
        /*024e*/ 	.short	(.L_127 - .L_126)
	.align		4
.L_126:
        /*0250*/ 	.word	index@(_ZN2at6native16triu_tril_kernelIllLb0ELi1ELb1EEEvNS_4cuda6detail10TensorInfoIT_T0_EENS4_IKS5_S6_EEllS6_)
        /*0254*/ 	.word	0x0000001e


	//----- nvinfo : EIATTR_FRAME_SIZE
	.align		4
.L_127:
        /*0258*/ 	.byte	0x04, 0x11
        /*025a*/ 	.short	(.L_129 - .L_128)
	.align		4
.L_128:
        /*025c*/ 	.word	index@($__internal_134_$__cuda_sm20_rem_s64)
        /*0260*/ 	.word	0x00000000


	//----- nvinfo : EIATTR_FRAME_SIZE
	.align		4
.L_129:
        /*0264*/ 	.byte	0x04, 0x11
        /*0266*/ 	.short	(.L_131 - .L_130)
	.align		4
.L_130:
        /*0268*/ 	.word	index@($__internal_133_$__cuda_sm20_div_s64)
        /*026c*/ 	.word	0x00000000


	//----- nvinfo : EIATTR_FRAME_SIZE
	.align		4
.L_131:
        /*0270*/ 	.byte	0x04, 0x11
        /*0272*/ 	.short	(.L_133 - .L_132)
	.align		4
.L_132:
        /*0274*/ 	.word	index@(_ZN2at6native16triu_tril_kernelIllLb0ELi1ELb1EEEvNS_4cuda6detail10TensorInfoIT_T0_EENS4_IKS5_S6_EEllS6_)
        /*0278*/ 	.word	0x00000000


	//----- nvinfo : EIATTR_REGCOUNT
	.align		4
.L_133:
        /*027c*/ 	.byte	0x04, 0x2f
        /*027e*/ 	.short	(.L_135 - .L_134)
	.align		4
.L_134:
        /*0280*/ 	.word	index@(_ZN2at6native16triu_tril_kernelIllLb0ELi1ELb0EEEvNS_4cuda6detail10TensorInfoIT_T0_EENS4_IKS5_S6_EEllS6_)
        /*0284*/ 	.word	0x00000020


	//----- nvinfo : EIATTR_FRAME_SIZE
	.align		4
.L_135:
        /*0288*/ 	.byte	0x04, 0x11
        /*028a*/ 	.short	(.L_137 - .L_136)
	.align		4
.L_136:
        /*028c*/ 	.word	index@($__internal_132_$__cuda_sm20_div_s64)
        /*0290*/ 	.word	0x00000000


	//----- nvinfo : EIATTR_FRAME_SIZE
	.align		4
.L_137:
        /*0294*/ 	.byte	0x04, 0x11
        /*0296*/ 	.short	(.L_139 - .L_138)
	.align		4
.L_138:
        /*0298*/ 	.word	index@(_ZN2at6native16triu_tril_kernelIllLb0ELi1ELb0EEEvNS_4cuda6detail10TensorInfoIT_T0_EENS4_IKS5_S6_EEllS6_)
        /*029c*/ 	.word	0x00000000


	//----- nvinfo : EIATTR_REGCOUNT
	.align		4
.L_139:
        /*02a0*/ 	.byte	0x04, 0x2f
        /*02a2*/ 	.short	(.L_141 - .L_140)
	.align		4
.L_140:
        /*02a4*/ 	.word	index@(_ZN2at6native16triu_tril_kernelIsiLb0ELi4ELb1EEEvNS_4cuda6detail10TensorInfoIT_T0_EENS4_IKS5_S6_EEllS6_)
        /*02a8*/ 	.word	0x0000001e


	//----- nvinfo : EIATTR_FRAME_SIZE
	.align		4
.L_141:
        /*02ac*/ 	.byte	0x04, 0x11
        /*02ae*/ 	.short	(.L_143 - .L_142)
	.align		4
.L_142:
        /*02b0*/ 	.word	index@($__internal_131_$__cuda_sm20_rem_s64)
        /*02b4*/ 	.word	0x00000000


	//----- nvinfo : EIATTR_FRAME_SIZE
	.align		4
.L_143:
        /*02b8*/ 	.byte	0x04, 0x11
        /*02ba*/ 	.short	(.L_145 - .L_144)
	.align		4
.L_144:
        /*02bc*/ 	.word	index@($__internal_130_$__cuda_sm20_div_s64)
        /*02c0*/ 	.word	0x00000000


	//----- nvinfo : EIATTR_FRAME_SIZE
	.align		4
.L_145:
        /*02c4*/ 	.byte	0x04, 0x11
        /*02c6*/ 	.short	(.L_147 - .L_146)
	.align		4
.L_146:
        /*02c8*/ 	.word	index@(_ZN2at6native16triu_tril_kernelIsiLb0ELi4ELb1EEEvNS_4cuda6detail10TensorInfoIT_T0_EENS4_IKS5_S6_EEllS6_)
        /*02cc*/ 	.word	0x00000000


	//----- nvinfo : EIATTR_REGCOUNT
	.align		4
.L_147:
        /*02d0*/ 	.byte	0x04, 0x2f
        /*02d2*/ 	.short	(.L_149 - .L_148)
	.align		4
.L_148:
        /*02d4*/ 	.word	index@(_ZN2at6native16triu_tril_kernelIsiLb0ELi4ELb0EEEvNS_4cuda6detail10TensorInfoIT_T0_EENS4_IKS5_S6_EEllS6_)
        /*02d8*/ 	.word	0x0000001e


	//----- nvinfo : EIATTR_FRAME_SIZE
	.align		4
.L_149:
        /*02dc*/ 	.byte	0x04, 0x11
        /*02de*/ 	.short	(.L_151 - .L_150)
	.align		4
.L_150:
        /*02e0*/ 	.word	index@($__internal_129_$__cuda_sm20_div_s64)
        /*02e4*/ 	.word	0x00000000


	//----- nvinfo : EIATTR_FRAME_SIZE
	.align		4
.L_151:
        /*02e8*/ 	.byte	0x04, 0x11
        /*02ea*/ 	.short	(.L_153 - .L_152)
	.align		4
.L_152:
        /*02ec*/ 	.word	index@(_ZN2at6native16triu_tril_kernelIsiLb0ELi4ELb0EEEvNS_4cuda6detail10TensorInfoIT_T0_EENS4_IKS5_S6_EEllS6_)
        /*02f0*/ 	.word	0x00000000


	//----- nvinfo : EIATTR_REGCOUNT
	.align		4
.L_153:
        /*02f4*/ 	.byte	0x04, 0x2f
        /*02f6*/ 	.short	(.L_155 - .L_154)
	.align		4
.L_154:
        /*02f8*/ 	.word	index@(_ZN2at6native16triu_tril_kernelIslLb0ELi4ELb1EEEvNS_4cuda6detail10TensorInfoIT_T0_EENS4_IKS5_S6_EEllS6_)
        /*02fc*/ 	.word	0x0000001e


	//----- nvinfo : EIATTR_FRAME_SIZE
	.align		4
.L_155:
        /*0300*/ 	.byte	0x04, 0x11
        /*0302*/ 	.short	(.L_157 - .L_156)
	.align		4
.L_156:
        /*0304*/ 	.word	index@($__internal_128_$__cuda_sm20_rem_s64)
        /*0308*/ 	.word	0x00000000


	//----- nvinfo : EIATTR_FRAME_SIZE
	.align		4
.L_157:
        /*030c*/ 	.byte	0x04, 0x11
        /*030e*/ 	.short	(.L_159 - .L_158)
	.align		4
.L_158:
        /*0310*/ 	.word	index@($__internal_127_$__cuda_sm20_div_s64)
        /*0314*/ 	.word	0x00000000


	//----- nvinfo : EIATTR_FRAME_SIZE
	.align		4
.L_159:
        /*0318*/ 	.byte	0x04, 0x11
        /*031a*/ 	.short	(.L_161 - .L_160)
	.align		4
.L_160:
        /*031c*/ 	.word	index@(_ZN2at6native16triu_tril_kernelIslLb0ELi4ELb1EEEvNS_4cuda6detail10TensorInfoIT_T0_EENS4_IKS5_S6_EEllS6_)
        /*0320*/ 	.word	0x00000000


	//----- nvinfo : EIATTR_REGCOUNT
	.align		4
.L_161:
        /*0324*/ 	.byte	0x04, 0x2f
        /*0326*/ 	.short	(.L_163 - .L_162)
	.align		4
.L_162:
        /*0328*/ 	.word	index@(_ZN2at6native16triu_tril_kernelIslLb0ELi4ELb0EEEvNS_4cuda6detail10TensorInfoIT_T0_EENS4_IKS5_S6_EEllS6_)
        /*032c*/ 	.word	0x00000020


	//----- nvinfo : EIATTR_FRAME_SIZE
	.align		4
.L_163:
        /*0330*/ 	.byte	0x04, 0x11
        /*0332*/ 	.short	(.L_165 - .L_164)
	.align		4
.L_164:
        /*0334*/ 	.word	index@($__internal_126_$__cuda_sm20_div_s64)
        /*0338*/ 	.word	0x00000000


	//----- nvinfo : EIATTR_FRAME_SIZE
	.align		4
.L_165:
        /*033c*/ 	.byte	0x04, 0x11
        /*033e*/ 	.short	(.L_167 - .L_166)
	.align		4
.L_166:
        /*0340*/ 	.word	index@(_ZN2at6native16triu_tril_kernelIslLb0ELi4ELb0EEEvNS_4cuda6detail10TensorInfoIT_T0_EENS4_IKS5_S6_EEllS6_)
        /*0344*/ 	.word	0x00000000


	//----- nvinfo : EIATTR_REGCOUNT
	.align		4
.L_167:
        /*0348*/ 	.byte	0x04, 0x2f
        /*034a*/ 	.short	(.L_169 - .L_168)
	.align		4
.L_168:
        /*034c*/ 	.word	index@(_ZN2at6native16triu_tril_kernelIdiLb0ELi1ELb1EEEvNS_4cuda6detail10TensorInfoIT_T0_EENS4_IKS5_S6_EEllS6_)
        /*0350*/ 	.word	0x0000001e


	//----- nvinfo : EIATTR_FRAME_SIZE
	.align		4
.L_169:
        /*0354*/ 	.byte	0x04, 0x11
        /*0356*/ 	.short	(.L_171 - .L_170)
	.align		4
.L_170:
        /*0358*/ 	.word	index@($__internal_125_$__cuda_sm20_rem_s64)
        /*035c*/ 	.word	0x00000000


	//----- nvinfo : EIATTR_FRAME_SIZE
	.align		4
.L_171:
        /*0360*/ 	.byte	0x04, 0x11
        /*0362*/ 	.short	(.L_173 - .L_172)
	.align		4
.L_172:
        /*0364*/ 	.word	index@($__internal_124_$__cuda_sm20_div_s64)
        /*0368*/ 	.word	0x00000000


	//----- nvinfo : EIATTR_FRAME_SIZE
	.align		4
.L_173:
        /*036c*/ 	.byte	0x04, 0x11
        /*036e*/ 	.short	(.L_175 - .L_174)
	.align		4
.L_174:
        /*0370*/ 	.word	index@(_ZN2at6native16triu_tril_kernelIdiLb0ELi1ELb1EEEvNS_4cuda6detail10TensorInfoIT_T0_EENS4_IKS5_S6_EEllS6_)
        /*0374*/ 	.word	0x00000000


	//----- nvinfo : EIATTR_REGCOUNT
	.align		4
.L_175:
        /*0378*/ 	.byte	0x04, 0x2f
        /*037a*/ 	.short	(.L_177 - .L_176)
	.align		4
.L_176:
        /*037c*/ 	.word	index@(_ZN2at6native16triu_tril_kernelIdiLb0ELi1ELb0EEEvNS_4cuda6detail10TensorInfoIT_T0_EENS4_IKS5_S6_EEllS6_)
        /*0380*/ 	.word	0x0000001e


	//----- nvinfo : EIATTR_FRAME_SIZE
	.align		4
.L_177:
        /*0384*/ 	.byte	0x04, 0x11
        /*0386*/ 	.short	(.L_179 - .L_178)
	.align		4
.L_178:
        /*0388*/ 	.word	index@($__internal_123_$__cuda_sm20_div_s64)
        /*038c*/ 	.word	0x00000000


	//----- nvinfo : EIATTR_FRAME_SIZE
	.align		4
.L_179:
        /*0390*/ 	.byte	0x04, 0x11
        /*0392*/ 	.short	(.L_181 - .L_180)
	.align		4
.L_180:
        /*0394*/ 	.word	index@(_ZN2at6native16triu_tril_kernelIdiLb0ELi1ELb0EEEvNS_4cuda6detail10TensorInfoIT_T0_EENS4_IKS5_S6_EEllS6_)
        /*0398*/ 	.word	0x00000000


	//----- nvinfo : EIATTR_REGCOUNT
	.align		4
.L_181:
        /*039c*/ 	.byte	0x04, 0x2f
        /*039e*/ 	.short	(.L_183 - .L_182)
	.align		4
.L_182:
        /*03a0*/ 	.word	index@(_ZN2at6native16triu_tril_kernelIdlLb0ELi1ELb1EEEvNS_4cuda6detail10TensorInfoIT_T0_EENS4_IKS5_S6_EEllS6_)
        /*03a4*/ 	.word	0x0000001e


	//----- nvinfo : EIATTR_FRAME_SIZE
	.align		4
.L_183:
        /*03a8*/ 	.byte	0x04, 0x11
        /*03aa*/ 	.short	(.L_185 - .L_184)
	.align		4
.L_184:
        /*03ac*/ 	.word	index@($__internal_122_$__cuda_sm20_rem_s64)
        /*03b0*/ 	.word	0x00000000


	//----- nvinfo : EIATTR_FRAME_SIZE
	.align		4
.L_185:
        /*03b4*/ 	.byte	0x04, 0x11
        /*03b6*/ 	.short	(.L_187 - .L_186)
	.align		4
.L_186:
        /*03b8*/ 	.word	index@($__internal_121_$__cuda_sm20_div_s64)
        /*03bc*/ 	.word	0x00000000


	//----- nvinfo : EIATTR_FRAME_SIZE
	.align		4
.L_187:
        /*03c0*/ 	.byte	0x04, 0x11
        /*03c2*/ 	.short	(.L_189 - .L_188)
	.align		4
.L_188:
        /*03c4*/ 	.word	index@(_ZN2at6native16triu_tril_kernelIdlLb0ELi1ELb1EEEvNS_4cuda6detail10TensorInfoIT_T0_EENS4_IKS5_S6_EEllS6_)
        /*03c8*/ 	.word	0x00000000


	//----- nvinfo : EIATTR_REGCOUNT
	.align		4
.L_189:
        /*03cc*/ 	.byte	0x04, 0x2f
        /*03ce*/ 	.short	(.L_191 - .L_190)
	.align		4
.L_190:
        /*03d0*/ 	.word	index@(_ZN2at6native16triu_tril_kernelIdlLb0ELi1ELb0EEEvNS_4cuda6detail10TensorInfoIT_T0_EENS4_IKS5_S6_EEllS6_)
        /*03d4*/ 	.word	0x00000020


	//----- nvinfo : EIATTR_FRAME_SIZE
	.align		4
.L_191:
        /*03d8*/ 	.byte	0x04, 0x11
        /*03da*/ 	.short	(.L_193 - .L_192)
	.align		4
.L_192:
        /*03dc*/ 	.word	index@($__internal_120_$__cuda_sm20_div_s64)
        /*03e0*/ 	.word	0x00000000


	//----- nvinfo : EIATTR_FRAME_SIZE
	.align		4
.L_193:
        /*03e4*/ 	.byte	0x04, 0x11
        /*03e6*/ 	.short	(.L_195 - .L_194)
	.align		4
.L_194:
        /*03e8*/ 	.word	index@(_ZN2at6native16triu_tril_kernelIdlLb0ELi1ELb0EEEvNS_4cuda6detail10TensorInfoIT_T0_EENS4_IKS5_S6_EEllS6_)
        /*03ec*/ 	.word	0x00000000


	//----- nvinfo : EIATTR_REGCOUNT
	.align		4
.L_195:
        /*03f0*/ 	.byte	0x04, 0x2f
        /*03f2*/ 	.short	(.L_197 - .L_196)
	.align		4
.L_196:
        /*03f4*/ 	.word	index@(_ZN2at6native16triu_tril_kernelIfiLb0ELi2ELb1EEEvNS_4cuda6detail10TensorInfoIT_T0_EENS4_IKS5_S6_EEllS6_)
        /*03f8*/ 	.word	0x0000001e


	//----- nvinfo : EIATTR_FRAME_SIZE
	.align		4
.L_197:
        /*03fc*/ 	.byte	0x04, 0x11
        /*03fe*/ 	.short	(.L_199 - .L_198)
	.align		4
.L_198:
        /*0400*/ 	.word	index@($__internal_119_$__cuda_sm20_rem_s64)
        /*0404*/ 	.word	0x00000000


	//----- nvinfo : EIATTR_FRAME_SIZE
	.align		4
.L_199:
        /*0408*/ 	.byte	0x04, 0x11
        /*040a*/ 	.short	(.L_201 - .L_200)
	.align		4
.L_200:
        /*040c*/ 	.word	index@($__internal_118_$__cuda_sm20_div_s64)
        /*0410*/ 	.word	0x00000000


	//----- nvinfo : EIATTR_FRAME_SIZE
	.align		4
.L_201:
        /*0414*/ 	.byte	0x04, 0x11
        /*0416*/ 	.short	(.L_203 - .L_202)
	.align		4
.L_202:
        /*0418*/ 	.word	index@(_ZN2at6native16triu_tril_kernelIfiLb0ELi2ELb1EEEvNS_4cuda6detail10TensorInfoIT_T0_EENS4_IKS5_S6_EEllS6_)
        /*041c*/ 	.word	0x00000000


	//----- nvinfo : EIATTR_REGCOUNT
	.align		4
.L_203:
        /*0420*/ 	.byte	0x04, 0x2f
        /*0422*/ 	.short	(.L_205 - .L_204)
	.align		4
.L_204:
        /*0424*/ 	.word	index@(_ZN2at6native16triu_tril_kernelIfiLb0ELi2ELb0EEEvNS_4cuda6detail10TensorInfoIT_T0_EENS4_IKS5_S6_EEllS6_)
        /*0428*/ 	.word	0x0000001e


	//----- nvinfo : EIATTR_FRAME_SIZE
	.align		4
.L_205:
        /*042c*/ 	.byte	0x04, 0x11
        /*042e*/ 	.short	(.L_207 - .L_206)
	.align		4
.L_206:
        /*0430*/ 	.word	index@($__internal_117_$__cuda_sm20_div_s64)
        /*0434*/ 	.word	0x00000000


	//----- nvinfo : EIATTR_FRAME_SIZE
	.align		4
.L_207:
        /*0438*/ 	.byte	0x04, 0x11
        /*043a*/ 	.short	(.L_209 - .L_208)
	.align		4
.L_208:
        /*043c*/ 	.word	index@(_ZN2at6native16triu_tril_kernelIfiLb0ELi2ELb0EEEvNS_4cuda6detail10TensorInfoIT_T0_EENS4_IKS5_S6_EEllS6_)
        /*0440*/ 	.word	0x00000000


	//----- nvinfo : EIATTR_REGCOUNT
	.align		4
.L_209:
        /*0444*/ 	.byte	0x04, 0x2f
        /*0446*/ 	.short	(.L_211 - .L_210)
	.align		4
.L_210:
        /*0448*/ 	.word	index@(_ZN2at6native16triu_tril_kernelIflLb0ELi2ELb1EEEvNS_4cuda6detail10TensorInfoIT_T0_EENS4_IKS5_S6_EEllS6_)
        /*044c*/ 	.word	0x0000001e


	//----- nvinfo : EIATTR_FRAME_SIZE
	.align		4
.L_211:
        /*0450*/ 	.byte	0x04, 0x11
        /*0452*/ 	.short	(.L_213 - .L_212)
	.align		4
.L_212:
        /*0454*/ 	.word	index@($__internal_116_$__cuda_sm20_rem_s64)
        /*0458*/ 	.word	0x00000000


	//----- nvinfo : EIATTR_FRAME_SIZE
	.align		4
.L_213:
        /*045c*/ 	.byte	0x04, 0x11
        /*045e*/ 	.short	(.L_215 - .L_214)
	.align		4
.L_214:
        /*0460*/ 	.word	index@($__internal_115_$__cuda_sm20_div_s64)
        /*0464*/ 	.word	0x00000000


	//----- nvinfo : EIATTR_FRAME_SIZE
	.align		4
.L_215:
        /*0468*/ 	.byte	0x04, 0x11
        /*046a*/ 	.short	(.L_217 - .L_216)
	.align		4
.L_216:
        /*046c*/ 	.word	index@(_ZN2at6native16triu_tril_kernelIflLb0ELi2ELb1EEEvNS_4cuda6detail10TensorInfoIT_T0_EENS4_IKS5_S6_EEllS6_)
        /*0470*/ 	.word	0x00000000


	//----- nvinfo : EIATTR_REGCOUNT
	.align		4
.L_217:
        /*0474*/ 	.byte	0x04, 0x2f
        /*0476*/ 	.short	(.L_219 - .L_218)
	.align		4
.L_218:
        /*0478*/ 	.word	index@(_ZN2at6native16triu_tril_kernelIflLb0ELi2ELb0EEEvNS_4cuda6detail10TensorInfoIT_T0_EENS4_IKS5_S6_EEllS6_)
        /*047c*/ 	.word	0x00000020


	//----- nvinfo : EIATTR_FRAME_SIZE
	.align		4
.L_219:
        /*0480*/ 	.byte	0x04, 0x11
        /*0482*/ 	.short	(.L_221 - .L_220)
	.align		4
.L_220:
        /*0484*/ 	.word	index@($__internal_114_$__cuda_sm20_div_s64)
        /*0488*/ 	.word	0x00000000


	//----- nvinfo : EIATTR_FRAME_SIZE
	.align		4
.L_221:
        /*048c*/ 	.byte	0x04, 0x11
        /*048e*/ 	.short	(.L_223 - .L_222)
	.align		4
.L_222:
        /*0490*/ 	.word	index@(_ZN2at6native16triu_tril_kernelIflLb0ELi2ELb0EEEvNS_4cuda6detail10TensorInfoIT_T0_EENS4_IKS5_S6_EEllS6_)
        /*0494*/ 	.word	0x00000000


	//----- nvinfo : EIATTR_REGCOUNT
	.align		4
.L_223:
        /*0498*/ 	.byte	0x04, 0x2f
        /*049a*/ 	.short	(.L_225 - .L_224)
	.align		4
.L_224:
        /*049c*/ 	.word	index@(_ZN2at6native16triu_tril_kernelIN3c107complexIdEEiLb0ELi1ELb1EEEvNS_4cuda6detail10TensorInfoIT_T0_EENS7_IKS8_S9_EEllS9_)
        /*04a0*/ 	.word	0x0000001e


	//----- nvinfo : EIATTR_FRAME_SIZE
	.align		4
.L_225:
        /*04a4*/ 	.byte	0x04, 0x11
        /*04a6*/ 	.short	(.L_227 - .L_226)
	.align		4
.L_226:
        /*04a8*/ 	.word	index@($__internal_113_$__cuda_sm20_rem_s64)
        /*04ac*/ 	.word	0x00000000


	//----- nvinfo : EIATTR_FRAME_SIZE
	.align		4
.L_227:
        /*04b0*/ 	.byte	0x04, 0x11
        /*04b2*/ 	.short	(.L_229 - .L_228)
	.align		4
.L_228:
        /*04b4*/ 	.word	index@($__internal_112_$__cuda_sm20_div_s64)
        /*04b8*/ 	.word	0x00000000


	//----- nvinfo : EIATTR_FRAME_SIZE
	.align		4
.L_229:
        /*04bc*/ 	.byte	0x04, 0x11
        /*04be*/ 	.short	(.L_231 - .L_230)
	.align		4
.L_230:
        /*04c0*/ 	.word	index@(_ZN2at6native16triu_tril_kernelIN3c107complexIdEEiLb0ELi1ELb1EEEvNS_4cuda6detail10TensorInfoIT_T0_EENS7_IKS8_S9_EEllS9_)
        /*04c4*/ 	.word	0x00000000


	//----- nvinfo : EIATTR_REGCOUNT
	.align		4
.L_231:
        /*04c8*/ 	.byte	0x04, 0x2f
        /*04ca*/ 	.short	(.L_233 - .L_232)
	.align		4
.L_232:
        /*04cc*/ 	.word	index@(_ZN2at6native16triu_tril_kernelIN3c107complexIdEEiLb0ELi1ELb0EEEvNS_4cuda6detail10TensorInfoIT_T0_EENS7_IKS8_S9_EEllS9_)
        /*04d0*/ 	.word	0x0000001e


	//----- nvinfo : EIATTR_FRAME_SIZE
	.align		4
.L_233:
        /*04d4*/ 	.byte	0x04, 0x11
        /*04d6*/ 	.short	(.L_235 - .L_234)
	.align		4
.L_234:
        /*04d8*/ 	.word	index@($__internal_111_$__cuda_sm20_div_s64)
        /*04dc*/ 	.word	0x00000000


	//----- nvinfo : EIATTR_FRAME_SIZE
	.align		4
.L_235:
        /*04e0*/ 	.byte	0x04, 0x11
        /*04e2*/ 	.short	(.L_237 - .L_236)
	.align		4
.L_236:
        /*04e4*/ 	.word	index@(_ZN2at6native16triu_tril_kernelIN3c107complexIdEEiLb0ELi1ELb0EEEvNS_4cuda6detail10TensorInfoIT_T0_EENS7_IKS8_S9_EEllS9_)
        /*04e8*/ 	.word	0x00000000


	//----- nvinfo : EIATTR_REGCOUNT
	.align		4
.L_237:
        /*04ec*/ 	.byte	0x04, 0x2f
        /*04ee*/ 	.short	(.L_239 - .L_238)
	.align		4
.L_238:
        /*04f0*/ 	.word	index@(_ZN2at6native16triu_tril_kernelIN3c107complexIdEElLb0ELi1ELb1EEEvNS_4cuda6detail10TensorInfoIT_T0_EENS7_IKS8_S9_EEllS9_)
        /*04f4*/ 	.word	0x0000001e


	//----- nvinfo : EIATTR_FRAME_SIZE
	.align		4
.L_239:
        /*04f8*/ 	.byte	0x04, 0x11
        /*04fa*/ 	.short	(.L_241 - .L_240)
	.align		4
.L_240:
        /*04fc*/ 	.word	index@($__internal_110_$__cuda_sm20_rem_s64)
        /*0500*/ 	.word	0x00000000


	//----- nvinfo : EIATTR_FRAME_SIZE
	.align		4
.L_241:
        /*0504*/ 	.byte	0x04, 0x11
        /*0506*/ 	.short	(.L_243 - .L_242)
	.align		4
.L_242:
        /*0508*/ 	.word	index@($__internal_109_$__cuda_sm20_div_s64)
        /*050c*/ 	.word	0x00000000


	//----- nvinfo : EIATTR_FRAME_SIZE
	.align		4
.L_243:
        /*0510*/ 	.byte	0x04, 0x11
        /*0512*/ 	.short	(.L_245 - .L_244)
	.align		4
.L_244:
        /*0514*/ 	.word	index@(_ZN2at6native16triu_tril_kernelIN3c107complexIdEElLb0ELi1ELb1EEEvNS_4cuda6detail10TensorInfoIT_T0_EENS7_IKS8_S9_EEllS9_)
        /*0518*/ 	.word	0x00000000


	//----- nvinfo : EIATTR_REGCOUNT
	.align		4
.L_245:
        /*051c*/ 	.byte	0x04, 0x2f
        /*051e*/ 	.short	(.L_247 - .L_246)
	.align		4
.L_246:
        /*0520*/ 	.word	index@(_ZN2at6native16triu_tril_kernelIN3c107complexIdEElLb0ELi1ELb0EEEvNS_4cuda6detail10TensorInfoIT_T0_EENS7_IKS8_S9_EEllS9_)
        /*0524*/ 	.word	0x00000020


	//----- nvinfo : EIATTR_FRAME_SIZE
	.align		4
.L_247:
        /*0528*/ 	.byte	0x04, 0x11
        /*052a*/ 	.short	(.L_249 - .L_248)
	.align		4
.L_248:
        /*052c*/ 	.word	index@($__internal_108_$__cuda_sm20_div_s64)
        /*0530*/ 	.word	0x00000000


	//----- nvinfo : EIATTR_FRAME_SIZE
	.align		4
.L_249:
        /*0534*/ 	.byte	0x04, 0x11
        /*0536*/ 	.short	(.L_251 - .L_250)
	.align		4
.L_250:
        /*0538*/ 	.word	index@(_ZN2at6native16triu_tril_kernelIN3c107complexIdEElLb0ELi1ELb0EEEvNS_4cuda6detail10TensorInfoIT_T0_EENS7_IKS8_S9_EEllS9_)
        /*053c*/ 	.word	0x00000000


	//----- nvinfo : EIATTR_REGCOUNT
	.align		4
.L_251:
        /*0540*/ 	.byte	0x04, 0x2f
        /*0542*/ 	.short	(.L_253 - .L_252)
	.align		4
.L_252:
        /*0544*/ 	.word	index@(_ZN2at6native16triu_tril_kernelIN3c107complexIfEEiLb0ELi1ELb1EEEvNS_4cuda6detail10TensorInfoIT_T0_EENS7_IKS8_S9_EEllS9_)
        /*0548*/ 	.word	0x0000001e


	//----- nvinfo : EIATTR_FRAME_SIZE
	.align		4
.L_253:
        /*054c*/ 	.byte	0x04, 0x11
        /*054e*/ 	.short	(.L_255 - .L_254)
	.align		4
.L_254:
        /*0550*/ 	.word	index@($__internal_107_$__cuda_sm20_rem_s64)
        /*0554*/ 	.word	0x00000000


	//----- nvinfo : EIATTR_FRAME_SIZE
	.align		4
.L_255:
        /*0558*/ 	.byte	0x04, 0x11
        /*055a*/ 	.short	(.L_257 - .L_256)
	.align		4
.L_256:
        /*055c*/ 	.word	index@($__internal_106_$__cuda_sm20_div_s64)
        /*0560*/ 	.word	0x00000000


	//----- nvinfo : EIATTR_FRAME_SIZE
	.align		4
.L_257:
        /*0564*/ 	.byte	0x04, 0x11
        /*0566*/ 	.short	(.L_259 - .L_258)
	.align		4
.L_258:
        /*0568*/ 	.word	index@(_ZN2at6native16triu_tril_kernelIN3c107complexIfEEiLb0ELi1ELb1EEEvNS_4cuda6detail10TensorInfoIT_T0_EENS7_IKS8_S9_EEllS9_)
        /*056c*/ 	.word	0x00000000


	//----- nvinfo : EIATTR_REGCOUNT
	.align		4
.L_259:
        /*0570*/ 	.byte	0x04, 0x2f
        /*0572*/ 	.short	(.L_261 - .L_260)
	.align		4
.L_260:
        /*0574*/ 	.word	index@(_ZN2at6native16triu_tril_kernelIN3c107complexIfEEiLb0ELi1ELb0EEEvNS_4cuda6detail10TensorInfoIT_T0_EENS7_IKS8_S9_EEllS9_)
        /*0578*/ 	.word	0x0000001e


	//----- nvinfo : EIATTR_FRAME_SIZE
	.align		4
.L_261:
        /*057c*/ 	.byte	0x04, 0x11
        /*057e*/ 	.short	(.L_263 - .L_262)
	.align		4
.L_262:
        /*0580*/ 	.word	index@($__internal_105_$__cuda_sm20_div_s64)
        /*0584*/ 	.word	0x00000000


	//----- nvinfo : EIATTR_FRAME_SIZE
	.align		4
.L_263:
        /*0588*/ 	.byte	0x04, 0x11
        /*058a*/ 	.short	(.L_265 - .L_264)
	.align		4
.L_264:
        /*058c*/ 	.word	index@(_ZN2at6native16triu_tril_kernelIN3c107complexIfEEiLb0ELi1ELb0EEEvNS_4cuda6detail10TensorInfoIT_T0_EENS7_IKS8_S9_EEllS9_)
        /*0590*/ 	.word	0x00000000


	//----- nvinfo : EIATTR_REGCOUNT
	.align		4
.L_265:
        /*0594*/ 	.byte	0x04, 0x2f
        /*0596*/ 	.short	(.L_267 - .L_266)
	.align		4
.L_266:
        /*0598*/ 	.word	index@(_ZN2at6native16triu_tril_kernelIN3c107complexIfEElLb0ELi1ELb1EEEvNS_4cuda6detail10TensorInfoIT_T0_EENS7_IKS8_S9_EEllS9_)
        /*059c*/ 	.word	0x0000001e


	//----- nvinfo : EIATTR_FRAME_SIZE
	.align		4
.L_267:
        /*05a0*/ 	.byte	0x04, 0x11
        /*05a2*/ 	.short	(.L_269 - .L_268)
	.align		4
.L_268:
        /*05a4*/ 	.word	index@($__internal_104_$__cuda_sm20_rem_s64)
        /*05a8*/ 	.word	0x00000000


	//----- nvinfo : EIATTR_FRAME_SIZE
	.align		4
.L_269:
        /*05ac*/ 	.byte	0x04, 0x11
        /*05ae*/ 	.short	(.L_271 - .L_270)
	.align		4
.L_270:
        /*05b0*/ 	.word	index@($__internal_103_$__cuda_sm20_div_s64)
        /*05b4*/ 	.word	0x00000000


	//----- nvinfo : EIATTR_FRAME_SIZE
	.align		4
.L_271:
        /*05b8*/ 	.byte	0x04, 0x11
        /*05ba*/ 	.short	(.L_273 - .L_272)
	.align		4
.L_272:
        /*05bc*/ 	.word	index@(_ZN2at6native16triu_tril_kernelIN3c107complexIfEElLb0ELi1ELb1EEEvNS_4cuda6detail10TensorInfoIT_T0_EENS7_IKS8_S9_EEllS9_)
        /*05c0*/ 	.word	0x00000000


	//----- nvinfo : EIATTR_REGCOUNT
	.align		4
.L_273:
        /*05c4*/ 	.byte	0x04, 0x2f
        /*05c6*/ 	.short	(.L_275 - .L_274)
	.align		4
.L_274:
        /*05c8*/ 	.word	index@(_ZN2at6native16triu_tril_kernelIN3c107complexIfEElLb0ELi1ELb0EEEvNS_4cuda6detail10TensorInfoIT_T0_EENS7_IKS8_S9_EEllS9_)
        /*05cc*/ 	.word	0x00000020


	//----- nvinfo : EIATTR_FRAME_SIZE
	.align		4
.L_275:
        /*05d0*/ 	.byte	0x04, 0x11
        /*05d2*/ 	.short	(.L_277 - .L_276)
	.align		4
.L_276:
        /*05d4*/ 	.word	index@($__internal_102_$__cuda_sm20_div_s64)
        /*05d8*/ 	.word	0x00000000


	//----- nvinfo : EIATTR_FRAME_SIZE
	.align		4
.L_277:
        /*05dc*/ 	.byte	0x04, 0x11
        /*05de*/ 	.short	(.L_279 - .L_278)
	.align		4
.L_278:
        /*05e0*/ 	.word	index@(_ZN2at6native16triu_tril_kernelIN3c107complexIfEElLb0ELi1ELb0EEEvNS_4cuda6detail10TensorInfoIT_T0_EENS7_IKS8_S9_EEllS9_)
        /*05e4*/ 	.word	0x00000000


	//----- nvinfo : EIATTR_REGCOUNT
	.align		4
.L_279:
        /*05e8*/ 	.byte	0x04, 0x2f
        /*05ea*/ 	.short	(.L_281 - .L_280)
	.align		4
.L_280:
        /*05ec*/ 	.word	index@(_ZN2at6native16triu_tril_kernelIN3c107complexINS2_4HalfEEEiLb0ELi2ELb1EEEvNS_4cuda6detail10TensorInfoIT_T0_EENS8_IKS9_SA_EEllSA_)
        /*05f0*/ 	.word	0x0000001e


	//----- nvinfo : EIATTR_FRAME_SIZE
	.align		4
.L_281:
        /*05f4*/ 	.byte	0x04, 0x11
        /*05f6*/ 	.short	(.L_283 - .L_282)
	.align		4
.L_282:
        /*05f8*/ 	.word	index@($__internal_101_$__cuda_sm20_rem_s64)
        /*05fc*/ 	.word	0x00000000


	//----- nvinfo : EIATTR_FRAME_SIZE
	.align		4
.L_283:
        /*0600*/ 	.byte	0x04, 0x11
        /*0602*/ 	.short	(.L_285 - .L_284)
	.align		4
.L_284:
        /*0604*/ 	.word	index@($__internal_100_$__cuda_sm20_div_s64)
        /*0608*/ 	.word	0x00000000


	//----- nvinfo : EIATTR_FRAME_SIZE
	.align		4
.L_285:
        /*060c*/ 	.byte	0x04, 0x11
        /*060e*/ 	.short	(.L_287 - .L_286)
	.align		4
.L_286:
        /*0610*/ 	.word	index@(_ZN2at6native16triu_tril_kernelIN3c107complexINS2_4HalfEEEiLb0ELi2ELb1EEEvNS_4cuda6detail10TensorInfoIT_T0_EENS8_IKS9_SA_EEllSA_)
        /*0614*/ 	.word	0x00000000


	//----- nvinfo : EIATTR_REGCOUNT
	.align		4
.L_287:
        /*0618*/ 	.byte	0x04, 0x2f
        /*061a*/ 	.short	(.L_289 - .L_288)
	.align		4
.L_288:
        /*061c*/ 	.word	index@(_ZN2at6native16triu_tril_kernelIN3c107complexINS2_4HalfEEEiLb0ELi2ELb0EEEvNS_4cuda6detail10TensorInfoIT_T0_EENS8_IKS9_SA_EEllSA_)
        /*0620*/ 	.word	0x0000001e


	//----- nvinfo : EIATTR_FRAME_SIZE
	.align		4
.L_289:
        /*0624*/ 	.byte	0x04, 0x11
        /*0626*/ 	.short	(.L_291 - .L_290)
	.align		4
.L_290:
        /*0628*/ 	.word	index@($__internal_99_$__cuda_sm20_div_s64)
        /*062c*/ 	.word	0x00000000


	//----- nvinfo : EIATTR_FRAME_SIZE
	.align		4
.L_291:
        /*0630*/ 	.byte	0x04, 0x11
        /*0632*/ 	.short	(.L_293 - .L_292)
	.align		4
.L_292:
        /*0634*/ 	.word	index@(_ZN2at6native16triu_tril_kernelIN3c107complexINS2_4HalfEEEiLb0ELi2ELb0EEEvNS_4cuda6detail10TensorInfoIT_T0_EENS8_IKS9_SA_EEllSA_)
        /*0638*/ 	.word	0x00000000


	//----- nvinfo : EIATTR_REGCOUNT
	.align		4
.L_293:
        /*063c*/ 	.byte	0x04, 0x2f
        /*063e*/ 	.short	(.L_295 - .L_294)
	.align		4
.L_294:
        /*0640*/ 	.word	index@(_ZN2at6native16triu_tril_kernelIN3c107complexINS2_4HalfEEElLb0ELi2ELb1EEEvNS_4cuda6detail10TensorInfoIT_T0_EENS8_IKS9_SA_EEllSA_)
        /*0644*/ 	.word	0x0000001e


	//----- nvinfo : EIATTR_FRAME_SIZE
	.align		4
.L_295:
        /*0648*/ 	.byte	0x04, 0x11
        /*064a*/ 	.short	(.L_297 - .L_296)
	.align		4
.L_296:
        /*064c*/ 	.word	index@($__internal_98_$__cuda_sm20_rem_s64)
        /*0650*/ 	.word	0x00000000


	//----- nvinfo : EIATTR_FRAME_SIZE
	.align		4
.L_297:
        /*0654*/ 	.byte	0x04, 0x11
        /*0656*/ 	.short	(.L_299 - .L_298)
	.align		4
.L_298:
        /*0658*/ 	.word	index@($__internal_97_$__cuda_sm20_div_s64)
        /*065c*/ 	.word	0x00000000


	//----- nvinfo : EIATTR_FRAME_SIZE
	.align		4
.L_299:
        /*0660*/ 	.byte	0x04, 0x11
        /*0662*/ 	.short	(.L_301 - .L_300)
	.align		4
.L_300:
        /*0664*/ 	.word	index@(_ZN2at6native16triu_tril_kernelIN3c107complexINS2_4HalfEEElLb0ELi2ELb1EEEvNS_4cuda6detail10TensorInfoIT_T0_EENS8_IKS9_SA_EEllSA_)
        /*0668*/ 	.word	0x00000000


	//----- nvinfo : EIATTR_REGCOUNT
	.align		4
.L_301:
        /*066c*/ 	.byte	0x04, 0x2f
        /*066e*/ 	.short	(.L_303 - .L_302)
	.align		4
.L_302:
        /*0670*/ 	.word	index@(_ZN2at6native16triu_tril_kernelIN3c107complexINS2_4HalfEEElLb0ELi2ELb0EEEvNS_4cuda6detail10TensorInfoIT_T0_EENS8_IKS9_SA_EEllSA_)
        /*0674*/ 	.word	0x00000020


	//----- nvinfo : EIATTR_FRAME_SIZE
	.align		4
.L_303:
        /*0678*/ 	.byte	0x04, 0x11
        /*067a*/ 	.short	(.L_305 - .L_304)
	.align		4
.L_304:
        /*067c*/ 	.word	index@($__internal_96_$__cuda_sm20_div_s64)
        /*0680*/ 	.word	0x00000000


	//----- nvinfo : EIATTR_FRAME_SIZE
	.align		4
.L_305:
        /*0684*/ 	.byte	0x04, 0x11
        /*0686*/ 	.short	(.L_307 - .L_306)
	.align		4
.L_306:
        /*0688*/ 	.word	index@(_ZN2at6native16triu_tril_kernelIN3c107complexINS2_4HalfEEElLb0ELi2ELb0EEEvNS_4cuda6detail10TensorInfoIT_T0_EENS8_IKS9_SA_EEllSA_)
        /*068c*/ 	.word	0x00000000


	//----- nvinfo : EIATTR_REGCOUNT
	.align		4
.L_307:
        /*0690*/ 	.byte	0x04, 0x2f
        /*0692*/ 	.short	(.L_309 - .L_308)
	.align		4
.L_308:
        /*0694*/ 	.word	index@(_ZN2at6native16triu_tril_kernelIN3c104HalfEiLb0ELi4ELb1EEEvNS_4cuda6detail10TensorInfoIT_T0_EENS6_IKS7_S8_EEllS8_)
        /*0698*/ 	.word	0x0000001e


	//----- nvinfo : EIATTR_FRAME_SIZE
	.align		4
.L_309:
        /*069c*/ 	.byte	0x04, 0x11
        /*069e*/ 	.short	(.L_311 - .L_310)
	.align		4
.L_310:
        /*06a0*/ 	.word	index@($__internal_95_$__cuda_sm20_rem_s64)
        /*06a4*/ 	.word	0x00000000


	//----- nvinfo : EIATTR_FRAME_SIZE
	.align		4
.L_311:
        /*06a8*/ 	.byte	0x04, 0x11
        /*06aa*/ 	.short	(.L_313 - .L_312)
	.align		4
.L_312:
        /*06ac*/ 	.word	index@($__internal_94_$__cuda_sm20_div_s64)
        /*06b0*/ 	.word	0x00000000


	//----- nvinfo : EIATTR_FRAME_SIZE
	.align		4
.L_313:
        /*06b4*/ 	.byte	0x04, 0x11
        /*06b6*/ 	.short	(.L_315 - .L_314)
	.align		4
.L_314:
        /*06b8*/ 	.word	index@(_ZN2at6native16triu_tril_kernelIN3c104HalfEiLb0ELi4ELb1EEEvNS_4cuda6detail10TensorInfoIT_T0_EENS6_IKS7_S8_EEllS8_)
        /*06bc*/ 	.word	0x00000000


	//----- nvinfo : EIATTR_REGCOUNT
	.align		4
.L_315:
        /*06c0*/ 	.byte	0x04, 0x2f
        /*06c2*/ 	.short	(.L_317 - .L_316)
	.align		4
.L_316:
        /*06c4*/ 	.word	index@(_ZN2at6native16triu_tril_kernelIN3c104HalfEiLb0ELi4ELb0EEEvNS_4cuda6detail10TensorInfoIT_T0_EENS6_IKS7_S8_EEllS8_)
        /*06c8*/ 	.word	0x0000001e


	//----- nvinfo : EIATTR_FRAME_SIZE
	.align		4
.L_317:
        /*06cc*/ 	.byte	0x04, 0x11
        /*06ce*/ 	.short	(.L_319 - .L_318)
	.align		4
.L_318:
        /*06d0*/ 	.word	index@($__internal_93_$__cuda_sm20_div_s64)
        /*06d4*/ 	.word	0x00000000


	//----- nvinfo : EIATTR_FRAME_SIZE
	.align		4
.L_319:
        /*06d8*/ 	.byte	0x04, 0x11
        /*06da*/ 	.short	(.L_321 - .L_320)
	.align		4
.L_320:
        /*06dc*/ 	.word	index@(_ZN2at6native16triu_tril_kernelIN3c104HalfEiLb0ELi4ELb0EEEvNS_4cuda6detail10TensorInfoIT_T0_EENS6_IKS7_S8_EEllS8_)
        /*06e0*/ 	.word	0x00000000


	//----- nvinfo : EIATTR_REGCOUNT
	.align		4
.L_321:
        /*06e4*/ 	.byte	0x04, 0x2f
        /*06e6*/ 	.short	(.L_323 - .L_322)
	.align		4
.L_322:
        /*06e8*/ 	.word	index@(_ZN2at6native16triu_tril_kernelIN3c104HalfElLb0ELi4ELb1EEEvNS_4cuda6detail10TensorInfoIT_T0_EENS6_IKS7_S8_EEllS8_)
        /*06ec*/ 	.word	0x0000001e


	//----- nvinfo : EIATTR_FRAME_SIZE
	.align		4
.L_323:
        /*06f0*/ 	.byte	0x04, 0x11
        /*06f2*/ 	.short	(.L_325 - .L_324)
	.align		4
.L_324:
        /*06f4*/ 	.word	index@($__internal_92_$__cuda_sm20_rem_s64)
        /*06f8*/ 	.word	0x00000000


	//----- nvinfo : EIATTR_FRAME_SIZE
	.align		4
.L_325:
        /*06fc*/ 	.byte	0x04, 0x11
        /*06fe*/ 	.short	(.L_327 - .L_326)
	.align		4
.L_326:
        /*0700*/ 	.word	index@($__internal_91_$__cuda_sm20_div_s64)
        /*0704*/ 	.word	0x00000000


	//----- nvinfo : EIATTR_FRAME_SIZE
	.align		4
.L_327:
        /*0708*/ 	.byte	0x04, 0x11
        /*070a*/ 	.short	(.L_329 - .L_328)
	.align		4
.L_328:
        /*070c*/ 	.word	index@(_ZN2at6native16triu_tril_kernelIN3c104HalfElLb0ELi4ELb1EEEvNS_4cuda6detail10TensorInfoIT_T0_EENS6_IKS7_S8_EEllS8_)
        /*0710*/ 	.word	0x00000000


	//----- nvinfo : EIATTR_REGCOUNT
	.align		4
.L_329:
        /*0714*/ 	.byte	0x04, 0x2f
        /*0716*/ 	.short	(.L_331 - .L_330)
	.align		4
.L_330:
        /*0718*/ 	.word	index@(_ZN2at6native16triu_tril_kernelIN3c104HalfElLb0ELi4ELb0EEEvNS_4cuda6detail10TensorInfoIT_T0_EENS6_IKS7_S8_EEllS8_)
        /*071c*/ 	.word	0x00000020


	//----- nvinfo : EIATTR_FRAME_SIZE
	.align		4
.L_331:
        /*0720*/ 	.byte	0x04, 0x11
        /*0722*/ 	.short	(.L_333 - .L_332)
	.align		4
.L_332:
        /*0724*/ 	.word	index@($__internal_90_$__cuda_sm20_div_s64)
        /*0728*/ 	.word	0x00000000


	//----- nvinfo : EIATTR_FRAME_SIZE
	.align		4
.L_333:
        /*072c*/ 	.byte	0x04, 0x11
        /*072e*/ 	.short	(.L_335 - .L_334)
	.align		4
.L_334:
        /*0730*/ 	.word	index@(_ZN2at6native16triu_tril_kernelIN3c104HalfElLb0ELi4ELb0EEEvNS_4cuda6detail10TensorInfoIT_T0_EENS6_IKS7_S8_EEllS8_)
        /*0734*/ 	.word	0x00000000


	//----- nvinfo : EIATTR_REGCOUNT
	.align		4
.L_335:
        /*0738*/ 	.byte	0x04, 0x2f
        /*073a*/ 	.short	(.L_337 - .L_336)
	.align		4
.L_336:
        /*073c*/ 	.word	index@(_ZN2at6native16triu_tril_kernelIN3c108BFloat16EiLb0ELi4ELb1EEEvNS_4cuda6detail10TensorInfoIT_T0_EENS6_IKS7_S8_EEllS8_)
        /*0740*/ 	.word	0x0000001e


	//----- nvinfo : EIATTR_FRAME_SIZE
	.align		4
.L_337:
        /*0744*/ 	.byte	0x04, 0x11
        /*0746*/ 	.short	(.L_339 - .L_338)
	.align		4
.L_338:
        /*0748*/ 	.word	index@($__internal_89_$__cuda_sm20_rem_s64)
        /*074c*/ 	.word	0x00000000


	//----- nvinfo : EIATTR_FRAME_SIZE
	.align		4
.L_339:
        /*0750*/ 	.byte	0x04, 0x11
        /*0752*/ 	.short	(.L_341 - .L_340)
	.align		4
.L_340:
        /*0754*/ 	.word	index@($__internal_88_$__cuda_sm20_div_s64)
        /*0758*/ 	.word	0x00000000


	//----- nvinfo : EIATTR_FRAME_SIZE
	.align		4
.L_341:
        /*075c*/ 	.byte	0x04, 0x11
        /*075e*/ 	.short	(.L_343 - .L_342)
	.align		4
.L_342:
        /*0760*/ 	.word	index@(_ZN2at6native16triu_tril_kernelIN3c108BFloat16EiLb0ELi4ELb1EEEvNS_4cuda6detail10TensorInfoIT_T0_EENS6_IKS7_S8_EEllS8_)
        /*0764*/ 	.word	0x00000000


	//----- nvinfo : EIATTR_REGCOUNT
	.align		4
.L_343:
        /*0768*/ 	.byte	0x04, 0x2f
        /*076a*/ 	.short	(.L_345 - .L_344)
	.align		4
.L_344:
        /*076c*/ 	.word	index@(_ZN2at6native16triu_tril_kernelIN3c108BFloat16EiLb0ELi4ELb0EEEvNS_4cuda6detail10TensorInfoIT_T0_EENS6_IKS7_S8_EEllS8_)
        /*0770*/ 	.word	0x0000001e


	//----- nvinfo : EIATTR_FRAME_SIZE
	.align		4
.L_345:
        /*0774*/ 	.byte	0x04, 0x11
        /*0776*/ 	.short	(.L_347 - .L_346)
	.align		4
.L_346:
        /*0778*/ 	.word	index@($__internal_87_$__cuda_sm20_div_s64)
        /*077c*/ 	.word	0x00000000


	//----- nvinfo : EIATTR_FRAME_SIZE
	.align		4
.L_347:
        /*0780*/ 	.byte	0x04, 0x11
        /*0782*/ 	.short	(.L_349 - .L_348)
	.align		4
.L_348:
        /*0784*/ 	.word	index@(_ZN2at6native16triu_tril_kernelIN3c108BFloat16EiLb0ELi4ELb0EEEvNS_4cuda6detail10TensorInfoIT_T0_EENS6_IKS7_S8_EEllS8_)
        /*0788*/ 	.word	0x00000000


	//----- nvinfo : EIATTR_REGCOUNT
	.align		4
.L_349:
        /*078c*/ 	.byte	0x04, 0x2f
        /*078e*/ 	.short	(.L_351 - .L_350)
	.align		4
.L_350:
        /*0790*/ 	.word	index@(_ZN2at6native16triu_tril_kernelIN3c108BFloat16ElLb0ELi4ELb1EEEvNS_4cuda6detail10TensorInfoIT_T0_EENS6_IKS7_S8_EEllS8_)
        /*0794*/ 	.word	0x0000001e


	//----- nvinfo : EIATTR_FRAME_SIZE
	.align		4
.L_351:
        /*0798*/ 	.byte	0x04, 0x11
        /*079a*/ 	.short	(.L_353 - .L_352)
	.align		4
.L_352:
        /*079c*/ 	.word	index@($__internal_86_$__cuda_sm20_rem_s64)
        /*07a0*/ 	.word	0x00000000


	//----- nvinfo : EIATTR_FRAME_SIZE
	.align		4
.L_353:
        /*07a4*/ 	.byte	0x04, 0x11
        /*07a6*/ 	.short	(.L_355 - .L_354)
	.align		4
.L_354:
        /*07a8*/ 	.word	index@($__internal_85_$__cuda_sm20_div_s64)
        /*07ac*/ 	.word	0x00000000


	//----- nvinfo : EIATTR_FRAME_SIZE
	.align		4
.L_355:
        /*07b0*/ 	.byte	0x04, 0x11
        /*07b2*/ 	.short	(.L_357 - .L_356)
	.align		4
.L_356:
        /*07b4*/ 	.word	index@(_ZN2at6native16triu_tril_kernelIN3c108BFloat16ElLb0ELi4ELb1EEEvNS_4cuda6detail10TensorInfoIT_T0_EENS6_IKS7_S8_EEllS8_)
        /*07b8*/ 	.word	0x00000000


	//----- nvinfo : EIATTR_REGCOUNT
	.align		4
.L_357:
        /*07bc*/ 	.byte	0x04, 0x2f
        /*07be*/ 	.short	(.L_359 - .L_358)
	.align		4
.L_358:
        /*07c0*/ 	.word	index@(_ZN2at6native16triu_tril_kernelIN3c108BFloat16ElLb0ELi4ELb0EEEvNS_4cuda6detail10TensorInfoIT_T0_EENS6_IKS7_S8_EEllS8_)
        /*07c4*/ 	.word	0x00000020


	//----- nvinfo : EIATTR_FRAME_SIZE
	.align		4
.L_359:
        /*07c8*/ 	.byte	0x04, 0x11
        /*07ca*/ 	.short	(.L_361 - .L_360)
	.align		4
.L_360:
        /*07cc*/ 	.word	index@($__internal_84_$__cuda_sm20_div_s64)
        /*07d0*/ 	.word	0x00000000


	//----- nvinfo : EIATTR_FRAME_SIZE
	.align		4
.L_361:
        /*07d4*/ 	.byte	0x04, 0x11
        /*07d6*/ 	.short	(.L_363 - .L_362)
	.align		4
.L_362:
        /*07d8*/ 	.word	index@(_ZN2at6native16triu_tril_kernelIN3c108BFloat16ElLb0ELi4ELb0EEEvNS_4cuda6detail10TensorInfoIT_T0_EENS6_IKS7_S8_EEllS8_)
        /*07dc*/ 	.word	0x00000000


	//----- nvinfo : EIATTR_REGCOUNT
	.align		4
.L_363:
        /*07e0*/ 	.byte	0x04, 0x2f
        /*07e2*/ 	.short	(.L_365 - .L_364)
	.align		4
.L_364:
        /*07e4*/ 	.word	index@(_ZN2at6native16triu_tril_kernelIbiLb0ELi8ELb1EEEvNS_4cuda6detail10TensorInfoIT_T0_EENS4_IKS5_S6_EEllS6_)
        /*07e8*/ 	.word	0x0000001e


	//----- nvinfo : EIATTR_FRAME_SIZE
	.align		4
.L_365:
        /*07ec*/ 	.byte	0x04, 0x11
        /*07ee*/ 	.short	(.L_367 - .L_366)
	.align		4
.L_366:
        /*07f0*/ 	.word	index@($__internal_83_$__cuda_sm20_rem_s64)
        /*07f4*/ 	.word	0x00000000


	//----- nvinfo : EIATTR_FRAME_SIZE
	.align		4
.L_367:
        /*07f8*/ 	.byte	0x04, 0x11
        /*07fa*/ 	.short	(.L_369 - .L_368)
	.align		4
.L_368:
        /*07fc*/ 	.word	index@($__internal_82_$__cuda_sm20_div_s64)
        /*0800*/ 	.word	0x00000000


	//----- nvinfo : EIATTR_FRAME_SIZE
	.align		4
.L_369:
        /*0804*/ 	.byte	0x04, 0x11
        /*0806*/ 	.short	(.L_371 - .L_370)
	.align		4
.L_370:
        /*0808*/ 	.word	index@(_ZN2at6native16triu_tril_kernelIbiLb0ELi8ELb1EEEvNS_4cuda6detail10TensorInfoIT_T0_EENS4_IKS5_S6_EEllS6_)
        /*080c*/ 	.word	0x00000000


	//----- nvinfo : EIATTR_REGCOUNT
	.align		4
.L_371:
        /*0810*/ 	.byte	0x04, 0x2f
        /*0812*/ 	.short	(.L_373 - .L_372)
	.align		4
.L_372:
        /*0814*/ 	.word	index@(_ZN2at6native16triu_tril_kernelIbiLb0ELi8ELb0EEEvNS_4cuda6detail10TensorInfoIT_T0_EENS4_IKS5_S6_EEllS6_)
        /*0818*/ 	.word	0x0000001e


	//----- nvinfo : EIATTR_FRAME_SIZE
	.align		4
.L_373:
        /*081c*/ 	.byte	0x04, 0x11
        /*081e*/ 	.short	(.L_375 - .L_374)
	.align		4
.L_374:
        /*0820*/ 	.word	index@($__internal_81_$__cuda_sm20_div_s64)
        /*0824*/ 	.word	0x00000000


	//----- nvinfo : EIATTR_FRAME_SIZE
	.align		4
.L_375:
        /*0828*/ 	.byte	0x04, 0x11
        /*082a*/ 	.short	(.L_377 - .L_376)
	.align		4
.L_376:
        /*082c*/ 	.word	index@(_ZN2at6native16triu_tril_kernelIbiLb0ELi8ELb0EEEvNS_4cuda6detail10TensorInfoIT_T0_EENS4_IKS5_S6_EEllS6_)
        /*0830*/ 	.word	0x00000000


	//----- nvinfo : EIATTR_REGCOUNT
	.align		4
.L_377:
        /*0834*/ 	.byte	0x04, 0x2f
        /*0836*/ 	.short	(.L_379 - .L_378)
	.align		4
.L_378:
        /*0838*/ 	.word	index@(_ZN2at6native16triu_tril_kernelIblLb0ELi8ELb1EEEvNS_4cuda6detail10TensorInfoIT_T0_EENS4_IKS5_S6_EEllS6_)
        /*083c*/ 	.word	0x0000001e


	//----- nvinfo : EIATTR_FRAME_SIZE
	.align		4
.L_379:
        /*0840*/ 	.byte	0x04, 0x11
        /*0842*/ 	.short	(.L_381 - .L_380)
	.align		4
.L_380:
        /*0844*/ 	.word	index@($__internal_80_$__cuda_sm20_rem_s64)
        /*0848*/ 	.word	0x00000000


	//----- nvinfo : EIATTR_FRAME_SIZE
	.align		4
.L_381:
        /*084c*/ 	.byte	0x04, 0x11
        /*084e*/ 	.short	(.L_383 - .L_382)
	.align		4
.L_382:
        /*0850*/ 	.word	index@($__internal_79_$__cuda_sm20_div_s64)
        /*0854*/ 	.word	0x00000000


	//----- nvinfo : EIATTR_FRAME_SIZE
	.align		4
.L_383:
        /*0858*/ 	.byte	0x04, 0x11
        /*085a*/ 	.short	(.L_385 - .L_384)
	.align		4
.L_384:
        /*085c*/ 	.word	index@(_ZN2at6native16triu_tril_kernelIblLb0ELi8ELb1EEEvNS_4cuda6detail10TensorInfoIT_T0_EENS4_IKS5_S6_EEllS6_)
        /*0860*/ 	.word	0x00000000


	//----- nvinfo : EIATTR_REGCOUNT
	.align		4
.L_385:
        /*0864*/ 	.byte	0x04, 0x2f
        /*0866*/ 	.short	(.L_387 - .L_386)
	.align		4
.L_386:
        /*0868*/ 	.word	index@(_ZN2at6native16triu_tril_kernelIblLb0ELi8ELb0EEEvNS_4cuda6detail10TensorInfoIT_T0_EENS4_IKS5_S6_EEllS6_)
        /*086c*/ 	.word	0x00000020


	//----- nvinfo : EIATTR_FRAME_SIZE
	.align		4
.L_387:
        /*0870*/ 	.byte	0x04, 0x11
        /*0872*/ 	.short	(.L_389 - .L_388)
	.align		4
.L_388:
        /*0874*/ 	.word	index@($__internal_78_$__cuda_sm20_div_s64)
        /*0878*/ 	.word	0x00000000


	//----- nvinfo : EIATTR_FRAME_SIZE
	.align		4
.L_389:
        /*087c*/ 	.byte	0x04, 0x11
        /*087e*/ 	.short	(.L_391 - .L_390)
	.align		4
.L_390:
        /*0880*/ 	.word	index@(_ZN2at6native16triu_tril_kernelIblLb0ELi8ELb0EEEvNS_4cuda6detail10TensorInfoIT_T0_EENS4_IKS5_S6_EEllS6_)
        /*0884*/ 	.word	0x00000000


	//----- nvinfo : EIATTR_REGCOUNT
	.align		4
.L_391:
        /*0888*/ 	.byte	0x04, 0x2f
        /*088a*/ 	.short	(.L_393 - .L_392)
	.align		4
.L_392:
        /*088c*/ 	.word	index@(_ZN2at6native16triu_tril_kernelIhiLb1ELi8ELb1EEEvNS_4cuda6detail10TensorInfoIT_T0_EENS4_IKS5_S6_EEllS6_)
        /*0890*/ 	.word	0x0000001e


	//----- nvinfo : EIATTR_FRAME_SIZE
	.align		4
.L_393:
        /*0894*/ 	.byte	0x04, 0x11
        /*0896*/ 	.short	(.L_395 - .L_394)
	.align		4
.L_394:
        /*0898*/ 	.word	index@($__internal_77_$__cuda_sm20_rem_s64)
        /*089c*/ 	.word	0x00000000


	//----- nvinfo : EIATTR_FRAME_SIZE
	.align		4
.L_395:
        /*08a0*/ 	.byte	0x04, 0x11
        /*08a2*/ 	.short	(.L_397 - .L_396)
	.align		4
.L_396:
        /*08a4*/ 	.word	index@($__internal_76_$__cuda_sm20_div_s64)
        /*08a8*/ 	.word	0x00000000


	//----- nvinfo : EIATTR_FRAME_SIZE
	.align		4
.L_397:
        /*08ac*/ 	.byte	0x04, 0x11
        /*08ae*/ 	.short	(.L_399 - .L_398)
	.align		4
.L_398:
        /*08b0*/ 	.word	index@(_ZN2at6native16triu_tril_kernelIhiLb1ELi8ELb1EEEvNS_4cuda6detail10TensorInfoIT_T0_EENS4_IKS5_S6_EEllS6_)
        /*08b4*/ 	.word	0x00000000


	//----- nvinfo : EIATTR_REGCOUNT
	.align		4
.L_399:
        /*08b8*/ 	.byte	0x04, 0x2f
        /*08ba*/ 	.short	(.L_401 - .L_400)
	.align		4
.L_400:
        /*08bc*/ 	.word	index@(_ZN2at6native16triu_tril_kernelIhiLb1ELi8ELb0EEEvNS_4cuda6detail10TensorInfoIT_T0_EENS4_IKS5_S6_EEllS6_)
        /*08c0*/ 	.word	0x0000001e


	//----- nvinfo : EIATTR_FRAME_SIZE
	.align		4
.L_401:
        /*08c4*/ 	.byte	0x04, 0x11
        /*08c6*/ 	.short	(.L_403 - .L_402)
	.align		4
.L_402:
        /*08c8*/ 	.word	index@($__internal_75_$__cuda_sm20_div_s64)
        /*08cc*/ 	.word	0x00000000


	//----- nvinfo : EIATTR_FRAME_SIZE
	.align		4
.L_403:
        /*08d0*/ 	.byte	0x04, 0x11
        /*08d2*/ 	.short	(.L_405 - .L_404)
	.align		4
.L_404:
        /*08d4*/ 	.word	index@(_ZN2at6native16triu_tril_kernelIhiLb1ELi8ELb0EEEvNS_4cuda6detail10TensorInfoIT_T0_EENS4_IKS5_S6_EEllS6_)
        /*08d8*/ 	.word	0x00000000


	//----- nvinfo : EIATTR_REGCOUNT
	.align		4
.L_405:
        /*08dc*/ 	.byte	0x04, 0x2f
        /*08de*/ 	.short	(.L_407 - .L_406)
	.align		4
.L_406:
        /*08e0*/ 	.word	index@(_ZN2at6native16triu_tril_kernelIhlLb1ELi8ELb1EEEvNS_4cuda6detail10TensorInfoIT_T0_EENS4_IKS5_S6_EEllS6_)
        /*08e4*/ 	.word	0x0000001e


	//----- nvinfo : EIATTR_FRAME_SIZE
	.align		4
.L_407:
        /*08e8*/ 	.byte	0x04, 0x11
        /*08ea*/ 	.short	(.L_409 - .L_408)
	.align		4
.L_408:
        /*08ec*/ 	.word	index@($__internal_74_$__cuda_sm20_rem_s64)
        /*08f0*/ 	.word	0x00000000


	//----- nvinfo : EIATTR_FRAME_SIZE
	.align		4
.L_409:
        /*08f4*/ 	.byte	0x04, 0x11
        /*08f6*/ 	.short	(.L_411 - .L_410)
	.align		4
.L_410:
        /*08f8*/ 	.word	index@($__internal_73_$__cuda_sm20_div_s64)
        /*08fc*/ 	.word	0x00000000


	//----- nvinfo : EIATTR_FRAME_SIZE
	.align		4
.L_411:
        /*0900*/ 	.byte	0x04, 0x11
        /*0902*/ 	.short	(.L_413 - .L_412)
	.align		4
.L_412:
        /*0904*/ 	.word	index@(_ZN2at6native16triu_tril_kernelIhlLb1ELi8ELb1EEEvNS_4cuda6detail10TensorInfoIT_T0_EENS4_IKS5_S6_EEllS6_)
        /*0908*/ 	.word	0x00000000


	//----- nvinfo : EIATTR_REGCOUNT
	.align		4
.L_413:
        /*090c*/ 	.byte	0x04, 0x2f
        /*090e*/ 	.short	(.L_415 - .L_414)
	.align		4
.L_414:
        /*0910*/ 	.word	index@(_ZN2at6native16triu_tril_kernelIhlLb1ELi8ELb0EEEvNS_4cuda6detail10TensorInfoIT_T0_EENS4_IKS5_S6_EEllS6_)
        /*0914*/ 	.word	0x00000020


	//----- nvinfo : EIATTR_FRAME_SIZE
	.align		4
.L_415:
        /*0918*/ 	.byte	0x04, 0x11
        /*091a*/ 	.short	(.L_417 - .L_416)
	.align		4
.L_416:
        /*091c*/ 	.word	index@($__internal_72_$__cuda_sm20_div_s64)
        /*0920*/ 	.word	0x00000000


	//----- nvinfo : EIATTR_FRAME_SIZE
	.align		4
.L_417:
        /*0924*/ 	.byte	0x04, 0x11
        /*0926*/ 	.short	(.L_419 - .L_418)
	.align		4
.L_418:
        /*0928*/ 	.word	index@(_ZN2at6native16triu_tril_kernelIhlLb1ELi8ELb0EEEvNS_4cuda6detail10TensorInfoIT_T0_EENS4_IKS5_S6_EEllS6_)
        /*092c*/ 	.word	0x00000000


	//----- nvinfo : EIATTR_REGCOUNT
	.align		4
.L_419:
        /*0930*/ 	.byte	0x04, 0x2f
        /*0932*/ 	.short	(.L_421 - .L_420)
	.align		4
.L_420:
        /*0934*/ 	.word	index@(_ZN2at6native16triu_tril_kernelIaiLb1ELi8ELb1EEEvNS_4cuda6detail10TensorInfoIT_T0_EENS4_IKS5_S6_EEllS6_)
        /*0938*/ 	.word	0x0000001e


	//----- nvinfo : EIATTR_FRAME_SIZE
	.align		4
.L_421:
        /*093c*/ 	.byte	0x04, 0x11
        /*093e*/ 	.short	(.L_423 - .L_422)
	.align		4
.L_422:
        /*0940*/ 	.word	index@($__internal_71_$__cuda_sm20_rem_s64)
        /*0944*/ 	.word	0x00000000


	//----- nvinfo : EIATTR_FRAME_SIZE
	.align		4
.L_423:
        /*0948*/ 	.byte	0x04, 0x11
        /*094a*/ 	.short	(.L_425 - .L_424)
	.align		4
.L_424:
        /*094c*/ 	.word	index@($__internal_70_$__cuda_sm20_div_s64)
        /*0950*/ 	.word	0x00000000


	//----- nvinfo : EIATTR_FRAME_SIZE
	.align		4
.L_425:
        /*0954*/ 	.byte	0x04, 0x11
        /*0956*/ 	.short	(.L_427 - .L_426)
	.align		4
.L_426:
        /*0958*/ 	.word	index@(_ZN2at6native16triu_tril_kernelIaiLb1ELi8ELb1EEEvNS_4cuda6detail10TensorInfoIT_T0_EENS4_IKS5_S6_EEllS6_)
        /*095c*/ 	.word	0x00000000


	//----- nvinfo : EIATTR_REGCOUNT
	.align		4
.L_427:
        /*0960*/ 	.byte	0x04, 0x2f
        /*0962*/ 	.short	(.L_429 - .L_428)
	.align		4
.L_428:
        /*0964*/ 	.word	index@(_ZN2at6native16triu_tril_kernelIaiLb1ELi8ELb0EEEvNS_4cuda6detail10TensorInfoIT_T0_EENS4_IKS5_S6_EEllS6_)
        /*0968*/ 	.word	0x0000001e


	//----- nvinfo : EIATTR_FRAME_SIZE
	.align		4
.L_429:
        /*096c*/ 	.byte	0x04, 0x11
        /*096e*/ 	.short	(.L_431 - .L_430)
	.align		4
.L_430:
        /*0970*/ 	.word	index@($__internal_69_$__cuda_sm20_div_s64)
        /*0974*/ 	.word	0x00000000


	//----- nvinfo : EIATTR_FRAME_SIZE
	.align		4
.L_431:
        /*0978*/ 	.byte	0x04, 0x11
        /*097a*/ 	.short	(.L_433 - .L_432)
	.align		4
.L_432:
        /*097c*/ 	.word	index@(_ZN2at6native16triu_tril_kernelIaiLb1ELi8ELb0EEEvNS_4cuda6detail10TensorInfoIT_T0_EENS4_IKS5_S6_EEllS6_)
        /*0980*/ 	.word	0x00000000


	//----- nvinfo : EIATTR_REGCOUNT
	.align		4
.L_433:
        /*0984*/ 	.byte	0x04, 0x2f
        /*0986*/ 	.short	(.L_435 - .L_434)
	.align		4
.L_434:
        /*0988*/ 	.word	index@(_ZN2at6native16triu_tril_kernelIalLb1ELi8ELb1EEEvNS_4cuda6detail10TensorInfoIT_T0_EENS4_IKS5_S6_EEllS6_)
        /*098c*/ 	.word	0x0000001e


	//----- nvinfo : EIATTR_FRAME_SIZE
	.align		4
.L_435:
        /*0990*/ 	.byte	0x04, 0x11
        /*0992*/ 	.short	(.L_437 - .L_436)
	.align		4
.L_436:
        /*0994*/ 	.word	index@($__internal_68_$__cuda_sm20_rem_s64)
        /*0998*/ 	.word	0x00000000


	//----- nvinfo : EIATTR_FRAME_SIZE
	.align		4
.L_437:
        /*099c*/ 	.byte	0x04, 0x11
        /*099e*/ 	.short	(.L_439 - .L_438)
	.align		4
.L_438:
        /*09a0*/ 	.word	index@($__internal_67_$__cuda_sm20_div_s64)
        /*09a4*/ 	.word	0x00000000


	//----- nvinfo : EIATTR_FRAME_SIZE
	.align		4
.L_439:
        /*09a8*/ 	.byte	0x04, 0x11
        /*09aa*/ 	.short	(.L_441 - .L_440)
	.align		4
.L_440:
        /*09ac*/ 	.word	index@(_ZN2at6native16triu_tril_kernelIalLb1ELi8ELb1EEEvNS_4cuda6detail10TensorInfoIT_T0_EENS4_IKS5_S6_EEllS6_)
        /*09b0*/ 	.word	0x00000000


	//----- nvinfo : EIATTR_REGCOUNT
	.align		4
.L_441:
        /*09b4*/ 	.byte	0x04, 0x2f
        /*09b6*/ 	.short	(.L_443 - .L_442)
	.align		4
.L_442:
        /*09b8*/ 	.word	index@(_ZN2at6native16triu_tril_kernelIalLb1ELi8ELb0EEEvNS_4cuda6detail10TensorInfoIT_T0_EENS4_IKS5_S6_EEllS6_)
        /*09bc*/ 	.word	0x00000020


	//----- nvinfo : EIATTR_FRAME_SIZE
	.align		4
.L_443:
        /*09c0*/ 	.byte	0x04, 0x11
        /*09c2*/ 	.short	(.L_445 - .L_444)
	.align		4
.L_444:
        /*09c4*/ 	.word	index@($__internal_66_$__cuda_sm20_div_s64)
        /*09c8*/ 	.word	0x00000000


	//----- nvinfo : EIATTR_FRAME_SIZE
	.align		4
.L_445:
        /*09cc*/ 	.byte	0x04, 0x11
        /*09ce*/ 	.short	(.L_447 - .L_446)
	.align		4
.L_446:
        /*09d0*/ 	.word	index@(_ZN2at6native16triu_tril_kernelIalLb1ELi8ELb0EEEvNS_4cuda6detail10TensorInfoIT_T0_EENS4_IKS5_S6_EEllS6_)
        /*09d4*/ 	.word	0x00000000


	//----- nvinfo : EIATTR_REGCOUNT
	.align		4
.L_447:
        /*09d8*/ 	.byte	0x04, 0x2f
        /*09da*/ 	.short	(.L_449 - .L_448)
	.align		4
.L_448:
        /*09dc*/ 	.word	index@(_ZN2at6native16triu_tril_kernelIiiLb1ELi2ELb1EEEvNS_4cuda6detail10TensorInfoIT_T0_EENS4_IKS5_S6_EEllS6_)
        /*09e0*/ 	.word	0x0000001e


	//----- nvinfo : EIATTR_FRAME_SIZE
	.align		4
.L_449:
        /*09e4*/ 	.byte	0x04, 0x11
        /*09e6*/ 	.short	(.L_451 - .L_450)
	.align		4
.L_450:
        /*09e8*/ 	.word	index@($__internal_65_$__cuda_sm20_rem_s64)
        /*09ec*/ 	.word	0x00000000


	//----- nvinfo : EIATTR_FRAME_SIZE
	.align		4
.L_451:
        /*09f0*/ 	.byte	0x04, 0x11
        /*09f2*/ 	.short	(.L_453 - .L_452)
	.align		4
.L_452:
        /*09f4*/ 	.word	index@($__internal_64_$__cuda_sm20_div_s64)
        /*09f8*/ 	.word	0x00000000


	//----- nvinfo : EIATTR_FRAME_SIZE
	.align		4
.L_453:
        /*09fc*/ 	.byte	0x04, 0x11
        /*09fe*/ 	.short	(.L_455 - .L_454)
	.align		4
.L_454:
        /*0a00*/ 	.word	index@(_ZN2at6native16triu_tril_kernelIiiLb1ELi2ELb1EEEvNS_4cuda6detail10TensorInfoIT_T0_EENS4_IKS5_S6_EEllS6_)
        /*0a04*/ 	.word	0x00000000


	//----- nvinfo : EIATTR_REGCOUNT
	.align		4
.L_455:
        /*0a08*/ 	.byte	0x04, 0x2f
        /*0a0a*/ 	.short	(.L_457 - .L_456)
	.align		4
.L_456:
        /*0a0c*/ 	.word	index@(_ZN2at6native16triu_tril_kernelIiiLb1ELi2ELb0EEEvNS_4cuda6detail10TensorInfoIT_T0_EENS4_IKS5_S6_EEllS6_)
        /*0a10*/ 	.word	0x0000001e


	//----- nvinfo : EIATTR_FRAME_SIZE
	.align		4
.L_457:
        /*0a14*/ 	.byte	0x04, 0x11
        /*0a16*/ 	.short	(.L_459 - .L_458)
	.align		4
.L_458:
        /*0a18*/ 	.word	index@($__internal_63_$__cuda_sm20_div_s64)
        /*0a1c*/ 	.word	0x00000000


	//----- nvinfo : EIATTR_FRAME_SIZE
	.align		4
.L_459:
        /*0a20*/ 	.byte	0x04, 0x11
        /*0a22*/ 	.short	(.L_461 - .L_460)
	.align		4
.L_460:
        /*0a24*/ 	.word	index@(_ZN2at6native16triu_tril_kernelIiiLb1ELi2ELb0EEEvNS_4cuda6detail10TensorInfoIT_T0_EENS4_IKS5_S6_EEllS6_)
        /*0a28*/ 	.word	0x00000000


	//----- nvinfo : EIATTR_REGCOUNT
	.align		4
.L_461:
        /*0a2c*/ 	.byte	0x04, 0x2f
        /*0a2e*/ 	.short	(.L_463 - .L_462)
	.align		4
.L_462:
        /*0a30*/ 	.word	index@(_ZN2at6native16triu_tril_kernelIilLb1ELi2ELb1EEEvNS_4cuda6detail10TensorInfoIT_T0_EENS4_IKS5_S6_EEllS6_)
        /*0a34*/ 	.word	0x0000001e


	//----- nvinfo : EIATTR_FRAME_SIZE
	.align		4
.L_463:
        /*0a38*/ 	.byte	0x04, 0x11
        /*0a3a*/ 	.short	(.L_465 - .L_464)
	.align		4
.L_464:
        /*0a3c*/ 	.word	index@($__internal_62_$__cuda_sm20_rem_s64)
        /*0a40*/ 	.word	0x00000000


	//----- nvinfo : EIATTR_FRAME_SIZE
	.align		4
.L_465:
        /*0a44*/ 	.byte	0x04, 0x11
        /*0a46*/ 	.short	(.L_467 - .L_466)
	.align		4
.L_466:
        /*0a48*/ 	.word	index@($__internal_61_$__cuda_sm20_div_s64)
        /*0a4c*/ 	.word	0x00000000


	//----- nvinfo : EIATTR_FRAME_SIZE
	.align		4
.L_467:
        /*0a50*/ 	.byte	0x04, 0x11
        /*0a52*/ 	.short	(.L_469 - .L_468)
	.align		4
.L_468:
        /*0a54*/ 	.word	index@(_ZN2at6native16triu_tril_kernelIilLb1ELi2ELb1EEEvNS_4cuda6detail10TensorInfoIT_T0_EENS4_IKS5_S6_EEllS6_)
        /*0a58*/ 	.word	0x00000000


	//----- nvinfo : EIATTR_REGCOUNT
	.align		4
.L_469:
        /*0a5c*/ 	.byte	0x04, 0x2f
        /*0a5e*/ 	.short	(.L_471 - .L_470)
	.align		4
.L_470:
        /*0a60*/ 	.word	index@(_ZN2at6native16triu_tril_kernelIilLb1ELi2ELb0EEEvNS_4cuda6detail10TensorInfoIT_T0_EENS4_IKS5_S6_EEllS6_)
        /*0a64*/ 	.word	0x00000020


	//----- nvinfo : EIATTR_FRAME_SIZE
	.align		4
.L_471:
        /*0a68*/ 	.byte	0x04, 0x11
        /*0a6a*/ 	.short	(.L_473 - .L_472)
	.align		4
.L_472:
        /*0a6c*/ 	.word	index@($__internal_60_$__cuda_sm20_div_s64)
        /*0a70*/ 	.word	0x00000000


	//----- nvinfo : EIATTR_FRAME_SIZE
	.align		4
.L_473:
        /*0a74*/ 	.byte	0x04, 0x11
        /*0a76*/ 	.short	(.L_475 - .L_474)
	.align		4
.L_474:
        /*0a78*/ 	.word	index@(_ZN2at6native16triu_tril_kernelIilLb1ELi2ELb0EEEvNS_4cuda6detail10TensorInfoIT_T0_EENS4_IKS5_S6_EEllS6_)
        /*0a7c*/ 	.word	0x00000000


	//----- nvinfo : EIATTR_REGCOUNT
	.align		4
.L_475:
        /*0a80*/ 	.byte	0x04, 0x2f
        /*0a82*/ 	.short	(.L_477 - .L_476)
	.align		4
.L_476:
        /*0a84*/ 	.word	index@(_ZN2at6native16triu_tril_kernelIliLb1ELi1ELb1EEEvNS_4cuda6detail10TensorInfoIT_T0_EENS4_IKS5_S6_EEllS6_)
        /*0a88*/ 	.word	0x0000001c


	//----- nvinfo : EIATTR_FRAME_SIZE
	.align		4
.L_477:
        /*0a8c*/ 	.byte	0x04, 0x11
        /*0a8e*/ 	.short	(.L_479 - .L_478)
	.align		4
.L_478:
        /*0a90*/ 	.word	index@($__internal_59_$__cuda_sm20_rem_s64)
        /*0a94*/ 	.word	0x00000000


	//----- nvinfo : EIATTR_FRAME_SIZE
	.align		4
.L_479:
        /*0a98*/ 	.byte	0x04, 0x11
        /*0a9a*/ 	.short	(.L_481 - .L_480)
	.align		4
.L_480:
        /*0a9c*/ 	.word	index@($__internal_58_$__cuda_sm20_div_s64)
        /*0aa0*/ 	.word	0x00000000


	//----- nvinfo : EIATTR_FRAME_SIZE
	.align		4
.L_481:
        /*0aa4*/ 	.byte	0x04, 0x11
        /*0aa6*/ 	.short	(.L_483 - .L_482)
	.align		4
.L_482:
        /*0aa8*/ 	.word	index@(_ZN2at6native16triu_tril_kernelIliLb1ELi1ELb1EEEvNS_4cuda6detail10TensorInfoIT_T0_EENS4_IKS5_S6_EEllS6_)
        /*0aac*/ 	.word	0x00000000


	//----- nvinfo : EIATTR_REGCOUNT
	.align		4
.L_483:
        /*0ab0*/ 	.byte	0x04, 0x2f
        /*0ab2*/ 	.short	(.L_485 - .L_484)
	.align		4
.L_484:
        /*0ab4*/ 	.word	index@(_ZN2at6native16triu_tril_kernelIliLb1ELi1ELb0EEEvNS_4cuda6detail10TensorInfoIT_T0_EENS4_IKS5_S6_EEllS6_)
        /*0ab8*/ 	.word	0x0000001e


	//----- nvinfo : EIATTR_FRAME_SIZE
	.align		4
.L_485:
        /*0abc*/ 	.byte	0x04, 0x11
        /*0abe*/ 	.short	(.L_487 - .L_486)
	.align		4
.L_486:
        /*0ac0*/ 	.word	index@($__internal_57_$__cuda_sm20_div_s64)
        /*0ac4*/ 	.word	0x00000000


	//----- nvinfo : EIATTR_FRAME_SIZE
	.align		4
.L_487:
        /*0ac8*/ 	.byte	0x04, 0x11
        /*0aca*/ 	.short	(.L_489 - .L_488)
	.align		4
.L_488:
        /*0acc*/ 	.word	index@(_ZN2at6native16triu_tril_kernelIliLb1ELi1ELb0EEEvNS_4cuda6detail10TensorInfoIT_T0_EENS4_IKS5_S6_EEllS6_)
        /*0ad0*/ 	.word	0x00000000


	//----- nvinfo : EIATTR_REGCOUNT
	.align		4
.L_489:
        /*0ad4*/ 	.byte	0x04, 0x2f
        /*0ad6*/ 	.short	(.L_491 - .L_490)
	.align		4
.L_490:
        /*0ad8*/ 	.word	index@(_ZN2at6native16triu_tril_kernelIllLb1ELi1ELb1EEEvNS_4cuda6detail10TensorInfoIT_T0_EENS4_IKS5_S6_EEllS6_)
        /*0adc*/ 	.word	0x0000001c


	//----- nvinfo : EIATTR_FRAME_SIZE
	.align		4
.L_491:
        /*0ae0*/ 	.byte	0x04, 0x11
        /*0ae2*/ 	.short	(.L_493 - .L_492)
	.align		4
.L_492:
        /*0ae4*/ 	.word	index@($__internal_56_$__cuda_sm20_rem_s64)
        /*0ae8*/ 	.word	0x00000000


	//----- nvinfo : EIATTR_FRAME_SIZE
	.align		4
.L_493:
        /*0aec*/ 	.byte	0x04, 0x11
        /*0aee*/ 	.short	(.L_495 - .L_494)
	.align		4
.L_494:
        /*0af0*/ 	.word	index@($__internal_55_$__cuda_sm20_div_s64)
        /*0af4*/ 	.word	0x00000000


	//----- nvinfo : EIATTR_FRAME_SIZE
	.align		4
.L_495:
        /*0af8*/ 	.byte	0x04, 0x11
        /*0afa*/ 	.short	(.L_497 - .L_496)
	.align		4
.L_496:
        /*0afc*/ 	.word	index@(_ZN2at6native16triu_tril_kernelIllLb1ELi1ELb1EEEvNS_4cuda6detail10TensorInfoIT_T0_EENS4_IKS5_S6_EEllS6_)
        /*0b00*/ 	.word	0x00000000


	//----- nvinfo : EIATTR_REGCOUNT
	.align		4
.L_497:
        /*0b04*/ 	.byte	0x04, 0x2f
        /*0b06*/ 	.short	(.L_499 - .L_498)
	.align		4
.L_498:
        /*0b08*/ 	.word	index@(_ZN2at6native16triu_tril_kernelIllLb1ELi1ELb0EEEvNS_4cuda6detail10TensorInfoIT_T0_EENS4_IKS5_S6_EEllS6_)
        /*0b0c*/ 	.word	0x00000020


	//----- nvinfo : EIATTR_FRAME_SIZE
	.align		4
.L_499:
        /*0b10*/ 	.byte	0x04, 0x11
        /*0b12*/ 	.short	(.L_501 - .L_500)
	.align		4
.L_500:
        /*0b14*/ 	.word	index@($__internal_54_$__cuda_sm20_div_s64)
        /*0b18*/ 	.word	0x00000000


	//----- nvinfo : EIATTR_FRAME_SIZE
	.align		4
.L_501:
        /*0b1c*/ 	.byte	0x04, 0x11
        /*0b1e*/ 	.short	(.L_503 - .L_502)
	.align		4
.L_502:
        /*0b20*/ 	.word	index@(_ZN2at6native16triu_tril_kernelIllLb1ELi1ELb0EEEvNS_4cuda6detail10TensorInfoIT_T0_EENS4_IKS5_S6_EEllS6_)
        /*0b24*/ 	.word	0x00000000


	//----- nvinfo : EIATTR_REGCOUNT
	.align		4
.L_503:
        /*0b28*/ 	.byte	0x04, 0x2f
        /*0b2a*/ 	.short	(.L_505 - .L_504)
	.align		4
.L_504:
        /*0b2c*/ 	.word	index@(_ZN2at6native16triu_tril_kernelIsiLb1ELi4ELb1EEEvNS_4cuda6detail10TensorInfoIT_T0_EENS4_IKS5_S6_EEllS6_)
        /*0b30*/ 	.word	0x0000001e


	//----- nvinfo : EIATTR_FRAME_SIZE
	.align		4
.L_505:
        /*0b34*/ 	.byte	0x04, 0x11
        /*0b36*/ 	.short	(.L_507 - .L_506)
	.align		4
.L_506:
        /*0b38*/ 	.word	index@($__internal_53_$__cuda_sm20_rem_s64)
        /*0b3c*/ 	.word	0x00000000


	//----- nvinfo : EIATTR_FRAME_SIZE
	.align		4
.L_507:
        /*0b40*/ 	.byte	0x04, 0x11
        /*0b42*/ 	.short	(.L_509 - .L_508)
	.align		4
.L_508:
        /*0b44*/ 	.word	index@($__internal_52_$__cuda_sm20_div_s64)
        /*0b48*/ 	.word	0x00000000


	//----- nvinfo : EIATTR_FRAME_SIZE
	.align		4
.L_509:
        /*0b4c*/ 	.byte	0x04, 0x11
        /*0b4e*/ 	.short	(.L_511 - .L_510)
	.align		4
.L_510:
        /*0b50*/ 	.word	index@(_ZN2at6native16triu_tril_kernelIsiLb1ELi4ELb1EEEvNS_4cuda6detail10TensorInfoIT_T0_EENS4_IKS5_S6_EEllS6_)
        /*0b54*/ 	.word	0x00000000


	//----- nvinfo : EIATTR_REGCOUNT
	.align		4
.L_511:
        /*0b58*/ 	.byte	0x04, 0x2f
        /*0b5a*/ 	.short	(.L_513 - .L_512)
	.align		4
.L_512:
        /*0b5c*/ 	.word	index@(_ZN2at6native16triu_tril_kernelIsiLb1ELi4ELb0EEEvNS_4cuda6detail10TensorInfoIT_T0_EENS4_IKS5_S6_EEllS6_)
        /*0b60*/ 	.word	0x0000001e


	//----- nvinfo : EIATTR_FRAME_SIZE
	.align		4
.L_513:
        /*0b64*/ 	.byte	0x04, 0x11
        /*0b66*/ 	.short	(.L_515 - .L_514)
	.align		4
.L_514:
        /*0b68*/ 	.word	index@($__internal_51_$__cuda_sm20_div_s64)
        /*0b6c*/ 	.word	0x00000000


	//----- nvinfo : EIATTR_FRAME_SIZE
	.align		4
.L_515:
        /*0b70*/ 	.byte	0x04, 0x11
        /*0b72*/ 	.short	(.L_517 - .L_516)
	.align		4
.L_516:
        /*0b74*/ 	.word	index@(_ZN2at6native16triu_tril_kernelIsiLb1ELi4ELb0EEEvNS_4cuda6detail10TensorInfoIT_T0_EENS4_IKS5_S6_EEllS6_)
        /*0b78*/ 	.word	0x00000000


	//----- nvinfo : EIATTR_REGCOUNT
	.align		4
.L_517:
        /*0b7c*/ 	.byte	0x04, 0x2f
        /*0b7e*/ 	.short	(.L_519 - .L_518)
	.align		4
.L_518:
        /*0b80*/ 	.word	index@(_ZN2at6native16triu_tril_kernelIslLb1ELi4ELb1EEEvNS_4cuda6detail10TensorInfoIT_T0_EENS4_IKS5_S6_EEllS6_)
        /*0b84*/ 	.word	0x0000001e


	//----- nvinfo : EIATTR_FRAME_SIZE
	.align		4
.L_519:
        /*0b88*/ 	.byte	0x04, 0x11
        /*0b8a*/ 	.short	(.L_521 - .L_520)
	.align		4
.L_520:
        /*0b8c*/ 	.word	index@($__internal_50_$__cuda_sm20_rem_s64)
        /*0b90*/ 	.word	0x00000000


	//----- nvinfo : EIATTR_FRAME_SIZE
	.align		4
.L_521:
        /*0b94*/ 	.byte	0x04, 0x11
        /*0b96*/ 	.short	(.L_523 - .L_522)
	.align		4
.L_522:
        /*0b98*/ 	.word	index@($__internal_49_$__cuda_sm20_div_s64)
        /*0b9c*/ 	.word	0x00000000


	//----- nvinfo : EIATTR_FRAME_SIZE
	.align		4
.L_523:
        /*0ba0*/ 	.byte	0x04, 0x11
        /*0ba2*/ 	.short	(.L_525 - .L_524)
	.align		4
.L_524:
        /*0ba4*/ 	.word	index@(_ZN2at6native16triu_tril_kernelIslLb1ELi4ELb1EEEvNS_4cuda6detail10TensorInfoIT_T0_EENS4_IKS5_S6_EEllS6_)
        /*0ba8*/ 	.word	0x00000000


	//----- nvinfo : EIATTR_REGCOUNT
	.align		4
.L_525:
        /*0bac*/ 	.byte	0x04, 0x2f
        /*0bae*/ 	.short	(.L_527 - .L_526)
	.align		4
.L_526:
        /*0bb0*/ 	.word	index@(_ZN2at6native16triu_tril_kernelIslLb1ELi4ELb0EEEvNS_4cuda6detail10TensorInfoIT_T0_EENS4_IKS5_S6_EEllS6_)
        /*0bb4*/ 	.word	0x00000020


	//----- nvinfo : EIATTR_FRAME_SIZE
	.align		4
.L_527:
        /*0bb8*/ 	.byte	0x04, 0x11
        /*0bba*/ 	.short	(.L_529 - .L_528)
	.align		4
.L_528:
        /*0bbc*/ 	.word	index@($__internal_48_$__cuda_sm20_div_s64)
        /*0bc0*/ 	.word	0x00000000


	//----- nvinfo : EIATTR_FRAME_SIZE
	.align		4
.L_529:
        /*0bc4*/ 	.byte	0x04, 0x11
        /*0bc6*/ 	.short	(.L_531 - .L_530)
	.align		4
.L_530:
        /*0bc8*/ 	.word	index@(_ZN2at6native16triu_tril_kernelIslLb1ELi4ELb0EEEvNS_4cuda6detail10TensorInfoIT_T0_EENS4_IKS5_S6_EEllS6_)
        /*0bcc*/ 	.word	0x00000000


	//----- nvinfo : EIATTR_REGCOUNT
	.align		4
.L_531:
        /*0bd0*/ 	.byte	0x04, 0x2f
        /*0bd2*/ 	.short	(.L_533 - .L_532)
	.align		4
.L_532:
        /*0bd4*/ 	.word	index@(_ZN2at6native16triu_tril_kernelIdiLb1ELi1ELb1EEEvNS_4cuda6detail10TensorInfoIT_T0_EENS4_IKS5_S6_EEllS6_)
        /*0bd8*/ 	.word	0x0000001c


	//----- nvinfo : EIATTR_FRAME_SIZE
	.align		4
.L_533:
        /*0bdc*/ 	.byte	0x04, 0x11
        /*0bde*/ 	.short	(.L_535 - .L_534)
	.align		4
.L_534:
        /*0be0*/ 	.word	index@($__internal_47_$__cuda_sm20_rem_s64)
        /*0be4*/ 	.word	0x00000000


	//----- nvinfo : EIATTR_FRAME_SIZE
	.align		4
.L_535:
        /*0be8*/ 	.byte	0x04, 0x11
        /*0bea*/ 	.short	(.L_537 - .L_536)
	.align		4
.L_536:
        /*0bec*/ 	.word	index@($__internal_46_$__cuda_sm20_div_s64)
        /*0bf0*/ 	.word	0x00000000


	//----- nvinfo : EIATTR_FRAME_SIZE
	.align		4
.L_537:
        /*0bf4*/ 	.byte	0x04, 0x11
        /*0bf6*/ 	.short	(.L_539 - .L_538)
	.align		4
.L_538:
        /*0bf8*/ 	.word	index@(_ZN2at6native16triu_tril_kernelIdiLb1ELi1ELb1EEEvNS_4cuda6detail10TensorInfoIT_T0_EENS4_IKS5_S6_EEllS6_)
        /*0bfc*/ 	.word	0x00000000


	//----- nvinfo : EIATTR_REGCOUNT
	.align		4
.L_539:
        /*0c00*/ 	.byte	0x04, 0x2f
        /*0c02*/ 	.short	(.L_541 - .L_540)
	.align		4
.L_540:
        /*0c04*/ 	.word	index@(_ZN2at6native16triu_tril_kernelIdiLb1ELi1ELb0EEEvNS_4cuda6detail10TensorInfoIT_T0_EENS4_IKS5_S6_EEllS6_)
        /*0c08*/ 	.word	0x0000001e


	//----- nvinfo : EIATTR_FRAME_SIZE
	.align		4
.L_541:
        /*0c0c*/ 	.byte	0x04, 0x11
        /*0c0e*/ 	.short	(.L_543 - .L_542)
	.align		4
.L_542:
        /*0c10*/ 	.word	index@($__internal_45_$__cuda_sm20_div_s64)
        /*0c14*/ 	.word	0x00000000


	//----- nvinfo : EIATTR_FRAME_SIZE
	.align		4
.L_543:
        /*0c18*/ 	.byte	0x04, 0x11
        /*0c1a*/ 	.short	(.L_545 - .L_544)
	.align		4
.L_544:
        /*0c1c*/ 	.word	index@(_ZN2at6native16triu_tril_kernelIdiLb1ELi1ELb0EEEvNS_4cuda6detail10TensorInfoIT_T0_EENS4_IKS5_S6_EEllS6_)
        /*0c20*/ 	.word	0x00000000


	//----- nvinfo : EIATTR_REGCOUNT
	.align		4
.L_545:
        /*0c24*/ 	.byte	0x04, 0x2f
        /*0c26*/ 	.short	(.L_547 - .L_546)
	.align		4
.L_546:
        /*0c28*/ 	.word	index@(_ZN2at6native16triu_tril_kernelIdlLb1ELi1ELb1EEEvNS_4cuda6detail10TensorInfoIT_T0_EENS4_IKS5_S6_EEllS6_)
        /*0c2c*/ 	.word	0x0000001c


	//----- nvinfo : EIATTR_FRAME_SIZE
	.align		4
.L_547:
        /*0c30*/ 	.byte	0x04, 0x11
        /*0c32*/ 	.short	(.L_549 - .L_548)
	.align		4
.L_548:
        /*0c34*/ 	.word	index@($__internal_44_$__cuda_sm20_rem_s64)
        /*0c38*/ 	.word	0x00000000


	//----- nvinfo : EIATTR_FRAME_SIZE
	.align		4
.L_549:
        /*0c3c*/ 	.byte	0x04, 0x11
        /*0c3e*/ 	.short	(.L_551 - .L_550)
	.align		4
.L_550:
        /*0c40*/ 	.word	index@($__internal_43_$__cuda_sm20_div_s64)
        /*0c44*/ 	.word	0x00000000


	//----- nvinfo : EIATTR_FRAME_SIZE
	.align		4
.L_551:
        /*0c48*/ 	.byte	0x04, 0x11
        /*0c4a*/ 	.short	(.L_553 - .L_552)
	.align		4
.L_552:
        /*0c4c*/ 	.word	index@(_ZN2at6native16triu_tril_kernelIdlLb1ELi1ELb1EEEvNS_4cuda6detail10TensorInfoIT_T0_EENS4_IKS5_S6_EEllS6_)
        /*0c50*/ 	.word	0x00000000


	//----- nvinfo : EIATTR_REGCOUNT
	.align		4
.L_553:
        /*0c54*/ 	.byte	0x04, 0x2f
        /*0c56*/ 	.short	(.L_555 - .L_554)
	.align		4
.L_554:
        /*0c58*/ 	.word	index@(_ZN2at6native16triu_tril_kernelIdlLb1ELi1ELb0EEEvNS_4cuda6detail10TensorInfoIT_T0_EENS4_IKS5_S6_EEllS6_)
        /*0c5c*/ 	.word	0x00000020


	//----- nvinfo : EIATTR_FRAME_SIZE
	.align		4
.L_555:
        /*0c60*/ 	.byte	0x04, 0x11
        /*0c62*/ 	.short	(.L_557 - .L_556)
	.align		4
.L_556:
        /*0c64*/ 	.word	index@($__internal_42_$__cuda_sm20_div_s64)
        /*0c68*/ 	.word	0x00000000


	//----- nvinfo : EIATTR_FRAME_SIZE
	.align		4
.L_557:
        /*0c6c*/ 	.byte	0x04, 0x11
        /*0c6e*/ 	.short	(.L_559 - .L_558)
	.align		4
.L_558:
        /*0c70*/ 	.word	index@(_ZN2at6native16triu_tril_kernelIdlLb1ELi1ELb0EEEvNS_4cuda6detail10TensorInfoIT_T0_EENS4_IKS5_S6_EEllS6_)
        /*0c74*/ 	.word	0x00000000


	//----- nvinfo : EIATTR_REGCOUNT
	.align		4
.L_559:
        /*0c78*/ 	.byte	0x04, 0x2f
        /*0c7a*/ 	.short	(.L_561 - .L_560)
	.align		4
.L_560:
        /*0c7c*/ 	.word	index@(_ZN2at6native16triu_tril_kernelIfiLb1ELi2ELb1EEEvNS_4cuda6detail10TensorInfoIT_T0_EENS4_IKS5_S6_EEllS6_)
        /*0c80*/ 	.word	0x0000001e


	//----- nvinfo : EIATTR_FRAME_SIZE
	.align		4
.L_561:
        /*0c84*/ 	.byte	0x04, 0x11
        /*0c86*/ 	.short	(.L_563 - .L_562)
	.align		4
.L_562:
        /*0c88*/ 	.word	index@($__internal_41_$__cuda_sm20_rem_s64)
        /*0c8c*/ 	.word	0x00000000


	//----- nvinfo : EIATTR_FRAME_SIZE
	.align		4
.L_563:
        /*0c90*/ 	.byte	0x04, 0x11
        /*0c92*/ 	.short	(.L_565 - .L_564)
	.align		4
.L_564:
        /*0c94*/ 	.word	index@($__internal_40_$__cuda_sm20_div_s64)
        /*0c98*/ 	.word	0x00000000


	//----- nvinfo : EIATTR_FRAME_SIZE
	.align		4
.L_565:
        /*0c9c*/ 	.byte	0x04, 0x11
        /*0c9e*/ 	.short	(.L_567 - .L_566)
	.align		4
.L_566:
        /*0ca0*/ 	.word	index@(_ZN2at6native16triu_tril_kernelIfiLb1ELi2ELb1EEEvNS_4cuda6detail10TensorInfoIT_T0_EENS4_IKS5_S6_EEllS6_)
        /*0ca4*/ 	.word	0x00000000


	//----- nvinfo : EIATTR_REGCOUNT
	.align		4
.L_567:
        /*0ca8*/ 	.byte	0x04, 0x2f
        /*0caa*/ 	.short	(.L_569 - .L_568)
	.align		4
.L_568:
        /*0cac*/ 	.word	index@(_ZN2at6native16triu_tril_kernelIfiLb1ELi2ELb0EEEvNS_4cuda6detail10TensorInfoIT_T0_EENS4_IKS5_S6_EEllS6_)
        /*0cb0*/ 	.word	0x0000001e


	//----- nvinfo : EIATTR_FRAME_SIZE
	.align		4
.L_569:
        /*0cb4*/ 	.byte	0x04, 0x11
        /*0cb6*/ 	.short	(.L_571 - .L_570)
	.align		4
.L_570:
        /*0cb8*/ 	.word	index@($__internal_39_$__cuda_sm20_div_s64)
        /*0cbc*/ 	.word	0x00000000


	//----- nvinfo : EIATTR_FRAME_SIZE
	.align		4
.L_571:
        /*0cc0*/ 	.byte	0x04, 0x11
        /*0cc2*/ 	.short	(.L_573 - .L_572)
	.align		4
.L_572:
        /*0cc4*/ 	.word	index@(_ZN2at6native16triu_tril_kernelIfiLb1ELi2ELb0EEEvNS_4cuda6detail10TensorInfoIT_T0_EENS4_IKS5_S6_EEllS6_)
        /*0cc8*/ 	.word	0x00000000


	//----- nvinfo : EIATTR_REGCOUNT
	.align		4
.L_573:
        /*0ccc*/ 	.byte	0x04, 0x2f
        /*0cce*/ 	.short	(.L_575 - .L_574)
	.align		4
.L_574:
        /*0cd0*/ 	.word	index@(_ZN2at6native16triu_tril_kernelIflLb1ELi2ELb1EEEvNS_4cuda6detail10TensorInfoIT_T0_EENS4_IKS5_S6_EEllS6_)
        /*0cd4*/ 	.word	0x0000001e


	//----- nvinfo : EIATTR_FRAME_SIZE
	.align		4
.L_575:
        /*0cd8*/ 	.byte	0x04, 0x11
        /*0cda*/ 	.short	(.L_577 - .L_576)
	.align		4
.L_576:
        /*0cdc*/ 	.word	index@($__internal_38_$__cuda_sm20_rem_s64)
        /*0ce0*/ 	.word	0x00000000


	//----- nvinfo : EIATTR_FRAME_SIZE
	.align		4
.L_577:
        /*0ce4*/ 	.byte	0x04, 0x11
        /*0ce6*/ 	.short	(.L_579 - .L_578)
	.align		4
.L_578:
        /*0ce8*/ 	.word	index@($__internal_37_$__cuda_sm20_div_s64)
        /*0cec*/ 	.word	0x00000000


	//----- nvinfo : EIATTR_FRAME_SIZE
	.align		4
.L_579:
        /*0cf0*/ 	.byte	0x04, 0x11
        /*0cf2*/ 	.short	(.L_581 - .L_580)
	.align		4
.L_580:
        /*0cf4*/ 	.word	index@(_ZN2at6native16triu_tril_kernelIflLb1ELi2ELb1EEEvNS_4cuda6detail10TensorInfoIT_T0_EENS4_IKS5_S6_EEllS6_)
        /*0cf8*/ 	.word	0x00000000


	//----- nvinfo : EIATTR_REGCOUNT
	.align		4
.L_581:
        /*0cfc*/ 	.byte	0x04, 0x2f
        /*0cfe*/ 	.short	(.L_583 - .L_582)
	.align		4
.L_582:
        /*0d00*/ 	.word	index@(_ZN2at6native16triu_tril_kernelIflLb1ELi2ELb0EEEvNS_4cuda6detail10TensorInfoIT_T0_EENS4_IKS5_S6_EEllS6_)
        /*0d04*/ 	.word	0x00000020


	//----- nvinfo : EIATTR_FRAME_SIZE
	.align		4
.L_583:
        /*0d08*/ 	.byte	0x04, 0x11
        /*0d0a*/ 	.short	(.L_585 - .L_584)
	.align		4
.L_584:
        /*0d0c*/ 	.word	index@($__internal_36_$__cuda_sm20_div_s64)
        /*0d10*/ 	.word	0x00000000


	//----- nvinfo : EIATTR_FRAME_SIZE
	.align		4
.L_585:
        /*0d14*/ 	.byte	0x04, 0x11
        /*0d16*/ 	.short	(.L_587 - .L_586)
	.align		4
.L_586:
        /*0d18*/ 	.word	index@(_ZN2at6native16triu_tril_kernelIflLb1ELi2ELb0EEEvNS_4cuda6detail10TensorInfoIT_T0_EENS4_IKS5_S6_EEllS6_)
        /*0d1c*/ 	.word	0x00000000


	//----- nvinfo : EIATTR_REGCOUNT
	.align		4
.L_587:
        /*0d20*/ 	.byte	0x04, 0x2f
        /*0d22*/ 	.short	(.L_589 - .L_588)
	.align		4
.L_588:
        /*0d24*/ 	.word	index@(_ZN2at6native16triu_tril_kernelIN3c107complexIdEEiLb1ELi1ELb1EEEvNS_4cuda6detail10TensorInfoIT_T0_EENS7_IKS8_S9_EEllS9_)
        /*0d28*/ 	.word	0x0000001c


	//----- nvinfo : EIATTR_FRAME_SIZE
	.align		4
.L_589:
        /*0d2c*/ 	.byte	0x04, 0x11
        /*0d2e*/ 	.short	(.L_591 - .L_590)
	.align		4
.L_590:
        /*0d30*/ 	.word	index@($__internal_35_$__cuda_sm20_rem_s64)
        /*0d34*/ 	.word	0x00000000


	//----- nvinfo : EIATTR_FRAME_SIZE
	.align		4
.L_591:
        /*0d38*/ 	.byte	0x04, 0x11
        /*0d3a*/ 	.short	(.L_593 - .L_592)
	.align		4
.L_592:
        /*0d3c*/ 	.word	index@($__internal_34_$__cuda_sm20_div_s64)
        /*0d40*/ 	.word	0x00000000


	//----- nvinfo : EIATTR_FRAME_SIZE
	.align		4
.L_593:
        /*0d44*/ 	.byte	0x04, 0x11
        /*0d46*/ 	.short	(.L_595 - .L_594)
	.align		4
.L_594:
        /*0d48*/ 	.word	index@(_ZN2at6native16triu_tril_kernelIN3c107complexIdEEiLb1ELi1ELb1EEEvNS_4cuda6detail10TensorInfoIT_T0_EENS7_IKS8_S9_EEllS9_)
        /*0d4c*/ 	.word	0x00000000


	//----- nvinfo : EIATTR_REGCOUNT
	.align		4
.L_595:
        /*0d50*/ 	.byte	0x04, 0x2f
        /*0d52*/ 	.short	(.L_597 - .L_596)
	.align		4
.L_596:
        /*0d54*/ 	.word	index@(_ZN2at6native16triu_tril_kernelIN3c107complexIdEEiLb1ELi1ELb0EEEvNS_4cuda6detail10TensorInfoIT_T0_EENS7_IKS8_S9_EEllS9_)
        /*0d58*/ 	.word	0x0000001e


	//----- nvinfo : EIATTR_FRAME_SIZE
	.align		4
.L_597:
        /*0d5c*/ 	.byte	0x04, 0x11
        /*0d5e*/ 	.short	(.L_599 - .L_598)
	.align		4
.L_598:
        /*0d60*/ 	.word	index@($__internal_33_$__cuda_sm20_div_s64)
        /*0d64*/ 	.word	0x00000000


	//----- nvinfo : EIATTR_FRAME_SIZE
	.align		4
.L_599:
        /*0d68*/ 	.byte	0x04, 0x11
        /*0d6a*/ 	.short	(.L_601 - .L_600)
	.align		4
.L_600:
        /*0d6c*/ 	.word	index@(_ZN2at6native16triu_tril_kernelIN3c107complexIdEEiLb1ELi1ELb0EEEvNS_4cuda6detail10TensorInfoIT_T0_EENS7_IKS8_S9_EEllS9_)
        /*0d70*/ 	.word	0x00000000


	//----- nvinfo : EIATTR_REGCOUNT
	.align		4
.L_601:
        /*0d74*/ 	.byte	0x04, 0x2f
        /*0d76*/ 	.short	(.L_603 - .L_602)
	.align		4
.L_602:
        /*0d78*/ 	.word	index@(_ZN2at6native16triu_tril_kernelIN3c107complexIdEElLb1ELi1ELb1EEEvNS_4cuda6detail10TensorInfoIT_T0_EENS7_IKS8_S9_EEllS9_)
        /*0d7c*/ 	.word	0x0000001c


	//----- nvinfo : EIATTR_FRAME_SIZE
	.align		4
.L_603:
        /*0d80*/ 	.byte	0x04, 0x11
        /*0d82*/ 	.short	(.L_605 - .L_604)
	.align		4
.L_604:
        /*0d84*/ 	.word	index@($__internal_32_$__cuda_sm20_rem_s64)
        /*0d88*/ 	.word	0x00000000


	//----- nvinfo : EIATTR_FRAME_SIZE
	.align		4
.L_605:
        /*0d8c*/ 	.byte	0x04, 0x11
        /*0d8e*/ 	.short	(.L_607 - .L_606)
	.align		4
.L_606:
        /*0d90*/ 	.word	index@($__internal_31_$__cuda_sm20_div_s64)
        /*0d94*/ 	.word	0x00000000


	//----- nvinfo : EIATTR_FRAME_SIZE
	.align		4
.L_607:
        /*0d98*/ 	.byte	0x04, 0x11
        /*0d9a*/ 	.short	(.L_609 - .L_608)
	.align		4
.L_608:
        /*0d9c*/ 	.word	index@(_ZN2at6native16triu_tril_kernelIN3c107complexIdEElLb1ELi1ELb1EEEvNS_4cuda6detail10TensorInfoIT_T0_EENS7_IKS8_S9_EEllS9_)
        /*0da0*/ 	.word	0x00000000


	//----- nvinfo : EIATTR_REGCOUNT
	.align		4
.L_609:
        /*0da4*/ 	.byte	0x04, 0x2f
        /*0da6*/ 	.short	(.L_611 - .L_610)
	.align		4
.L_610:
        /*0da8*/ 	.word	index@(_ZN2at6native16triu_tril_kernelIN3c107complexIdEElLb1ELi1ELb0EEEvNS_4cuda6detail10TensorInfoIT_T0_EENS7_IKS8_S9_EEllS9_)
        /*0dac*/ 	.word	0x00000020


	//----- nvinfo : EIATTR_FRAME_SIZE
	.align		4
.L_611:
        /*0db0*/ 	.byte	0x04, 0x11
        /*0db2*/ 	.short	(.L_613 - .L_612)
	.align		4
.L_612:
        /*0db4*/ 	.word	index@($__internal_30_$__cuda_sm20_div_s64)
        /*0db8*/ 	.word	0x00000000


	//----- nvinfo : EIATTR_FRAME_SIZE
	.align		4
.L_613:
        /*0dbc*/ 	.byte	0x04, 0x11
        /*0dbe*/ 	.short	(.L_615 - .L_614)
	.align		4
.L_614:
        /*0dc0*/ 	.word	index@(_ZN2at6native16triu_tril_kernelIN3c107complexIdEElLb1ELi1ELb0EEEvNS_4cuda6detail10TensorInfoIT_T0_EENS7_IKS8_S9_EEllS9_)
        /*0dc4*/ 	.word	0x00000000


	//----- nvinfo : EIATTR_REGCOUNT
	.align		4
.L_615:
        /*0dc8*/ 	.byte	0x04, 0x2f
        /*0dca*/ 	.short	(.L_617 - .L_616)
	.align		4
.L_616:
        /*0dcc*/ 	.word	index@(_ZN2at6native16triu_tril_kernelIN3c107complexIfEEiLb1ELi1ELb1EEEvNS_4cuda6detail10TensorInfoIT_T0_EENS7_IKS8_S9_EEllS9_)
        /*0dd0*/ 	.word	0x0000001c


	//----- nvinfo : EIATTR_FRAME_SIZE
	.align		4
.L_617:
        /*0dd4*/ 	.byte	0x04, 0x11
        /*0dd6*/ 	.short	(.L_619 - .L_618)
	.align		4
.L_618:
        /*0dd8*/ 	.word	index@($__internal_29_$__cuda_sm20_rem_s64)
        /*0ddc*/ 	.word	0x00000000


	//----- nvinfo : EIATTR_FRAME_SIZE
	.align		4
.L_619:
        /*0de0*/ 	.byte	0x04, 0x11
        /*0de2*/ 	.short	(.L_621 - .L_620)
	.align		4
.L_620:
        /*0de4*/ 	.word	index@($__internal_28_$__cuda_sm20_div_s64)
        /*0de8*/ 	.word	0x00000000


	//----- nvinfo : EIATTR_FRAME_SIZE
	.align		4
.L_621:
        /*0dec*/ 	.byte	0x04, 0x11
        /*0dee*/ 	.short	(.L_623 - .L_622)
	.align		4
.L_622:
        /*0df0*/ 	.word	index@(_ZN2at6native16triu_tril_kernelIN3c107complexIfEEiLb1ELi1ELb1EEEvNS_4cuda6detail10TensorInfoIT_T0_EENS7_IKS8_S9_EEllS9_)
        /*0df4*/ 	.word	0x00000000


	//----- nvinfo : EIATTR_REGCOUNT
	.align		4
.L_623:
        /*0df8*/ 	.byte	0x04, 0x2f
        /*0dfa*/ 	.short	(.L_625 - .L_624)
	.align		4
.L_624:
        /*0dfc*/ 	.word	index@(_ZN2at6native16triu_tril_kernelIN3c107complexIfEEiLb1ELi1ELb0EEEvNS_4cuda6detail10TensorInfoIT_T0_EENS7_IKS8_S9_EEllS9_)
        /*0e00*/ 	.word	0x0000001e


	//----- nvinfo : EIATTR_FRAME_SIZE
	.align		4
.L_625:
        /*0e04*/ 	.byte	0x04, 0x11
        /*0e06*/ 	.short	(.L_627 - .L_626)
	.align		4
.L_626:
        /*0e08*/ 	.word	index@($__internal_27_$__cuda_sm20_div_s64)
        /*0e0c*/ 	.word	0x00000000


	//----- nvinfo : EIATTR_FRAME_SIZE
	.align		4
.L_627:
        /*0e10*/ 	.byte	0x04, 0x11
        /*0e12*/ 	.short	(.L_629 - .L_628)
	.align		4
.L_628:
        /*0e14*/ 	.word	index@(_ZN2at6native16triu_tril_kernelIN3c107complexIfEEiLb1ELi1ELb0EEEvNS_4cuda6detail10TensorInfoIT_T0_EENS7_IKS8_S9_EEllS9_)
        /*0e18*/ 	.word	0x00000000


	//----- nvinfo : EIATTR_REGCOUNT
	.align		4
.L_629:
        /*0e1c*/ 	.byte	0x04, 0x2f
        /*0e1e*/ 	.short	(.L_631 - .L_630)
	.align		4
.L_630:
        /*0e20*/ 	.word	index@(_ZN2at6native16triu_tril_kernelIN3c107complexIfEElLb1ELi1ELb1EEEvNS_4cuda6detail10TensorInfoIT_T0_EENS7_IKS8_S9_EEllS9_)
        /*0e24*/ 	.word	0x0000001c


	//----- nvinfo : EIATTR_FRAME_SIZE
	.align		4
.L_631:
        /*0e28*/ 	.byte	0x04, 0x11
        /*0e2a*/ 	.short	(.L_633 - .L_632)
	.align		4
.L_632:
        /*0e2c*/ 	.word	index@($__internal_26_$__cuda_sm20_rem_s64)
        /*0e30*/ 	.word	0x00000000


	//----- nvinfo : EIATTR_FRAME_SIZE
	.align		4
.L_633:
        /*0e34*/ 	.byte	0x04, 0x11
        /*0e36*/ 	.short	(.L_635 - .L_634)
	.align		4
.L_634:
        /*0e38*/ 	.word	index@($__internal_25_$__cuda_sm20_div_s64)
        /*0e3c*/ 	.word	0x00000000


	//----- nvinfo : EIATTR_FRAME_SIZE
	.align		4
.L_635:
        /*0e40*/ 	.byte	0x04, 0x11
        /*0e42*/ 	.short	(.L_637 - .L_636)
	.align		4
.L_636:
        /*0e44*/ 	.word	index@(_ZN2at6native16triu_tril_kernelIN3c107complexIfEElLb1ELi1ELb1EEEvNS_4cuda6detail10TensorInfoIT_T0_EENS7_IKS8_S9_EEllS9_)
        /*0e48*/ 	.word	0x00000000


	//----- nvinfo : EIATTR_REGCOUNT
	.align		4
.L_637:
        /*0e4c*/ 	.byte	0x04, 0x2f
        /*0e4e*/ 	.short	(.L_639 - .L_638)
	.align		4
.L_638:
        /*0e50*/ 	.word	index@(_ZN2at6native16triu_tril_kernelIN3c107complexIfEElLb1ELi1ELb0EEEvNS_4cuda6detail10TensorInfoIT_T0_EENS7_IKS8_S9_EEllS9_)
        /*0e54*/ 	.word	0x00000020


	//----- nvinfo : EIATTR_FRAME_SIZE
	.align		4
.L_639:
        /*0e58*/ 	.byte	0x04, 0x11
        /*0e5a*/ 	.short	(.L_641 - .L_640)
	.align		4
.L_640:
        /*0e5c*/ 	.word	index@($__internal_24_$__cuda_sm20_div_s64)
        /*0e60*/ 	.word	0x00000000


	//----- nvinfo : EIATTR_FRAME_SIZE
	.align		4
.L_641:
        /*0e64*/ 	.byte	0x04, 0x11
        /*0e66*/ 	.short	(.L_643 - .L_642)
	.align		4
.L_642:
        /*0e68*/ 	.word	index@(_ZN2at6native16triu_tril_kernelIN3c107complexIfEElLb1ELi1ELb0EEEvNS_4cuda6detail10TensorInfoIT_T0_EENS7_IKS8_S9_EEllS9_)
        /*0e6c*/ 	.word	0x00000000


	//----- nvinfo : EIATTR_REGCOUNT
	.align		4
.L_643:
        /*0e70*/ 	.byte	0x04, 0x2f
        /*0e72*/ 	.short	(.L_645 - .L_644)
	.align		4
.L_644:
        /*0e74*/ 	.word	index@(_ZN2at6native16triu_tril_kernelIN3c107complexINS2_4HalfEEEiLb1ELi2ELb1EEEvNS_4cuda6detail10TensorInfoIT_T0_EENS8_IKS9_SA_EEllSA_)
        /*0e78*/ 	.word	0x0000001e


	//----- nvinfo : EIATTR_FRAME_SIZE
	.align		4
.L_645:
        /*0e7c*/ 	.byte	0x04, 0x11
        /*0e7e*/ 	.short	(.L_647 - .L_646)
	.align		4
.L_646:
        /*0e80*/ 	.word	index@($__internal_23_$__cuda_sm20_rem_s64)
        /*0e84*/ 	.word	0x00000000


	//----- nvinfo : EIATTR_FRAME_SIZE
	.align		4
.L_647:
        /*0e88*/ 	.byte	0x04, 0x11
        /*0e8a*/ 	.short	(.L_649 - .L_648)
	.align		4
.L_648:
        /*0e8c*/ 	.word	index@($__internal_22_$__cuda_sm20_div_s64)
        /*0e90*/ 	.word	0x00000000


	//----- nvinfo : EIATTR_FRAME_SIZE
	.align		4
.L_649:
        /*0e94*/ 	.byte	0x04, 0x11
        /*0e96*/ 	.short	(.L_651 - .L_650)
	.align		4
.L_650:
        /*0e98*/ 	.word	index@(_ZN2at6native16triu_tril_kernelIN3c107complexINS2_4HalfEEEiLb1ELi2ELb1EEEvNS_4cuda6detail10TensorInfoIT_T0_EENS8_IKS9_SA_EEllSA_)
        /*0e9c*/ 	.word	0x00000000


	//----- nvinfo : EIATTR_REGCOUNT
	.align		4
.L_651:
        /*0ea0*/ 	.byte	0x04, 0x2f
        /*0ea2*/ 	.short	(.L_653 - .L_652)
	.align		4
.L_652:
        /*0ea4*/ 	.word	index@(_ZN2at6native16triu_tril_kernelIN3c107complexINS2_4HalfEEEiLb1ELi2ELb0EEEvNS_4cuda6detail10TensorInfoIT_T0_EENS8_IKS9_SA_EEllSA_)
        /*0ea8*/ 	.word	0x0000001e


	//----- nvinfo : EIATTR_FRAME_SIZE
	.align		4
.L_653:
        /*0eac*/ 	.byte	0x04, 0x11
        /*0eae*/ 	.short	(.L_655 - .L_654)
	.align		4
.L_654:
        /*0eb0*/ 	.word	index@($__internal_21_$__cuda_sm20_div_s64)
        /*0eb4*/ 	.word	0x00000000


	//----- nvinfo : EIATTR_FRAME_SIZE
	.align		4
.L_655:
        /*0eb8*/ 	.byte	0x04, 0x11
        /*0eba*/ 	.short	(.L_657 - .L_656)
	.align		4
.L_656:
        /*0ebc*/ 	.word	index@(_ZN2at6native16triu_tril_kernelIN3c107complexINS2_4HalfEEEiLb1ELi2ELb0EEEvNS_4cuda6detail10TensorInfoIT_T0_EENS8_IKS9_SA_EEllSA_)
        /*0ec0*/ 	.word	0x00000000


	//----- nvinfo : EIATTR_REGCOUNT
	.align		4
.L_657:
        /*0ec4*/ 	.byte	0x04, 0x2f
        /*0ec6*/ 	.short	(.L_659 - .L_658)
	.align		4
.L_658:
        /*0ec8*/ 	.word	index@(_ZN2at6native16triu_tril_kernelIN3c107complexINS2_4HalfEEElLb1ELi2ELb1EEEvNS_4cuda6detail10TensorInfoIT_T0_EENS8_IKS9_SA_EEllSA_)
        /*0ecc*/ 	.word	0x0000001e


	//----- nvinfo : EIATTR_FRAME_SIZE
	.align		4
.L_659:
        /*0ed0*/ 	.byte	0x04, 0x11
        /*0ed2*/ 	.short	(.L_661 - .L_660)
	.align		4
.L_660:
        /*0ed4*/ 	.word	index@($__internal_20_$__cuda_sm20_rem_s64)
        /*0ed8*/ 	.word	0x00000000


	//----- nvinfo : EIATTR_FRAME_SIZE
	.align		4
.L_661:
        /*0edc*/ 	.byte	0x04, 0x11
        /*0ede*/ 	.short	(.L_663 - .L_662)
	.align		4
.L_662:
        /*0ee0*/ 	.word	index@($__internal_19_$__cuda_sm20_div_s64)
        /*0ee4*/ 	.word	0x00000000


	//----- nvinfo : EIATTR_FRAME_SIZE
	.align		4
.L_663:
        /*0ee8*/ 	.byte	0x04, 0x11
        /*0eea*/ 	.short	(.L_665 - .L_664)
	.align		4
.L_664:
        /*0eec*/ 	.word	index@(_ZN2at6native16triu_tril_kernelIN3c107complexINS2_4HalfEEElLb1ELi2ELb1EEEvNS_4cuda6detail10TensorInfoIT_T0_EENS8_IKS9_SA_EEllSA_)
        /*0ef0*/ 	.word	0x00000000


	//----- nvinfo : EIATTR_REGCOUNT
	.align		4
.L_665:
        /*0ef4*/ 	.byte	0x04, 0x2f
        /*0ef6*/ 	.short	(.L_667 - .L_666)
	.align		4
.L_666:
        /*0ef8*/ 	.word	index@(_ZN2at6native16triu_tril_kernelIN3c107complexINS2_4HalfEEElLb1ELi2ELb0EEEvNS_4cuda6detail10TensorInfoIT_T0_EENS8_IKS9_SA_EEllSA_)
        /*0efc*/ 	.word	0x00000020


	//----- nvinfo : EIATTR_FRAME_SIZE
	.align		4
.L_667:
        /*0f00*/ 	.byte	0x04, 0x11
        /*0f02*/ 	.short	(.L_669 - .L_668)
	.align		4
.L_668:
        /*0f04*/ 	.word	index@($__internal_18_$__cuda_sm20_div_s64)
        /*0f08*/ 	.word	0x00000000


	//----- nvinfo : EIATTR_FRAME_SIZE
	.align		4
.L_669:
        /*0f0c*/ 	.byte	0x04, 0x11
        /*0f0e*/ 	.short	(.L_671 - .L_670)
	.align		4
.L_670:
        /*0f10*/ 	.word	index@(_ZN2at6native16triu_tril_kernelIN3c107complexINS2_4HalfEEElLb1ELi2ELb0EEEvNS_4cuda6detail10TensorInfoIT_T0_EENS8_IKS9_SA_EEllSA_)
        /*0f14*/ 	.word	0x00000000


	//----- nvinfo : EIATTR_REGCOUNT
	.align		4
.L_671:
        /*0f18*/ 	.byte	0x04, 0x2f
        /*0f1a*/ 	.short	(.L_673 - .L_672)
	.align		4
.L_672:
        /*0f1c*/ 	.word	index@(_ZN2at6native16triu_tril_kernelIN3c104HalfEiLb1ELi4ELb1EEEvNS_4cuda6detail10TensorInfoIT_T0_EENS6_IKS7_S8_EEllS8_)
        /*0f20*/ 	.word	0x0000001e


	//----- nvinfo : EIATTR_FRAME_SIZE
	.align		4
.L_673:
        /*0f24*/ 	.byte	0x04, 0x11
        /*0f26*/ 	.short	(.L_675 - .L_674)
	.align		4
.L_674:
        /*0f28*/ 	.word	index@($__internal_17_$__cuda_sm20_rem_s64)
        /*0f2c*/ 	.word	0x00000000


	//----- nvinfo : EIATTR_FRAME_SIZE
	.align		4
.L_675:
        /*0f30*/ 	.byte	0x04, 0x11
        /*0f32*/ 	.short	(.L_677 - .L_676)
	.align		4
.L_676:
        /*0f34*/ 	.word	index@($__internal_16_$__cuda_sm20_div_s64)
        /*0f38*/ 	.word	0x00000000


	//----- nvinfo : EIATTR_FRAME_SIZE
	.align		4
.L_677:
        /*0f3c*/ 	.byte	0x04, 0x11
        /*0f3e*/ 	.short	(.L_679 - .L_678)
	.align		4
.L_678:
        /*0f40*/ 	.word	index@(_ZN2at6native16triu_tril_kernelIN3c104HalfEiLb1ELi4ELb1EEEvNS_4cuda6detail10TensorInfoIT_T0_EENS6_IKS7_S8_EEllS8_)
        /*0f44*/ 	.word	0x00000000


	//----- nvinfo : EIATTR_REGCOUNT
	.align		4
.L_679:
        /*0f48*/ 	.byte	0x04, 0x2f
        /*0f4a*/ 	.short	(.L_681 - .L_680)
	.align		4
.L_680:
        /*0f4c*/ 	.word	index@(_ZN2at6native16triu_tril_kernelIN3c104HalfEiLb1ELi4ELb0EEEvNS_4cuda6detail10TensorInfoIT_T0_EENS6_IKS7_S8_EEllS8_)
        /*0f50*/ 	.word	0x0000001e


	//----- nvinfo : EIATTR_FRAME_SIZE
	.align		4
.L_681:
        /*0f54*/ 	.byte	0x04, 0x11
        /*0f56*/ 	.short	(.L_683 - .L_682)
	.align		4
.L_682:
        /*0f58*/ 	.word	index@($__internal_15_$__cuda_sm20_div_s64)
        /*0f5c*/ 	.word	0x00000000


	//----- nvinfo : EIATTR_FRAME_SIZE
	.align		4
.L_683:
        /*0f60*/ 	.byte	0x04, 0x11
        /*0f62*/ 	.short	(.L_685 - .L_684)
	.align		4
.L_684:
        /*0f64*/ 	.word	index@(_ZN2at6native16triu_tril_kernelIN3c104HalfEiLb1ELi4ELb0EEEvNS_4cuda6detail10TensorInfoIT_T0_EENS6_IKS7_S8_EEllS8_)
        /*0f68*/ 	.word	0x00000000


	//----- nvinfo : EIATTR_REGCOUNT
	.align		4
.L_685:
        /*0f6c*/ 	.byte	0x04, 0x2f
        /*0f6e*/ 	.short	(.L_687 - .L_686)
	.align		4
.L_686:
        /*0f70*/ 	.word	index@(_ZN2at6native16triu_tril_kernelIN3c104HalfElLb1ELi4ELb1EEEvNS_4cuda6detail10TensorInfoIT_T0_EENS6_IKS7_S8_EEllS8_)
        /*0f74*/ 	.word	0x0000001e


	//----- nvinfo : EIATTR_FRAME_SIZE
	.align		4
.L_687:
        /*0f78*/ 	.byte	0x04, 0x11
        /*0f7a*/ 	.short	(.L_689 - .L_688)
	.align		4
.L_688:
        /*0f7c*/ 	.word	index@($__internal_14_$__cuda_sm20_rem_s64)
        /*0f80*/ 	.word	0x00000000


	//----- nvinfo : EIATTR_FRAME_SIZE
	.align		4
.L_689:
        /*0f84*/ 	.byte	0x04, 0x11
        /*0f86*/ 	.short	(.L_691 - .L_690)
	.align		4
.L_690:
        /*0f88*/ 	.word	index@($__internal_13_$__cuda_sm20_div_s64)
        /*0f8c*/ 	.word	0x00000000


	//----- nvinfo : EIATTR_FRAME_SIZE
	.align		4
.L_691:
        /*0f90*/ 	.byte	0x04, 0x11
        /*0f92*/ 	.short	(.L_693 - .L_692)
	.align		4
.L_692:
        /*0f94*/ 	.word	index@(_ZN2at6native16triu_tril_kernelIN3c104HalfElLb1ELi4ELb1EEEvNS_4cuda6detail10TensorInfoIT_T0_EENS6_IKS7_S8_EEllS8_)
        /*0f98*/ 	.word	0x00000000


	//----- nvinfo : EIATTR_REGCOUNT
	.align		4
.L_693:
        /*0f9c*/ 	.byte	0x04, 0x2f
        /*0f9e*/ 	.short	(.L_695 - .L_694)
	.align		4
.L_694:
        /*0fa0*/ 	.word	index@(_ZN2at6native16triu_tril_kernelIN3c104HalfElLb1ELi4ELb0EEEvNS_4cuda6detail10TensorInfoIT_T0_EENS6_IKS7_S8_EEllS8_)
        /*0fa4*/ 	.word	0x00000020


	//----- nvinfo : EIATTR_FRAME_SIZE
	.align		4
.L_695:
        /*0fa8*/ 	.byte	0x04, 0x11
        /*0faa*/ 	.short	(.L_697 - .L_696)
	.align		4
.L_696:
        /*0fac*/ 	.word	index@($__internal_12_$__cuda_sm20_div_s64)
        /*0fb0*/ 	.word	0x00000000


	//----- nvinfo : EIATTR_FRAME_SIZE
	.align		4
.L_697:
        /*0fb4*/ 	.byte	0x04, 0x11
        /*0fb6*/ 	.short	(.L_699 - .L_698)
	.align		4
.L_698:
        /*0fb8*/ 	.word	index@(_ZN2at6native16triu_tril_kernelIN3c104HalfElLb1ELi4ELb0EEEvNS_4cuda6detail10TensorInfoIT_T0_EENS6_IKS7_S8_EEllS8_)
        /*0fbc*/ 	.word	0x00000000


	//----- nvinfo : EIATTR_REGCOUNT
	.align		4
.L_699:
        /*0fc0*/ 	.byte	0x04, 0x2f
        /*0fc2*/ 	.short	(.L_701 - .L_700)
	.align		4
.L_700:
        /*0fc4*/ 	.word	index@(_ZN2at6native16triu_tril_kernelIN3c108BFloat16EiLb1ELi4ELb1EEEvNS_4cuda6detail10TensorInfoIT_T0_EENS6_IKS7_S8_EEllS8_)
        /*0fc8*/ 	.word	0x0000001e


	//----- nvinfo : EIATTR_FRAME_SIZE
	.align		4
.L_701:
        /*0fcc*/ 	.byte	0x04, 0x11
        /*0fce*/ 	.short	(.L_703 - .L_702)
	.align		4
.L_702:
        /*0fd0*/ 	.word	index@($__internal_11_$__cuda_sm20_rem_s64)
        /*0fd4*/ 	.word	0x00000000


	//----- nvinfo : EIATTR_FRAME_SIZE
	.align		4
.L_703:
        /*0fd8*/ 	.byte	0x04, 0x11
        /*0fda*/ 	.short	(.L_705 - .L_704)
	.align		4
.L_704:
        /*0fdc*/ 	.word	index@($__internal_10_$__cuda_sm20_div_s64)
        /*0fe0*/ 	.word	0x00000000


	//----- nvinfo : EIATTR_FRAME_SIZE
	.align		4
.L_705:
        /*0fe4*/ 	.byte	0x04, 0x11
        /*0fe6*/ 	.short	(.L_707 - .L_706)
	.align		4
.L_706:
        /*0fe8*/ 	.word	index@(_ZN2at6native16triu_tril_kernelIN3c108BFloat16EiLb1ELi4ELb1EEEvNS_4cuda6detail10TensorInfoIT_T0_EENS6_IKS7_S8_EEllS8_)
        /*0fec*/ 	.word	0x00000000


	//----- nvinfo : EIATTR_REGCOUNT
	.align		4
.L_707:
        /*0ff0*/ 	.byte	0x04, 0x2f
        /*0ff2*/ 	.short	(.L_709 - .L_708)
	.align		4
.L_708:
        /*0ff4*/ 	.word	index@(_ZN2at6native16triu_tril_kernelIN3c108BFloat16EiLb1ELi4ELb0EEEvNS_4cuda6detail10TensorInfoIT_T0_EENS6_IKS7_S8_EEllS8_)
        /*0ff8*/ 	.word	0x0000001e


	//----- nvinfo : EIATTR_FRAME_SIZE
	.align		4
.L_709:
        /*0ffc*/ 	.byte	0x04, 0x11
        /*0ffe*/ 	.short	(.L_711 - .L_710)
	.align		4
.L_710:
        /*1000*/ 	.word	index@($__internal_9_$__cuda_sm20_div_s64)
        /*1004*/ 	.word	0x00000000


	//----- nvinfo : EIATTR_FRAME_SIZE
	.align		4
.L_711:
        /*1008*/ 	.byte	0x04, 0x11
        /*100a*/ 	.short	(.L_713 - .L_712)
	.align		4
.L_712:
        /*100c*/ 	.word	index@(_ZN2at6native16triu_tril_kernelIN3c108BFloat16EiLb1ELi4ELb0EEEvNS_4cuda6detail10TensorInfoIT_T0_EENS6_IKS7_S8_EEllS8_)
        /*1010*/ 	.word	0x00000000


	//----- nvinfo : EIATTR_REGCOUNT
	.align		4
.L_713:
        /*1014*/ 	.byte	0x04, 0x2f
        /*1016*/ 	.short	(.L_715 - .L_714)
	.align		4
.L_714:
        /*1018*/ 	.word	index@(_ZN2at6native16triu_tril_kernelIN3c108BFloat16ElLb1ELi4ELb1EEEvNS_4cuda6detail10TensorInfoIT_T0_EENS6_IKS7_S8_EEllS8_)
        /*101c*/ 	.word	0x0000001e


	//----- nvinfo : EIATTR_FRAME_SIZE
	.align		4
.L_715:
        /*1020*/ 	.byte	0x04, 0x11
        /*1022*/ 	.short	(.L_717 - .L_716)
	.align		4
.L_716:
        /*1024*/ 	.word	index@($__internal_8_$__cuda_sm20_rem_s64)
        /*1028*/ 	.word	0x00000000


	//----- nvinfo : EIATTR_FRAME_SIZE
	.align		4
.L_717:
        /*102c*/ 	.byte	0x04, 0x11
        /*102e*/ 	.short	(.L_719 - .L_718)
	.align		4
.L_718:
        /*1030*/ 	.word	index@($__internal_7_$__cuda_sm20_div_s64)
        /*1034*/ 	.word	0x00000000


	//----- nvinfo : EIATTR_FRAME_SIZE
	.align		4
.L_719:
        /*1038*/ 	.byte	0x04, 0x11
        /*103a*/ 	.short	(.L_721 - .L_720)
	.align		4
.L_720:
        /*103c*/ 	.word	index@(_ZN2at6native16triu_tril_kernelIN3c108BFloat16ElLb1ELi4ELb1EEEvNS_4cuda6detail10TensorInfoIT_T0_EENS6_IKS7_S8_EEllS8_)
        /*1040*/ 	.word	0x00000000


	//----- nvinfo : EIATTR_REGCOUNT
	.align		4
.L_721:
        /*1044*/ 	.byte	0x04, 0x2f
        /*1046*/ 	.short	(.L_723 - .L_722)
	.align		4
.L_722:
        /*1048*/ 	.word	index@(_ZN2at6native16triu_tril_kernelIN3c108BFloat16ElLb1ELi4ELb0EEEvNS_4cuda6detail10TensorInfoIT_T0_EENS6_IKS7_S8_EEllS8_)
        /*104c*/ 	.word	0x00000020


	//----- nvinfo : EIATTR_FRAME_SIZE
	.align		4
.L_723:
        /*1050*/ 	.byte	0x04, 0x11
        /*1052*/ 	.short	(.L_725 - .L_724)
	.align		4
.L_724:
        /*1054*/ 	.word	index@($__internal_6_$__cuda_sm20_div_s64)
        /*1058*/ 	.word	0x00000000


	//----- nvinfo : EIATTR_FRAME_SIZE
	.align		4
.L_725:
        /*105c*/ 	.byte	0x04, 0x11
        /*105e*/ 	.short	(.L_727 - .L_726)
	.align		4
.L_726:
        /*1060*/ 	.word	index@(_ZN2at6native16triu_tril_kernelIN3c108BFloat16ElLb1ELi4ELb0EEEvNS_4cuda6detail10TensorInfoIT_T0_EENS6_IKS7_S8_EEllS8_)
        /*1064*/ 	.word	0x00000000


	//----- nvinfo : EIATTR_REGCOUNT
	.align		4
.L_727:
        /*1068*/ 	.byte	0x04, 0x2f
        /*106a*/ 	.short	(.L_729 - .L_728)
	.align		4
.L_728:
        /*106c*/ 	.word	index@(_ZN2at6native16triu_tril_kernelIbiLb1ELi8ELb1EEEvNS_4cuda6detail10TensorInfoIT_T0_EENS4_IKS5_S6_EEllS6_)
        /*1070*/ 	.word	0x0000001e


	//----- nvinfo : EIATTR_FRAME_SIZE
	.align		4
.L_729:
        /*1074*/ 	.byte	0x04, 0x11
        /*1076*/ 	.short	(.L_731 - .L_730)
	.align		4
.L_730:
        /*1078*/ 	.word	index@($__internal_5_$__cuda_sm20_rem_s64)
        /*107c*/ 	.word	0x00000000


	//----- nvinfo : EIATTR_FRAME_SIZE
	.align		4
.L_731:
        /*1080*/ 	.byte	0x04, 0x11
        /*1082*/ 	.short	(.L_733 - .L_732)
	.align		4
.L_732:
        /*1084*/ 	.word	index@($__internal_4_$__cuda_sm20_div_s64)
        /*1088*/ 	.word	0x00000000


	//----- nvinfo : EIATTR_FRAME_SIZE
	.align		4
.L_733:
        /*108c*/ 	.byte	0x04, 0x11
        /*108e*/ 	.short	(.L_735 - .L_734)
	.align		4
.L_734:
        /*1090*/ 	.word	index@(_ZN2at6native16triu_tril_kernelIbiLb1ELi8ELb1EEEvNS_4cuda6detail10TensorInfoIT_T0_EENS4_IKS5_S6_EEllS6_)
        /*1094*/ 	.word	0x00000000


	//----- nvinfo : EIATTR_REGCOUNT
	.align		4
.L_735:
        /*1098*/ 	.byte	0x04, 0x2f
        /*109a*/ 	.short	(.L_737 - .L_736)
	.align		4
.L_736:
        /*109c*/ 	.word	index@(_ZN2at6native16triu_tril_kernelIbiLb1ELi8ELb0EEEvNS_4cuda6detail10TensorInfoIT_T0_EENS4_IKS5_S6_EEllS6_)
        /*10a0*/ 	.word	0x0000001e


	//----- nvinfo : EIATTR_FRAME_SIZE
	.align		4
.L_737:
        /*10a4*/ 	.byte	0x04, 0x11
        /*10a6*/ 	.short	(.L_739 - .L_738)
	.align		4
.L_738:
        /*10a8*/ 	.word	index@($__internal_3_$__cuda_sm20_div_s64)
        /*10ac*/ 	.word	0x00000000


	//----- nvinfo : EIATTR_FRAME_SIZE
	.align		4
.L_739:
        /*10b0*/ 	.byte	0x04, 0x11
        /*10b2*/ 	.short	(.L_741 - .L_740)
	.align		4
.L_740:
        /*10b4*/ 	.word	index@(_ZN2at6native16triu_tril_kernelIbiLb1ELi8ELb0EEEvNS_4cuda6detail10TensorInfoIT_T0_EENS4_IKS5_S6_EEllS6_)
        /*10b8*/ 	.word	0x00000000


	//----- nvinfo : EIATTR_REGCOUNT
	.align		4
.L_741:
        /*10bc*/ 	.byte	0x04, 0x2f
        /*10be*/ 	.short	(.L_743 - .L_742)
	.align		4
.L_742:
        /*10c0*/ 	.word	index@(_ZN2at6native16triu_tril_kernelIblLb1ELi8ELb1EEEvNS_4cuda6detail10TensorInfoIT_T0_EENS4_IKS5_S6_EEllS6_)
        /*10c4*/ 	.word	0x0000001e


	//----- nvinfo : EIATTR_FRAME_SIZE
	.align		4
.L_743:
        /*10c8*/ 	.byte	0x04, 0x11
        /*10ca*/ 	.short	(.L_745 - .L_744)
	.align		4
.L_744:
        /*10cc*/ 	.word	index@($__internal_2_$__cuda_sm20_rem_s64)
        /*10d0*/ 	.word	0x00000000


	//----- nvinfo : EIATTR_FRAME_SIZE
	.align		4
.L_745:
        /*10d4*/ 	.byte	0x04, 0x11
        /*10d6*/ 	.short	(.L_747 - .L_746)
	.align		4
.L_746:
        /*10d8*/ 	.word	index@($__internal_1_$__cuda_sm20_div_s64)
        /*10dc*/ 	.word	0x00000000


	//----- nvinfo : EIATTR_FRAME_SIZE
	.align		4
.L_747:
        /*10e0*/ 	.byte	0x04, 0x11
        /*10e2*/ 	.short	(.L_749 - .L_748)
	.align		4
.L_748:
        /*10e4*/ 	.word	index@(_ZN2at6native16triu_tril_kernelIblLb1ELi8ELb1EEEvNS_4cuda6detail10TensorInfoIT_T0_EENS4_IKS5_S6_EEllS6_)
        /*10e8*/ 	.word	0x00000000


	//----- nvinfo : EIATTR_REGCOUNT
	.align		4
.L_749:
        /*10ec*/ 	.byte	0x04, 0x2f
        /*10ee*/ 	.short	(.L_751 - .L_750)
	.align		4
.L_750:
        /*10f0*/ 	.word	index@(_ZN2at6native16triu_tril_kernelIblLb1ELi8ELb0EEEvNS_4cuda6detail10TensorInfoIT_T0_EENS4_IKS5_S6_EEllS6_)
        /*10f4*/ 	.word	0x00000020


	//----- nvinfo : EIATTR_FRAME_SIZE
	.align		4
.L_751:
        /*10f8*/ 	.byte	0x04, 0x11
        /*10fa*/ 	.short	(.L_753 - .L_752)
	.align		4
.L_752:
        /*10fc*/ 	.word	index@($__internal_0_$__cuda_sm20_div_s64)
        /*1100*/ 	.word	0x00000000


	//----- nvinfo : EIATTR_FRAME_SIZE
	.align		4
.L_753:
        /*1104*/ 	.byte	0x04, 0x11
        /*1106*/ 	.short	(.L_755 - .L_754)
	.align		4
.L_754:
        /*1108*/ 	.word	index@(_ZN2at6native16triu_tril_kernelIblLb1ELi8ELb0EEEvNS_4cuda6detail10TensorInfoIT_T0_EENS4_IKS5_S6_EEllS6_)
        /*110c*/ 	.word	0x00000000


	//----- nvinfo : EIATTR_MIN_STACK_SIZE
	.align		4
.L_755:
        /*1110*/ 	.byte	0x04, 0x12
        /*1112*/ 	.short	(.L_757 - .L_756)
	.align		4
.L_756:
        /*1114*/ 	.word	index@(_ZN2at6native16triu_tril_kernelIblLb1ELi8ELb0EEEvNS_4cuda6detail10TensorInfoIT_T0_EENS4_IKS5_S6_EEllS6_)
        /*1118*/ 	.word	0x00000000


	//----- nvinfo : EIATTR_MIN_STACK_SIZE
	.align		4
.L_757:
        /*111c*/ 	.byte	0x04, 0x12
        /*111e*/ 	.short	(.L_759 - .L_758)
	.align		4
.L_758:
        /*1120*/ 	.word	index@(_ZN2at6native16triu_tril_kernelIblLb1ELi8ELb1EEEvNS_4cuda6detail10TensorInfoIT_T0_EENS4_IKS5_S6_EEllS6_)
        /*1124*/ 	.word	0x00000000


	//----- nvinfo : EIATTR_MIN_STACK_SIZE
	.align		4
.L_759:
        /*1128*/ 	.byte	0x04, 0x12
        /*112a*/ 	.short	(.L_761 - .L_760)
	.align		4
.L_760:
        /*112c*/ 	.word	index@(_ZN2at6native16triu_tril_kernelIbiLb1ELi8ELb0EEEvNS_4cuda6detail10TensorInfoIT_T0_EENS4_IKS5_S6_EEllS6_)
        /*1130*/ 	.word	0x00000000


	//----- nvinfo : EIATTR_MIN_STACK_SIZE
	.align		4
.L_761:
        /*1134*/ 	.byte	0x04, 0x12
        /*1136*/ 	.short	(.L_763 - .L_762)
	.align		4
.L_762:
        /*1138*/ 	.word	index@(_ZN2at6native16triu_tril_kernelIbiLb1ELi8ELb1EEEvNS_4cuda6detail10TensorInfoIT_T0_EENS4_IKS5_S6_EEllS6_)
        /*113c*/ 	.word	0x00000000


	//----- nvinfo : EIATTR_MIN_STACK_SIZE
	.align		4
.L_763:
        /*1140*/ 	.byte	0x04, 0x12
        /*1142*/ 	.short	(.L_765 - .L_764)
	.align		4
.L_764:
        /*1144*/ 	.word	index@(_ZN2at6native16triu_tril_kernelIN3c108BFloat16ElLb1ELi4ELb0EEEvNS_4cuda6detail10TensorInfoIT_T0_EENS6_IKS7_S8_EEllS8_)
        /*1148*/ 	.word	0x00000000


	//----- nvinfo : EIATTR_MIN_STACK_SIZE
	.align		4
.L_765:
        /*114c*/ 	.byte	0x04, 0x12
        /*114e*/ 	.short	(.L_767 - .L_766)
	.align		4
.L_766:
        /*1150*/ 	.word	index@(_ZN2at6native16triu_tril_kernelIN3c108BFloat16ElLb1ELi4ELb1EEEvNS_4cuda6detail10TensorInfoIT_T0_EENS6_IKS7_S8_EEllS8_)
        /*1154*/ 	.word	0x00000000


	//----- nvinfo : EIATTR_MIN_STACK_SIZE
	.align		4
.L_767:
        /*1158*/ 	.byte	0x04, 0x12
        /*115a*/ 	.short	(.L_769 - .L_768)
	.align		4
.L_768:
        /*115c*/ 	.word	index@(_ZN2at6native16triu_tril_kernelIN3c108BFloat16EiLb1ELi4ELb0EEEvNS_4cuda6detail10TensorInfoIT_T0_EENS6_IKS7_S8_EEllS8_)
        /*1160*/ 	.word	0x00000000


	//----- nvinfo : EIATTR_MIN_STACK_SIZE
	.align		4
.L_769:
        /*1164*/ 	.byte	0x04, 0x12
        /*1166*/ 	.short	(.L_771 - .L_770)
	.align		4
.L_770:
        /*1168*/ 	.word	index@(_ZN2at6native16triu_tril_kernelIN3c108BFloat16EiLb1ELi4ELb1EEEvNS_4cuda6detail10TensorInfoIT_T0_EENS6_IKS7_S8_EEllS8_)
        /*116c*/ 	.word	0x00000000


	//----- nvinfo : EIATTR_MIN_STACK_SIZE
	.align		4
.L_771:
        /*1170*/ 	.byte	0x04, 0x12
        /*1172*/ 	.short	(.L_773 - .L_772)
	.align		4
.L_772:
        /*1174*/ 	.word	index@(_ZN2at6native16triu_tril_kernelIN3c104HalfElLb1ELi4ELb0EEEvNS_4cuda6detail10TensorInfoIT_T0_EENS6_IKS7_S8_EEllS8_)
        /*1178*/ 	.word	0x00000000


	//----- nvinfo : EIATTR_MIN_STACK_SIZE
	.align		4
.L_773:
        /*117c*/ 	.byte	0x04, 0x12
        /*117e*/ 	.short	(.L_775 - .L_774)
	.align		4
.L_774:
        /*1180*/ 	.word	index@(_ZN2at6native16triu_tril_kernelIN3c104HalfElLb1ELi4ELb1EEEvNS_4cuda6detail10TensorInfoIT_T0_EENS6_IKS7_S8_EEllS8_)
        /*1184*/ 	.word	0x00000000


	//----- nvinfo : EIATTR_MIN_STACK_SIZE
	.align		4
.L_775:
        /*1188*/ 	.byte	0x04, 0x12
        /*118a*/ 	.short	(.L_777 - .L_776)
	.align		4
.L_776:
        /*118c*/ 	.word	index@(_ZN2at6native16triu_tril_kernelIN3c104HalfEiLb1ELi4ELb0EEEvNS_4cuda6detail10TensorInfoIT_T0_EENS6_IKS7_S8_EEllS8_)
        /*1190*/ 	.word	0x00000000


	//----- nvinfo : EIATTR_MIN_STACK_SIZE
	.align		4
.L_777:
        /*1194*/ 	.byte	0x04, 0x12
        /*1196*/ 	.short	(.L_779 - .L_778)
	.align		4
.L_778:
        /*1198*/ 	.word	index@(_ZN2at6native16triu_tril_kernelIN3c104HalfEiLb1ELi4ELb1EEEvNS_4cuda6detail10TensorInfoIT_T0_EENS6_IKS7_S8_EEllS8_)
        /*119c*/ 	.word	0x00000000


	//----- nvinfo : EIATTR_MIN_STACK_SIZE
	.align		4
.L_779:
        /*11a0*/ 	.byte	0x04, 0x12
        /*11a2*/ 	.short	(.L_781 - .L_780)
	.align		4
.L_780:
        /*11a4*/ 	.word	index@(_ZN2at6native16triu_tril_kernelIN3c107complexINS2_4HalfEEElLb1ELi2ELb0EEEvNS_4cuda6detail10TensorInfoIT_T0_EENS8_IKS9_SA_EEllSA_)
        /*11a8*/ 	.word	0x00000000


	//----- nvinfo : EIATTR_MIN_STACK_SIZE
	.align		4
.L_781:
        /*11ac*/ 	.byte	0x04, 0x12
        /*11ae*/ 	.short	(.L_783 - .L_782)
	.align		4
.L_782:
        /*11b0*/ 	.word	index@(_ZN2at6native16triu_tril_kernelIN3c107complexINS2_4HalfEEElLb1ELi2ELb1EEEvNS_4cuda6detail10TensorInfoIT_T0_EENS8_IKS9_SA_EEllSA_)
        /*11b4*/ 	.word	0x00000000


	//----- nvinfo : EIATTR_MIN_STACK_SIZE
	.align		4
.L_783:
        /*11b8*/ 	.byte	0x04, 0x12
        /*11ba*/ 	.short	(.L_785 - .L_784)
	.align		4
.L_784:
        /*11bc*/ 	.word	index@(_ZN2at6native16triu_tril_kernelIN3c107complexINS2_4HalfEEEiLb1ELi2ELb0EEEvNS_4cuda6detail10TensorInfoIT_T0_EENS8_IKS9_SA_EEllSA_)
        /*11c0*/ 	.word	0x00000000


	//----- nvinfo : EIATTR_MIN_STACK_SIZE
	.align		4
.L_785:
        /*11c4*/ 	.byte	0x04, 0x12
        /*11c6*/ 	.short	(.L_787 - .L_786)
	.align		4
.L_786:
        /*11c8*/ 	.word	index@(_ZN2at6native16triu_tril_kernelIN3c107complexINS2_4HalfEEEiLb1ELi2ELb1EEEvNS_4cuda6detail10TensorInfoIT_T0_EENS8_IKS9_SA_EEllSA_)
        /*11cc*/ 	.word	0x00000000


	//----- nvinfo : EIATTR_MIN_STACK_SIZE
	.align		4
.L_787:
        /*11d0*/ 	.byte	0x04, 0x12
        /*11d2*/ 	.short	(.L_789 - .L_788)
	.align		4
.L_788:
        /*11d4*/ 	.word	index@(_ZN2at6native16triu_tril_kernelIN3c107complexIfEElLb1ELi1ELb0EEEvNS_4cuda6detail10TensorInfoIT_T0_EENS7_IKS8_S9_EEllS9_)
        /*11d8*/ 	.word	0x00000000


	//----- nvinfo : EIATTR_MIN_STACK_SIZE
	.align		4
.L_789:
        /*11dc*/ 	.byte	0x04, 0x12
        /*11de*/ 	.short	(.L_791 - .L_790)
	.align		4
.L_790:
        /*11e0*/ 	.word	index@(_ZN2at6native16triu_tril_kernelIN3c107complexIfEElLb1ELi1ELb1EEEvNS_4cuda6detail10TensorInfoIT_T0_EENS7_IKS8_S9_EEllS9_)
        /*11e4*/ 	.word	0x00000000


	//----- nvinfo : EIATTR_MIN_STACK_SIZE
	.align		4
.L_791:
        /*11e8*/ 	.byte	0x04, 0x12
        /*11ea*/ 	.short	(.L_793 - .L_792)
	.align		4
.L_792:
        /*11ec*/ 	.word	index@(_ZN2at6native16triu_tril_kernelIN3c107complexIfEEiLb1ELi1ELb0EEEvNS_4cuda6detail10TensorInfoIT_T0_EENS7_IKS8_S9_EEllS9_)
        /*11f0*/ 	.word	0x00000000


	//----- nvinfo : EIATTR_MIN_STACK_SIZE
	.align		4
.L_793:
        /*11f4*/ 	.byte	0x04, 0x12
        /*11f6*/ 	.short	(.L_795 - .L_794)
	.align		4
.L_794:
        /*11f8*/ 	.word	index@(_ZN2at6native16triu_tril_kernelIN3c107complexIfEEiLb1ELi1ELb1EEEvNS_4cuda6detail10TensorInfoIT_T0_EENS7_IKS8_S9_EEllS9_)
        /*11fc*/ 	.word	0x00000000


	//----- nvinfo : EIATTR_MIN_STACK_SIZE
	.align		4
.L_795:
        /*1200*/ 	.byte	0x04, 0x12
        /*1202*/ 	.short	(.L_797 - .L_796)
	.align		4
.L_796:
        /*1204*/ 	.word	index@(_ZN2at6native16triu_tril_kernelIN3c107complexIdEElLb1ELi1ELb0EEEvNS_4cuda6detail10TensorInfoIT_T0_EENS7_IKS8_S9_EEllS9_)
        /*1208*/ 	.word	0x00000000


	//----- nvinfo : EIATTR_MIN_STACK_SIZE
	.align		4
.L_797:
        /*120c*/ 	.byte	0x04, 0x12
        /*120e*/ 	.short	(.L_799 - .L_798)
	.align		4
.L_798:
        /*1210*/ 	.word	index@(_ZN2at6native16triu_tril_kernelIN3c107complexIdEElLb1ELi1ELb1EEEvNS_4cuda6detail10TensorInfoIT_T0_EENS7_IKS8_S9_EEllS9_)
        /*1214*/ 	.word	0x00000000


	//----- nvinfo : EIATTR_MIN_STACK_SIZE
	.align		4
.L_799:
        /*1218*/ 	.byte	0x04, 0x12
        /*121a*/ 	.short	(.L_801 - .L_800)
	.align		4
.L_800:
        /*121c*/ 	.word	index@(_ZN2at6native16triu_tril_kernelIN3c107complexIdEEiLb1ELi1ELb0EEEvNS_4cuda6detail10TensorInfoIT_T0_EENS7_IKS8_S9_EEllS9_)
        /*1220*/ 	.word	0x00000000


	//----- nvinfo : EIATTR_MIN_STACK_SIZE
	.align		4
.L_801:
        /*1224*/ 	.byte	0x04, 0x12
        /*1226*/ 	.short	(.L_803 - .L_802)
	.align		4
.L_802:
        /*1228*/ 	.word	index@(_ZN2at6native16triu_tril_kernelIN3c107complexIdEEiLb1ELi1ELb1EEEvNS_4cuda6detail10TensorInfoIT_T0_EENS7_IKS8_S9_EEllS9_)
        /*122c*/ 	.word	0x00000000


	//----- nvinfo : EIATTR_MIN_STACK_SIZE
	.align		4
.L_803:
        /*1230*/ 	.byte	0x04, 0x12
        /*1232*/ 	.short	(.L_805 - .L_804)
	.align		4
.L_804:
        /*1234*/ 	.word	index@(_ZN2at6native16triu_tril_kernelIflLb1ELi2ELb0EEEvNS_4cuda6detail10TensorInfoIT_T0_EENS4_IKS5_S6_EEllS6_)
        /*1238*/ 	.word	0x00000000


	//----- nvinfo : EIATTR_MIN_STACK_SIZE
	.align		4
.L_805:
        /*123c*/ 	.byte	0x04, 0x12
        /*123e*/ 	.short	(.L_807 - .L_806)
	.align		4
.L_806:
        /*1240*/ 	.word	index@(_ZN2at6native16triu_tril_kernelIflLb1ELi2ELb1EEEvNS_4cuda6detail10TensorInfoIT_T0_EENS4_IKS5_S6_EEllS6_)
        /*1244*/ 	.word	0x00000000


	//----- nvinfo : EIATTR_MIN_STACK_SIZE
	.align		4
.L_807:
        /*1248*/ 	.byte	0x04, 0x12
        /*124a*/ 	.short	(.L_809 - .L_808)
	.align		4
.L_808:
        /*124c*/ 	.word	index@(_ZN2at6native16triu_tril_kernelIfiLb1ELi2ELb0EEEvNS_4cuda6detail10TensorInfoIT_T0_EENS4_IKS5_S6_EEllS6_)
        /*1250*/ 	.word	0x00000000


	//----- nvinfo : EIATTR_MIN_STACK_SIZE
	.align		4
.L_809:
        /*1254*/ 	.byte	0x04, 0x12
        /*1256*/ 	.short	(.L_811 - .L_810)
	.align		4
.L_810:
        /*1258*/ 	.word	index@(_ZN2at6native16triu_tril_kernelIfiLb1ELi2ELb1EEEvNS_4cuda6detail10TensorInfoIT_T0_EENS4_IKS5_S6_EEllS6_)
        /*125c*/ 	.word	0x00000000


	//----- nvinfo : EIATTR_MIN_STACK_SIZE
	.align		4
.L_811:
        /*1260*/ 	.byte	0x04, 0x12
        /*1262*/ 	.short	(.L_813 - .L_812)
	.align		4
.L_812:
        /*1264*/ 	.word	index@(_ZN2at6native16triu_tril_kernelIdlLb1ELi1ELb0EEEvNS_4cuda6detail10TensorInfoIT_T0_EENS4_IKS5_S6_EEllS6_)
        /*1268*/ 	.word	0x00000000


	//----- nvinfo : EIATTR_MIN_STACK_SIZE
	.align		4
.L_813:
        /*126c*/ 	.byte	0x04, 0x12
        /*126e*/ 	.short	(.L_815 - .L_814)
	.align		4
.L_814:
        /*1270*/ 	.word	index@(_ZN2at6native16triu_tril_kernelIdlLb1ELi1ELb1EEEvNS_4cuda6detail10TensorInfoIT_T0_EENS4_IKS5_S6_EEllS6_)
        /*1274*/ 	.word	0x00000000


	//----- nvinfo : EIATTR_MIN_STACK_SIZE
	.align		4
.L_815:
        /*1278*/ 	.byte	0x04, 0x12
        /*127a*/ 	.short	(.L_817 - .L_816)
	.align		4
.L_816:
        /*127c*/ 	.word	index@(_ZN2at6native16triu_tril_kernelIdiLb1ELi1ELb0EEEvNS_4cuda6detail10TensorInfoIT_T0_EENS4_IKS5_S6_EEllS6_)
        /*1280*/ 	.word	0x00000000


	//----- nvinfo : EIATTR_MIN_STACK_SIZE
	.align		4
.L_817:
        /*1284*/ 	.byte	0x04, 0x12
        /*1286*/ 	.short	(.L_819 - .L_818)
	.align		4
.L_818:
        /*1288*/ 	.word	index@(_ZN2at6native16triu_tril_kernelIdiLb1ELi1ELb1EEEvNS_4cuda6detail10TensorInfoIT_T0_EENS4_IKS5_S6_EEllS6_)
        /*128c*/ 	.word	0x00000000


	//----- nvinfo : EIATTR_MIN_STACK_SIZE
	.align		4
.L_819:
        /*1290*/ 	.byte	0x04, 0x12
        /*1292*/ 	.short	(.L_821 - .L_820)
	.align		4
.L_820:
        /*1294*/ 	.word	index@(_ZN2at6native16triu_tril_kernelIslLb1ELi4ELb0EEEvNS_4cuda6detail10TensorInfoIT_T0_EENS4_IKS5_S6_EEllS6_)
        /*1298*/ 	.word	0x00000000


	//----- nvinfo : EIATTR_MIN_STACK_SIZE
	.align		4
.L_821:
        /*129c*/ 	.byte	0x04, 0x12
        /*129e*/ 	.short	(.L_823 - .L_822)
	.align		4
.L_822:
        /*12a0*/ 	.word	index@(_ZN2at6native16triu_tril_kernelIslLb1ELi4ELb1EEEvNS_4cuda6detail10TensorInfoIT_T0_EENS4_IKS5_S6_EEllS6_)
        /*12a4*/ 	.word	0x00000000


	//----- nvinfo : EIATTR_MIN_STACK_SIZE
	.align		4
.L_823:
        /*12a8*/ 	.byte	0x04, 0x12
        /*12aa*/ 	.short	(.L_825 - .L_824)
	.align		4
.L_824:
        /*12ac*/ 	.word	index@(_ZN2at6native16triu_tril_kernelIsiLb1ELi4ELb0EEEvNS_4cuda6detail10TensorInfoIT_T0_EENS4_IKS5_S6_EEllS6_)
        /*12b0*/ 	.word	0x00000000


	//----- nvinfo : EIATTR_MIN_STACK_SIZE
	.align		4
.L_825:
        /*12b4*/ 	.byte	0x04, 0x12
        /*12b6*/ 	.short	(.L_827 - .L_826)
	.align		4
.L_826:
        /*12b8*/ 	.word	index@(_ZN2at6native16triu_tril_kernelIsiLb1ELi4ELb1EEEvNS_4cuda6detail10TensorInfoIT_T0_EENS4_IKS5_S6_EEllS6_)
        /*12bc*/ 	.word	0x00000000


	//----- nvinfo : EIATTR_MIN_STACK_SIZE
	.align		4
.L_827:
        /*12c0*/ 	.byte	0x04, 0x12
        /*12c2*/ 	.short	(.L_829 - .L_828)
	.align		4
.L_828:
        /*12c4*/ 	.word	index@(_ZN2at6native16triu_tril_kernelIllLb1ELi1ELb0EEEvNS_4cuda6detail10TensorInfoIT_T0_EENS4_IKS5_S6_EEllS6_)
        /*12c8*/ 	.word	0x00000000


	//----- nvinfo : EIATTR_MIN_STACK_SIZE
	.align		4
.L_829:
        /*12cc*/ 	.byte	0x04, 0x12
        /*12ce*/ 	.short	(.L_831 - .L_830)
	.align		4
.L_830:
        /*12d0*/ 	.word	index@(_ZN2at6native16triu_tril_kernelIllLb1ELi1ELb1EEEvNS_4cuda6detail10TensorInfoIT_T0_EENS4_IKS5_S6_EEllS6_)
        /*12d4*/ 	.word	0x00000000


	//----- nvinfo : EIATTR_MIN_STACK_SIZE
	.align		4
.L_831:
        /*12d8*/ 	.byte	0x04, 0x12
        /*12da*/ 	.short	(.L_833 - .L_832)
	.align		4
.L_832:
        /*12dc*/ 	.word	index@(_ZN2at6native16triu_tril_kernelIliLb1ELi1ELb0EEEvNS_4cuda6detail10TensorInfoIT_T0_EENS4_IKS5_S6_EEllS6_)
        /*12e0*/ 	.word	0x00000000


	//----- nvinfo : EIATTR_MIN_STACK_SIZE
	.align		4
.L_833:
        /*12e4*/ 	.byte	0x04, 0x12
        /*12e6*/ 	.short	(.L_835 - .L_834)
	.align		4
.L_834:
        /*12e8*/ 	.word	index@(_ZN2at6native16triu_tril_kernelIliLb1ELi1ELb1EEEvNS_4cuda6detail10TensorInfoIT_T0_EENS4_IKS5_S6_EEllS6_)
        /*12ec*/ 	.word	0x00000000


	//----- nvinfo : EIATTR_MIN_STACK_SIZE
	.align		4
.L_835:
        /*12f0*/ 	.byte	0x04, 0x12
        /*12f2*/ 	.short	(.L_837 - .L_836)
	.align		4
.L_836:
        /*12f4*/ 	.word	index@(_ZN2at6native16triu_tril_kernelIilLb1ELi2ELb0EEEvNS_4cuda6detail10TensorInfoIT_T0_EENS4_IKS5_S6_EEllS6_)
        /*12f8*/ 	.word	0x00000000


	//----- nvinfo : EIATTR_MIN_STACK_SIZE
	.align		4
.L_837:
        /*12fc*/ 	.byte	0x04, 0x12
        /*12fe*/ 	.short	(.L_839 - .L_838)
	.align		4
.L_838:
        /*1300*/ 	.word	index@(_ZN2at6native16triu_tril_kernelIilLb1ELi2ELb1EEEvNS_4cuda6detail10TensorInfoIT_T0_EENS4_IKS5_S6_EEllS6_)
        /*1304*/ 	.word	0x00000000


	//----- nvinfo : EIATTR_MIN_STACK_SIZE
	.align		4
.L_839:
        /*1308*/ 	.byte	0x04, 0x12
        /*130a*/ 	.short	(.L_841 - .L_840)
	.align		4
.L_840:
        /*130c*/ 	.word	index@(_ZN2at6native16triu_tril_kernelIiiLb1ELi2ELb0EEEvNS_4cuda6detail10TensorInfoIT_T0_EENS4_IKS5_S6_EEllS6_)
        /*1310*/ 	.word	0x00000000


	//----- nvinfo : EIATTR_MIN_STACK_SIZE
	.align		4
.L_841:
        /*1314*/ 	.byte	0x04, 0x12
        /*1316*/ 	.short	(.L_843 - .L_842)
	.align		4
.L_842:
        /*1318*/ 	.word	index@(_ZN2at6native16triu_tril_kernelIiiLb1ELi2ELb1EEEvNS_4cuda6detail10TensorInfoIT_T0_EENS4_IKS5_S6_EEllS6_)
        /*131c*/ 	.word	0x00000000


	//----- nvinfo : EIATTR_MIN_STACK_SIZE
	.align		4
.L_843:
        /*1320*/ 	.byte	0x04, 0x12
        /*1322*/ 	.short	(.L_845 - .L_844)
	.align		4
.L_844:
        /*1324*/ 	.word	index@(_ZN2at6native16triu_tril_kernelIalLb1ELi8ELb0EEEvNS_4cuda6detail10TensorInfoIT_T0_EENS4_IKS5_S6_EEllS6_)
        /*1328*/ 	.word	0x00000000


	//----- nvinfo : EIATTR_MIN_STACK_SIZE
	.align		4
.L_845:
        /*132c*/ 	.byte	0x04, 0x12
        /*132e*/ 	.short	(.L_847 - .L_846)
	.align		4
.L_846:
        /*1330*/ 	.word	index@(_ZN2at6native16triu_tril_kernelIalLb1ELi8ELb1EEEvNS_4cuda6detail10TensorInfoIT_T0_EENS4_IKS5_S6_EEllS6_)
        /*1334*/ 	.word	0x00000000


	//----- nvinfo : EIATTR_MIN_STACK_SIZE
	.align		4
.L_847:
        /*1338*/ 	.byte	0x04, 0x12
        /*133a*/ 	.short	(.L_849 - .L_848)
	.align		4
.L_848:
        /*133c*/ 	.word	index@(_ZN2at6native16triu_tril_kernelIaiLb1ELi8ELb0EEEvNS_4cuda6detail10TensorInfoIT_T0_EENS4_IKS5_S6_EEllS6_)
        /*1340*/ 	.word	0x00000000


	//----- nvinfo : EIATTR_MIN_STACK_SIZE
	.align		4
.L_849:
        /*1344*/ 	.byte	0x04, 0x12
        /*1346*/ 	.short	(.L_851 - .L_850)
	.align		4
.L_850:
        /*1348*/ 	.word	index@(_ZN2at6native16triu_tril_kernelIaiLb1ELi8ELb1EEEvNS_4cuda6detail10TensorInfoIT_T0_EENS4_IKS5_S6_EEllS6_)
        /*134c*/ 	.word	0x00000000


	//----- nvinfo : EIATTR_MIN_STACK_SIZE
	.align		4
.L_851:
        /*1350*/ 	.byte	0x04, 0x12
        /*1352*/ 	.short	(.L_853 - .L_852)
	.align		4
.L_852:
        /*1354*/ 	.word	index@(_ZN2at6native16triu_tril_kernelIhlLb1ELi8ELb0EEEvNS_4cuda6detail10TensorInfoIT_T0_EENS4_IKS5_S6_EEllS6_)
        /*1358*/ 	.word	0x00000000


	//----- nvinfo : EIATTR_MIN_STACK_SIZE
	.align		4
.L_853:
        /*135c*/ 	.byte	0x04, 0x12
        /*135e*/ 	.short	(.L_855 - .L_854)
	.align		4
.L_854:
        /*1360*/ 	.word	index@(_ZN2at6native16triu_tril_kernelIhlLb1ELi8ELb1EEEvNS_4cuda6detail10TensorInfoIT_T0_EENS4_IKS5_S6_EEllS6_)
        /*1364*/ 	.word	0x00000000


	//----- nvinfo : EIATTR_MIN_STACK_SIZE
	.align		4
.L_855:
        /*1368*/ 	.byte	0x04, 0x12
        /*136a*/ 	.short	(.L_857 - .L_856)
	.align		4
.L_856:
        /*136c*/ 	.word	index@(_ZN2at6native16triu_tril_kernelIhiLb1ELi8ELb0EEEvNS_4cuda6detail10TensorInfoIT_T0_EENS4_IKS5_S6_EEllS6_)
        /*1370*/ 	.word	0x00000000


	//----- nvinfo : EIATTR_MIN_STACK_SIZE
	.align		4
.L_857:
        /*1374*/ 	.byte	0x04, 0x12
        /*1376*/ 	.short	(.L_859 - .L_858)
	.align		4
.L_858:
        /*1378*/ 	.word	index@(_ZN2at6native16triu_tril_kernelIhiLb1ELi8ELb1EEEvNS_4cuda6detail10TensorInfoIT_T0_EENS4_IKS5_S6_EEllS6_)
        /*137c*/ 	.word	0x00000000


	//----- nvinfo : EIATTR_MIN_STACK_SIZE
	.align		4
.L_859:
        /*1380*/ 	.byte	0x04, 0x12
        /*1382*/ 	.short	(.L_861 - .L_860)
	.align		4
.L_860:
        /*1384*/ 	.word	index@(_ZN2at6native16triu_tril_kernelIblLb0ELi8ELb0EEEvNS_4cuda6detail10TensorInfoIT_T0_EENS4_IKS5_S6_EEllS6_)
        /*1388*/ 	.word	0x00000000


	//----- nvinfo : EIATTR_MIN_STACK_SIZE
	.align		4
.L_861:
        /*138c*/ 	.byte	0x04, 0x12
        /*138e*/ 	.short	(.L_863 - .L_862)
	.align		4
.L_862:
        /*1390*/ 	.word	index@(_ZN2at6native16triu_tril_kernelIblLb0ELi8ELb1EEEvNS_4cuda6detail10TensorInfoIT_T0_EENS4_IKS5_S6_EEllS6_)
        /*1394*/ 	.word	0x00000000


	//----- nvinfo : EIATTR_MIN_STACK_SIZE
	.align		4
.L_863:
        /*1398*/ 	.byte	0x04, 0x12
        /*139a*/ 	.short	(.L_865 - .L_864)
	.align		4
.L_864:
        /*139c*/ 	.word	index@(_ZN2at6native16triu_tril_kernelIbiLb0ELi8ELb0EEEvNS_4cuda6detail10TensorInfoIT_T0_EENS4_IKS5_S6_EEllS6_)
        /*13a0*/ 	.word	0x00000000


	//----- nvinfo : EIATTR_MIN_STACK_SIZE
	.align		4
.L_865:
        /*13a4*/ 	.byte	0x04, 0x12
        /*13a6*/ 	.short	(.L_867 - .L_866)
	.align		4
.L_866:
        /*13a8*/ 	.word	index@(_ZN2at6native16triu_tril_kernelIbiLb0ELi8ELb1EEEvNS_4cuda6detail10TensorInfoIT_T0_EENS4_IKS5_S6_EEllS6_)
        /*13ac*/ 	.word	0x00000000


	//----- nvinfo : EIATTR_MIN_STACK_SIZE
	.align		4
.L_867:
        /*13b0*/ 	.byte	0x04, 0x12
        /*13b2*/ 	.short	(.L_869 - .L_868)
	.align		4
.L_868:
        /*13b4*/ 	.word	index@(_ZN2at6native16triu_tril_kernelIN3c108BFloat16ElLb0ELi4ELb0EEEvNS_4cuda6detail10TensorInfoIT_T0_EENS6_IKS7_S8_EEllS8_)
        /*13b8*/ 	.word	0x00000000


	//----- nvinfo : EIATTR_MIN_STACK_SIZE
	.align		4
.L_869:
        /*13bc*/ 	.byte	0x04, 0x12
        /*13be*/ 	.short	(.L_871 - .L_870)
	.align		4
.L_870:
        /*13c0*/ 	.word	index@(_ZN2at6native16triu_tril_kernelIN3c108BFloat16ElLb0ELi4ELb1EEEvNS_4cuda6detail10TensorInfoIT_T0_EENS6_IKS7_S8_EEllS8_)
        /*13c4*/ 	.word	0x00000000


	//----- nvinfo : EIATTR_MIN_STACK_SIZE
	.align		4
.L_871:
        /*13c8*/ 	.byte	0x04, 0x12
        /*13ca*/ 	.short	(.L_873 - .L_872)
	.align		4
.L_872:
        /*13cc*/ 	.word	index@(_ZN2at6native16triu_tril_kernelIN3c108BFloat16EiLb0ELi4ELb0EEEvNS_4cuda6detail10TensorInfoIT_T0_EENS6_IKS7_S8_EEllS8_)
        /*13d0*/ 	.word	0x00000000


	//----- nvinfo : EIATTR_MIN_STACK_SIZE
	.align		4
.L_873:
        /*13d4*/ 	.byte	0x04, 0x12
        /*13d6*/ 	.short	(.L_875 - .L_874)
	.align		4
.L_874:
        /*13d8*/ 	.word	index@(_ZN2at6native16triu_tril_kernelIN3c108BFloat16EiLb0ELi4ELb1EEEvNS_4cuda6detail10TensorInfoIT_T0_EENS6_IKS7_S8_EEllS8_)
        /*13dc*/ 	.word	0x00000000


	//----- nvinfo : EIATTR_MIN_STACK_SIZE
	.align		4
.L_875:
        /*13e0*/ 	.byte	0x04, 0x12
        /*13e2*/ 	.short	(.L_877 - .L_876)
	.align		4
.L_876:
        /*13e4*/ 	.word	index@(_ZN2at6native16triu_tril_kernelIN3c104HalfElLb0ELi4ELb0EEEvNS_4cuda6detail10TensorInfoIT_T0_EENS6_IKS7_S8_EEllS8_)
        /*13e8*/ 	.word	0x00000000


	//----- nvinfo : EIATTR_MIN_STACK_SIZE
	.align		4
.L_877:
        /*13ec*/ 	.byte	0x04, 0x12
        /*13ee*/ 	.short	(.L_879 - .L_878)
	.align		4
.L_878:
        /*13f0*/ 	.word	index@(_ZN2at6native16triu_tril_kernelIN3c104HalfElLb0ELi4ELb1EEEvNS_4cuda6detail10TensorInfoIT_T0_EENS6_IKS7_S8_EEllS8_)
        /*13f4*/ 	.word	0x00000000


	//----- nvinfo : EIATTR_MIN_STACK_SIZE
	.align		4
.L_879:
        /*13f8*/ 	.byte	0x04, 0x12
        /*13fa*/ 	.short	(.L_881 - .L_880)
	.align		4
.L_880:
        /*13fc*/ 	.word	index@(_ZN2at6native16triu_tril_kernelIN3c104HalfEiLb0ELi4ELb0EEEvNS_4cuda6detail10TensorInfoIT_T0_EENS6_IKS7_S8_EEllS8_)
        /*1400*/ 	.word	0x00000000


	//----- nvinfo : EIATTR_MIN_STACK_SIZE
	.align		4
.L_881:
        /*1404*/ 	.byte	0x04, 0x12
        /*1406*/ 	.short	(.L_883 - .L_882)
	.align		4
.L_882:
        /*1408*/ 	.word	index@(_ZN2at6native16triu_tril_kernelIN3c104HalfEiLb0ELi4ELb1EEEvNS_4cuda6detail10TensorInfoIT_T0_EENS6_IKS7_S8_EEllS8_)
        /*140c*/ 	.word	0x00000000


	//----- nvinfo : EIATTR_MIN_STACK_SIZE
	.align		4
.L_883:
        /*1410*/ 	.byte	0x04, 0x12
        /*1412*/ 	.short	(.L_885 - .L_884)
	.align		4
.L_884:
        /*1414*/ 	.word	index@(_ZN2at6native16triu_tril_kernelIN3c107complexINS2_4HalfEEElLb0ELi2ELb0EEEvNS_4cuda6detail10TensorInfoIT_T0_EENS8_IKS9_SA_EEllSA_)
        /*1418*/ 	.word	0x00000000


	//----- nvinfo : EIATTR_MIN_STACK_SIZE
	.align		4
.L_885:
        /*141c*/ 	.byte	0x04, 0x12
        /*141e*/ 	.short	(.L_887 - .L_886)
	.align		4
.L_886:
        /*1420*/ 	.word	index@(_ZN2at6native16triu_tril_kernelIN3c107complexINS2_4HalfEEElLb0ELi2ELb1EEEvNS_4cuda6detail10TensorInfoIT_T0_EENS8_IKS9_SA_EEllSA_)
        /*1424*/ 	.word	0x00000000


	//----- nvinfo : EIATTR_MIN_STACK_SIZE
	.align		4
.L_887:
        /*1428*/ 	.byte	0x04, 0x12
        /*142a*/ 	.short	(.L_889 - .L_888)
	.align		4
.L_888:
        /*142c*/ 	.word	index@(_ZN2at6native16triu_tril_kernelIN3c107complexINS2_4HalfEEEiLb0ELi2ELb0EEEvNS_4cuda6detail10TensorInfoIT_T0_EENS8_IKS9_SA_EEllSA_)
        /*1430*/ 	.word	0x00000000


	//----- nvinfo : EIATTR_MIN_STACK_SIZE
	.align		4
.L_889:
        /*1434*/ 	.byte	0x04, 0x12
        /*1436*/ 	.short	(.L_891 - .L_890)
	.align		4
.L_890:
        /*1438*/ 	.word	index@(_ZN2at6native16triu_tril_kernelIN3c107complexINS2_4HalfEEEiLb0ELi2ELb1EEEvNS_4cuda6detail10TensorInfoIT_T0_EENS8_IKS9_SA_EEllSA_)
        /*143c*/ 	.word	0x00000000


	//----- nvinfo : EIATTR_MIN_STACK_SIZE
	.align		4
.L_891:
        /*1440*/ 	.byte	0x04, 0x12
        /*1442*/ 	.short	(.L_893 - .L_892)
	.align		4
.L_892:
        /*1444*/ 	.word	index@(_ZN2at6native16triu_tril_kernelIN3c107complexIfEElLb0ELi1ELb0EEEvNS_4cuda6detail10TensorInfoIT_T0_EENS7_IKS8_S9_EEllS9_)
        /*1448*/ 	.word	0x00000000


	//----- nvinfo : EIATTR_MIN_STACK_SIZE
	.align		4
.L_893:
        /*144c*/ 	.byte	0x04, 0x12
        /*144e*/ 	.short	(.L_895 - .L_894)
	.align		4
.L_894:
        /*1450*/ 	.word	index@(_ZN2at6native16triu_tril_kernelIN3c107complexIfEElLb0ELi1ELb1EEEvNS_4cuda6detail10TensorInfoIT_T0_EENS7_IKS8_S9_EEllS9_)
        /*1454*/ 	.word	0x00000000


	//----- nvinfo : EIATTR_MIN_STACK_SIZE
	.align		4
.L_895:
        /*1458*/ 	.byte	0x04, 0x12
        /*145a*/ 	.short	(.L_897 - .L_896)
	.align		4
.L_896:
        /*145c*/ 	.word	index@(_ZN2at6native16triu_tril_kernelIN3c107complexIfEEiLb0ELi1ELb0EEEvNS_4cuda6detail10TensorInfoIT_T0_EENS7_IKS8_S9_EEllS9_)
        /*1460*/ 	.word	0x00000000


	//----- nvinfo : EIATTR_MIN_STACK_SIZE
	.align		4
.L_897:
        /*1464*/ 	.byte	0x04, 0x12
        /*1466*/ 	.short	(.L_899 - .L_898)
	.align		4
.L_898:
        /*1468*/ 	.word	index@(_ZN2at6native16triu_tril_kernelIN3c107complexIfEEiLb0ELi1ELb1EEEvNS_4cuda6detail10TensorInfoIT_T0_EENS7_IKS8_S9_EEllS9_)
        /*146c*/ 	.word	0x00000000


	//----- nvinfo : EIATTR_MIN_STACK_SIZE
	.align		4
.L_899:
        /*1470*/ 	.byte	0x04, 0x12
        /*1472*/ 	.short	(.L_901 - .L_900)
	.align		4
.L_900:
        /*1474*/ 	.word	index@(_ZN2at6native16triu_tril_kernelIN3c107complexIdEElLb0ELi1ELb0EEEvNS_4cuda6detail10TensorInfoIT_T0_EENS7_IKS8_S9_EEllS9_)
        /*1478*/ 	.word	0x00000000


	//----- nvinfo : EIATTR_MIN_STACK_SIZE
	.align		4
.L_901:
        /*147c*/ 	.byte	0x04, 0x12
        /*147e*/ 	.short	(.L_903 - .L_902)
	.align		4
.L_902:
        /*1480*/ 	.word	index@(_ZN2at6native16triu_tril_kernelIN3c107complexIdEElLb0ELi1ELb1EEEvNS_4cuda6detail10TensorInfoIT_T0_EENS7_IKS8_S9_EEllS9_)
        /*1484*/ 	.word	0x00000000


	//----- nvinfo : EIATTR_MIN_STACK_SIZE
	.align		4
.L_903:
        /*1488*/ 	.byte	0x04, 0x12
        /*148a*/ 	.short	(.L_905 - .L_904)
	.align		4
.L_904:
        /*148c*/ 	.word	index@(_ZN2at6native16triu_tril_kernelIN3c107complexIdEEiLb0ELi1ELb0EEEvNS_4cuda6detail10TensorInfoIT_T0_EENS7_IKS8_S9_EEllS9_)
        /*1490*/ 	.word	0x00000000


	//----- nvinfo : EIATTR_MIN_STACK_SIZE
	.align		4
.L_905:
        /*1494*/ 	.byte	0x04, 0x12
        /*1496*/ 	.short	(.L_907 - .L_906)
	.align		4
.L_906:
        /*1498*/ 	.word	index@(_ZN2at6native16triu_tril_kernelIN3c107complexIdEEiLb0ELi1ELb1EEEvNS_4cuda6detail10TensorInfoIT_T0_EENS7_IKS8_S9_EEllS9_)
        /*149c*/ 	.word	0x00000000


	//----- nvinfo : EIATTR_MIN_STACK_SIZE
	.align		4
.L_907:
        /*14a0*/ 	.byte	0x04, 0x12
        /*14a2*/ 	.short	(.L_909 - .L_908)
	.align		4
.L_908:
        /*14a4*/ 	.word	index@(_ZN2at6native16triu_tril_kernelIflLb0ELi2ELb0EEEvNS_4cuda6detail10TensorInfoIT_T0_EENS4_IKS5_S6_EEllS6_)
        /*14a8*/ 	.word	0x00000000


	//----- nvinfo : EIATTR_MIN_STACK_SIZE
	.align		4
.L_909:
        /*14ac*/ 	.byte	0x04, 0x12
        /*14ae*/ 	.short	(.L_911 - .L_910)
	.align		4
.L_910:
        /*14b0*/ 	.word	index@(_ZN2at6native16triu_tril_kernelIflLb0ELi2ELb1EEEvNS_4cuda6detail10TensorInfoIT_T0_EENS4_IKS5_S6_EEllS6_)
        /*14b4*/ 	.word	0x00000000


	//----- nvinfo : EIATTR_MIN_STACK_SIZE
	.align		4
.L_911:
        /*14b8*/ 	.byte	0x04, 0x12
        /*14ba*/ 	.short	(.L_913 - .L_912)
	.align		4
.L_912:
        /*14bc*/ 	.word	index@(_ZN2at6native16triu_tril_kernelIfiLb0ELi2ELb0EEEvNS_4cuda6detail10TensorInfoIT_T0_EENS4_IKS5_S6_EEllS6_)
        /*14c0*/ 	.word	0x00000000


	//----- nvinfo : EIATTR_MIN_STACK_SIZE
	.align		4
.L_913:
        /*14c4*/ 	.byte	0x04, 0x12
        /*14c6*/ 	.short	(.L_915 - .L_914)
	.align		4
.L_914:
        /*14c8*/ 	.word	index@(_ZN2at6native16triu_tril_kernelIfiLb0ELi2ELb1EEEvNS_4cuda6detail10TensorInfoIT_T0_EENS4_IKS5_S6_EEllS6_)
        /*14cc*/ 	.word	0x00000000


	//----- nvinfo : EIATTR_MIN_STACK_SIZE
	.align		4
.L_915:
        /*14d0*/ 	.byte	0x04, 0x12
        /*14d2*/ 	.short	(.L_917 - .L_916)
	.align		4
.L_916:
        /*14d4*/ 	.word	index@(_ZN2at6native16triu_tril_kernelIdlLb0ELi1ELb0EEEvNS_4cuda6detail10TensorInfoIT_T0_EENS4_IKS5_S6_EEllS6_)
        /*14d8*/ 	.word	0x00000000


	//----- nvinfo : EIATTR_MIN_STACK_SIZE
	.align		4
.L_917:
        /*14dc*/ 	.byte	0x04, 0x12
        /*14de*/ 	.short	(.L_919 - .L_918)
	.align		4
.L_918:
        /*14e0*/ 	.word	index@(_ZN2at6native16triu_tril_kernelIdlLb0ELi1ELb1EEEvNS_4cuda6detail10TensorInfoIT_T0_EENS4_IKS5_S6_EEllS6_)
        /*14e4*/ 	.word	0x00000000


	//----- nvinfo : EIATTR_MIN_STACK_SIZE
	.align		4
.L_919:
        /*14e8*/ 	.byte	0x04, 0x12
        /*14ea*/ 	.short	(.L_921 - .L_920)
	.align		4
.L_920:
        /*14ec*/ 	.word	index@(_ZN2at6native16triu_tril_kernelIdiLb0ELi1ELb0EEEvNS_4cuda6detail10TensorInfoIT_T0_EENS4_IKS5_S6_EEllS6_)
        /*14f0*/ 	.word	0x00000000


	//----- nvinfo : EIATTR_MIN_STACK_SIZE
	.align		4
.L_921:
        /*14f4*/ 	.byte	0x04, 0x12
        /*14f6*/ 	.short	(.L_923 - .L_922)
	.align		4
.L_922:
        /*14f8*/ 	.word	index@(_ZN2at6native16triu_tril_kernelIdiLb0ELi1ELb1EEEvNS_4cuda6detail10TensorInfoIT_T0_EENS4_IKS5_S6_EEllS6_)
        /*14fc*/ 	.word	0x00000000


	//----- nvinfo : EIATTR_MIN_STACK_SIZE
	.align		4
.L_923:
        /*1500*/ 	.byte	0x04, 0x12
        /*1502*/ 	.short	(.L_925 - .L_924)
	.align		4
.L_924:
        /*1504*/ 	.word	index@(_ZN2at6native16triu_tril_kernelIslLb0ELi4ELb0EEEvNS_4cuda6detail10TensorInfoIT_T0_EENS4_IKS5_S6_EEllS6_)
        /*1508*/ 	.word	0x00000000


	//----- nvinfo : EIATTR_MIN_STACK_SIZE
	.align		4
.L_925:
        /*150c*/ 	.byte	0x04, 0x12
        /*150e*/ 	.short	(.L_927 - .L_926)
	.align		4
.L_926:
        /*1510*/ 	.word	index@(_ZN2at6native16triu_tril_kernelIslLb0ELi4ELb1EEEvNS_4cuda6detail10TensorInfoIT_T0_EENS4_IKS5_S6_EEllS6_)
        /*1514*/ 	.word	0x00000000


	//----- nvinfo : EIATTR_MIN_STACK_SIZE
	.align		4
.L_927:
        /*1518*/ 	.byte	0x04, 0x12
        /*151a*/ 	.short	(.L_929 - .L_928)
	.align		4
.L_928:
        /*151c*/ 	.word	index@(_ZN2at6native16triu_tril_kernelIsiLb0ELi4ELb0EEEvNS_4cuda6detail10TensorInfoIT_T0_EENS4_IKS5_S6_EEllS6_)
        /*1520*/ 	.word	0x00000000


	//----- nvinfo : EIATTR_MIN_STACK_SIZE
	.align		4
.L_929:
        /*1524*/ 	.byte	0x04, 0x12
        /*1526*/ 	.short	(.L_931 - .L_930)
	.align		4
.L_930:
        /*1528*/ 	.word	index@(_ZN2at6native16triu_tril_kernelIsiLb0ELi4ELb1EEEvNS_4cuda6detail10TensorInfoIT_T0_EENS4_IKS5_S6_EEllS6_)
        /*152c*/ 	.word	0x00000000


	//----- nvinfo : EIATTR_MIN_STACK_SIZE
	.align		4
.L_931:
        /*1530*/ 	.byte	0x04, 0x12
        /*1532*/ 	.short	(.L_933 - .L_932)
	.align		4
.L_932:
        /*1534*/ 	.word	index@(_ZN2at6native16triu_tril_kernelIllLb0ELi1ELb0EEEvNS_4cuda6detail10TensorInfoIT_T0_EENS4_IKS5_S6_EEllS6_)
        /*1538*/ 	.word	0x00000000


	//----- nvinfo : EIATTR_MIN_STACK_SIZE
	.align		4
.L_933:
        /*153c*/ 	.byte	0x04, 0x12
        /*153e*/ 	.short	(.L_935 - .L_934)
	.align		4
.L_934:
        /*1540*/ 	.word	index@(_ZN2at6native16triu_tril_kernelIllLb0ELi1ELb1EEEvNS_4cuda6detail10TensorInfoIT_T0_EENS4_IKS5_S6_EEllS6_)
        /*1544*/ 	.word	0x00000000


	//----- nvinfo : EIATTR_MIN_STACK_SIZE
	.align		4
.L_935:
        /*1548*/ 	.byte	0x04, 0x12
        /*154a*/ 	.short	(.L_937 - .L_936)
	.align		4
.L_936:
        /*154c*/ 	.word	index@(_ZN2at6native16triu_tril_kernelIliLb0ELi1ELb0EEEvNS_4cuda6detail10TensorInfoIT_T0_EENS4_IKS5_S6_EEllS6_)
        /*1550*/ 	.word	0x00000000


	//----- nvinfo : EIATTR_MIN_STACK_SIZE
	.align		4
.L_937:
        /*1554*/ 	.byte	0x04, 0x12
        /*1556*/ 	.short	(.L_939 - .L_938)
	.align		4
.L_938:
        /*1558*/ 	.word	index@(_ZN2at6native16triu_tril_kernelIliLb0ELi1ELb1EEEvNS_4cuda6detail10TensorInfoIT_T0_EENS4_IKS5_S6_EEllS6_)
        /*155c*/ 	.word	0x00000000


	//----- nvinfo : EIATTR_MIN_STACK_SIZE
	.align		4
.L_939:
        /*1560*/ 	.byte	0x04, 0x12
        /*1562*/ 	.short	(.L_941 - .L_940)
	.align		4
.L_940:
        /*1564*/ 	.word	index@(_ZN2at6native16triu_tril_kernelIilLb0ELi2ELb0EEEvNS_4cuda6detail10TensorInfoIT_T0_EENS4_IKS5_S6_EEllS6_)
        /*1568*/ 	.word	0x00000000


	//----- nvinfo : EIATTR_MIN_STACK_SIZE
	.align		4
.L_941:
        /*156c*/ 	.byte	0x04, 0x12
        /*156e*/ 	.short	(.L_943 - .L_942)
	.align		4
.L_942:
        /*1570*/ 	.word	index@(_ZN2at6native16triu_tril_kernelIilLb0ELi2ELb1EEEvNS_4cuda6detail10TensorInfoIT_T0_EENS4_IKS5_S6_EEllS6_)
        /*1574*/ 	.word	0x00000000


	//----- nvinfo : EIATTR_MIN_STACK_SIZE
	.align		4
.L_943:
        /*1578*/ 	.byte	0x04, 0x12
        /*157a*/ 	.short	(.L_945 - .L_944)
	.align		4
.L_944:
        /*157c*/ 	.word	index@(_ZN2at6native16triu_tril_kernelIiiLb0ELi2ELb0EEEvNS_4cuda6detail10TensorInfoIT_T0_EENS4_IKS5_S6_EEllS6_)
        /*1580*/ 	.word	0x00000000


	//----- nvinfo : EIATTR_MIN_STACK_SIZE
	.align		4
.L_945:
        /*1584*/ 	.byte	0x04, 0x12
        /*1586*/ 	.short	(.L_947 - .L_946)
	.align		4
.L_946:
        /*1588*/ 	.word	index@(_ZN2at6native16triu_tril_kernelIiiLb0ELi2ELb1EEEvNS_4cuda6detail10TensorInfoIT_T0_EENS4_IKS5_S6_EEllS6_)
        /*158c*/ 	.word	0x00000000


	//----- nvinfo : EIATTR_MIN_STACK_SIZE
	.align		4
.L_947:
        /*1590*/ 	.byte	0x04, 0x12
        /*1592*/ 	.short	(.L_949 - .L_948)
	.align		4
.L_948:
        /*1594*/ 	.word	index@(_ZN2at6native16triu_tril_kernelIalLb0ELi8ELb0EEEvNS_4cuda6detail10TensorInfoIT_T0_EENS4_IKS5_S6_EEllS6_)
        /*1598*/ 	.word	0x00000000


	//----- nvinfo : EIATTR_MIN_STACK_SIZE
	.align		4
.L_949:
        /*159c*/ 	.byte	0x04, 0x12
        /*159e*/ 	.short	(.L_951 - .L_950)
	.align		4
.L_950:
        /*15a0*/ 	.word	index@(_ZN2at6native16triu_tril_kernelIalLb0ELi8ELb1EEEvNS_4cuda6detail10TensorInfoIT_T0_EENS4_IKS5_S6_EEllS6_)
        /*15a4*/ 	.word	0x00000000


	//----- nvinfo : EIATTR_MIN_STACK_SIZE
	.align		4
.L_951:
        /*15a8*/ 	.byte	0x04, 0x12
        /*15aa*/ 	.short	(.L_953 - .L_952)
	.align		4
.L_952:
        /*15ac*/ 	.word	index@(_ZN2at6native16triu_tril_kernelIaiLb0ELi8ELb0EEEvNS_4cuda6detail10TensorInfoIT_T0_EENS4_IKS5_S6_EEllS6_)
        /*15b0*/ 	.word	0x00000000


	//----- nvinfo : EIATTR_MIN_STACK_SIZE
	.align		4
.L_953:
        /*15b4*/ 	.byte	0x04, 0x12
        /*15b6*/ 	.short	(.L_955 - .L_954)
	.align		4
.L_954:
        /*15b8*/ 	.word	index@(_ZN2at6native16triu_tril_kernelIaiLb0ELi8ELb1EEEvNS_4cuda6detail10TensorInfoIT_T0_EENS4_IKS5_S6_EEllS6_)
        /*15bc*/ 	.word	0x00000000


	//----- nvinfo : EIATTR_MIN_STACK_SIZE
	.align		4
.L_955:
        /*15c0*/ 	.byte	0x04, 0x12
        /*15c2*/ 	.short	(.L_957 - .L_956)
	.align		4
.L_956:
        /*15c4*/ 	.word	index@(_ZN2at6native16triu_tril_kernelIhlLb0ELi8ELb0EEEvNS_4cuda6detail10TensorInfoIT_T0_EENS4_IKS5_S6_EEllS6_)
        /*15c8*/ 	.word	0x00000000


	//----- nvinfo : EIATTR_MIN_STACK_SIZE
	.align		4
.L_957:
        /*15cc*/ 	.byte	0x04, 0x12
        /*15ce*/ 	.short	(.L_959 - .L_958)
	.align		4
.L_958:
        /*15d0*/ 	.word	index@(_ZN2at6native16triu_tril_kernelIhlLb0ELi8ELb1EEEvNS_4cuda6detail10TensorInfoIT_T0_EENS4_IKS5_S6_EEllS6_)
        /*15d4*/ 	.word	0x00000000


	//----- nvinfo : EIATTR_MIN_STACK_SIZE
	.align		4
.L_959:
        /*15d8*/ 	.byte	0x04, 0x12
        /*15da*/ 	.short	(.L_961 - .L_960)
	.align		4
.L_960:
        /*15dc*/ 	.word	index@(_ZN2at6native16triu_tril_kernelIhiLb0ELi8ELb0EEEvNS_4cuda6detail10TensorInfoIT_T0_EENS4_IKS5_S6_EEllS6_)
        /*15e0*/ 	.word	0x00000000


	//----- nvinfo : EIATTR_MIN_STACK_SIZE
	.align		4
.L_961:
        /*15e4*/ 	.byte	0x04, 0x12
        /*15e6*/ 	.short	(.L_963 - .L_962)
	.align		4
.L_962:
        /*15e8*/ 	.word	index@(_ZN2at6native16triu_tril_kernelIhiLb0ELi8ELb1EEEvNS_4cuda6detail10TensorInfoIT_T0_EENS4_IKS5_S6_EEllS6_)
        /*15ec*/ 	.word	0x00000000
.L_963:


//--------------------- .nv.compat                --------------------------
	.section	.nv.compat,"",@"SHT_CUDA_COMPAT_INFO"
	.align	4
        /*0000*/ 	.byte	0x02, 0x09, 0x01, 0x00, 0x02, 0x02, 0x01, 0x00, 0x02, 0x05, 0x05, 0x00, 0x03, 0x07, 0x01, 0x01
        /*0010*/ 	.byte	0x02, 0x03, 0x00, 0x00, 0x02, 0x06, 0x01, 0x00, 0x04, 0x0b, 0x08, 0x00, 0x00, 0x00, 0x00, 0x00
        /*0020*/ 	.byte	0x00, 0x00, 0x00, 0x00


//--------------------- .nv.info._ZN2at6native16triu_tril_kernelIblLb1ELi8ELb0EEEvNS_4cuda6detail10TensorInfoIT_T0_EENS4_IKS5_S6_EEllS6_ --------------------------
	.section	.nv.info._ZN2at6native16triu_tril_kernelIblLb1ELi8ELb0EEEvNS_4cuda6detail10TensorInfoIT_T0_EENS4_IKS5_S6_EEllS6_,"",@"SHT_CUDA_INFO"
	.sectionflags	@""
	.align	4


	//----- nvinfo : EIATTR_CUDA_API_VERSION
	.align		4
        /*0000*/ 	.byte	0x04, 0x37
        /*0002*/ 	.short	(.L_965 - .L_964)
.L_964:
        /*0004*/ 	.word	0x00000082


	//----- nvinfo : EIATTR_KPARAM_INFO
	.align		4
.L_965:
        /*0008*/ 	.byte	0x04, 0x17
        /*000a*/ 	.short	(.L_967 - .L_966)
.L_966:
        /*000c*/ 	.word	0x00000000
        /*0010*/ 	.short	0x0004
        /*0012*/ 	.short	0x0350
        /*0014*/ 	.byte	0x00, 0xf0, 0x21, 0x00


	//----- nvinfo : EIATTR_KPARAM_INFO
	.align		4
.L_967:
        /*0018*/ 	.byte	0x04, 0x17
        /*001a*/ 	.short	(.L_969 - .L_968)
.L_968:
        /*001c*/ 	.word	0x00000000
        /*0020*/ 	.short	0x0003
        /*0022*/ 	.short	0x0348
        /*0024*/ 	.byte	0x00, 0xf0, 0x21, 0x00


	//----- nvinfo : EIATTR_KPARAM_INFO
	.align		4
.L_969:
        /*0028*/ 	.byte	0x04, 0x17
        /*002a*/ 	.short	(.L_971 - .L_970)
.L_970:
        /*002c*/ 	.word	0x00000000
        /*0030*/ 	.short	0x0002
        /*0032*/ 	.short	0x0340
        /*0034*/ 	.byte	0x00, 0xf0, 0x21, 0x00


	//----- nvinfo : EIATTR_KPARAM_INFO
	.align		4
.L_971:
        /*0038*/ 	.byte	0x04, 0x17
        /*003a*/ 	.short	(.L_973 - .L_972)
.L_972:
        /*003c*/ 	.word	0x00000000
        /*0040*/ 	.short	0x0001
        /*0042*/ 	.short	0x01a0
        /*0044*/ 	.byte	0x00, 0xf0, 0x81, 0x06


	//----- nvinfo : EIATTR_KPARAM_INFO
	.align		4
.L_973:
        /*0048*/ 	.byte	0x04, 0x17
        /*004a*/ 	.short	(.L_975 - .L_974)
.L_974:
        /*004c*/ 	.word	0x00000000
        /*0050*/ 	.short	0x0000
        /*0052*/ 	.short	0x0000
        /*0054*/ 	.byte	0x00, 0xf0, 0x81, 0x06


	//----- nvinfo : EIATTR_SPARSE_MMA_MASK
	.align		4
.L_975:
        /*0058*/ 	.byte	0x03, 0x50
        /*005a*/ 	.short	0x0000


	//----- nvinfo : EIATTR_MAXREG_COUNT
	.align		4
        /*005c*/ 	.byte	0x03, 0x1b
        /*005e*/ 	.short	0x00ff


	//----- nvinfo : EIATTR_MERCURY_ISA_VERSION
	.align		4
        /*0060*/ 	.byte	0x03, 0x5f
        /*0062*/ 	.short	0x0101


	//----- nvinfo : EIATTR_EXIT_INSTR_OFFSETS
	.align		4
        /*0064*/ 	.byte	0x04, 0x1c
        /*0066*/ 	.short	(.L_977 - .L_976)


	//   ....[0]....
.L_976:
        /*0068*/ 	.word	0x000000b0


	//   ....[1]....
        /*006c*/ 	.word	0x00002960


	//   ....[2]....
        /*0070*/ 	.word	0x000029f0


	//   ....[3]....
        /*0074*/ 	.word	0x00002aa0


	//   ....[4]....
        /*0078*/ 	.word	0x00002b20


	//   ....[5]....
        /*007c*/ 	.word	0x00002bb0


	//   ....[6]....
        /*0080*/ 	.word	0x00002c30


	//   ....[7]....
        /*0084*/ 	.word	0x00002cc0


	//   ....[8]....
        /*0088*/ 	.word	0x00002d50


	//   ....[9]....
        /*008c*/ 	.word	0x00002da0


	//----- nvinfo : EIATTR_MAX_THREADS
	.align		4
.L_977:
        /*0090*/ 	.byte	0x04, 0x05
        /*0092*/ 	.short	(.L_979 - .L_978)
.L_978:
        /*0094*/ 	.word	0x00000080
        /*0098*/ 	.word	0x00000001
        /*009c*/ 	.word	0x00000001


	//----- nvinfo : EIATTR_CRS_STACK_SIZE
	.align		4
.L_979:
        /*00a0*/ 	.byte	0x04, 0x1e
        /*00a2*/ 	.short	(.L_981 - .L_980)
.L_980:
        /*00a4*/ 	.word	0x00000000


	//----- nvinfo : EIATTR_CBANK_PARAM_SIZE
	.align		4
.L_981:
        /*00a8*/ 	.byte	0x03, 0x19
        /*00aa*/ 	.short	0x0358


	//----- nvinfo : EIATTR_PARAM_CBANK
	.align		4
        /*00ac*/ 	.byte	0x04, 0x0a
        /*00ae*/ 	.short	(.L_983 - .L_982)
	.align		4
.L_982:
        /*00b0*/ 	.word	index@(.nv.constant0._ZN2at6native16triu_tril_kernelIblLb1ELi8ELb0EEEvNS_4cuda6detail10TensorInfoIT_T0_EENS4_IKS5_S6_EEllS6_)
        /*00b4*/ 	.short	0x0210
        /*00b6*/ 	.short	0x0358


	//----- nvinfo : EIATTR_SW_WAR
	.align		4
.L_983:
        /*00b8*/ 	.byte	0x04, 0x36
        /*00ba*/ 	.short	(.L_985 - .L_984)
.L_984:
        /*00bc*/ 	.word	0x00000008
.L_985:


//--------------------- .nv.info._ZN2at6native16triu_tril_kernelIblLb1ELi8ELb1EEEvNS_4cuda6detail10TensorInfoIT_T0_EENS4_IKS5_S6_EEllS6_ --------------------------
	.section	.nv.info._ZN2at6native16triu_tril_kernelIblLb1ELi8ELb1EEEvNS_4cuda6detail10TensorInfoIT_T0_EENS4_IKS5_S6_EEllS6_,"",@"SHT_CUDA_INFO"
	.sectionflags	@""
	.align	4


	//----- nvinfo : EIATTR_CUDA_API_VERSION
	.align		4
        /*0000*/ 	.byte	0x04, 0x37
        /*0002*/ 	.short	(.L_987 - .L_986)
.L_986:
        /*0004*/ 	.word	0x00000082


	//----- nvinfo : EIATTR_KPARAM_INFO
	.align		4
.L_987:
        /*0008*/ 	.byte	0x04, 0x17
        /*000a*/ 	.short	(.L_989 - .L_988)
.L_988:
        /*000c*/ 	.word	0x00000000
        /*0010*/ 	.short	0x0004
        /*0012*/ 	.short	0x0350
        /*0014*/ 	.byte	0x00, 0xf0, 0x21, 0x00


	//----- nvinfo : EIATTR_KPARAM_INFO
	.align		4
.L_989:
        /*0018*/ 	.byte	0x04, 0x17
        /*001a*/ 	.short	(.L_991 - .L_990)
.L_990:
        /*001c*/ 	.word	0x00000000
        /*0020*/ 	.short	0x0003
        /*0022*/ 	.short	0x0348
        /*0024*/ 	.byte	0x00, 0xf0, 0x21, 0x00


	//----- nvinfo : EIATTR_KPARAM_INFO
	.align		4
.L_991:
        /*0028*/ 	.byte	0x04, 0x17
        /*002a*/ 	.short	(.L_993 - .L_992)
.L_992:
        /*002c*/ 	.word	0x00000000
        /*0030*/ 	.short	0x0002
        /*0032*/ 	.short	0x0340
        /*0034*/ 	.byte	0x00, 0xf0, 0x21, 0x00


	//----- nvinfo : EIATTR_KPARAM_INFO
	.align		4
.L_993:
        /*0038*/ 	.byte	0x04, 0x17
        /*003a*/ 	.short	(.L_995 - .L_994)
.L_994:
        /*003c*/ 	.word	0x00000000
        /*0040*/ 	.short	0x0001
        /*0042*/ 	.short	0x01a0
        /*0044*/ 	.byte	0x00, 0xf0, 0x81, 0x06


	//----- nvinfo : EIATTR_KPARAM_INFO
	.align		4
.L_995:
        /*0048*/ 	.byte	0x04, 0x17
        /*004a*/ 	.short	(.L_997 - .L_996)
.L_996:
        /*004c*/ 	.word	0x00000000
        /*0050*/ 	.short	0x0000
        /*0052*/ 	.short	0x0000
        /*0054*/ 	.byte	0x00, 0xf0, 0x81, 0x06


	//----- nvinfo : EIATTR_SPARSE_MMA_MASK
	.align		4
.L_997:
        /*0058*/ 	.byte	0x03, 0x50
        /*005a*/ 	.short	0x0000


	//----- nvinfo : EIATTR_MAXREG_COUNT
	.align		4
        /*005c*/ 	.byte	0x03, 0x1b
        /*005e*/ 	.short	0x00ff


	//----- nvinfo : EIATTR_MERCURY_ISA_VERSION
	.align		4
        /*0060*/ 	.byte	0x03, 0x5f
        /*0062*/ 	.short	0x0101


	//----- nvinfo : EIATTR_EXIT_INSTR_OFFSETS
	.align		4
        /*0064*/ 	.byte	0x04, 0x1c
        /*0066*/ 	.short	(.L_999 - .L_998)


	//   ....[0]....
.L_998:
        /*0068*/ 	.word	0x000000b0


	//   ....[1]....
        /*006c*/ 	.word	0x000005e0


	//   ....[2]....
        /*0070*/ 	.word	0x00001e70


	//   ....[3]....
        /*0074*/ 	.word	0x00001f10


	//   ....[4]....
        /*0078*/ 	.word	0x00002020


	//   ....[5]....
        /*007c*/ 	.word	0x00002120


	//   ....[6]....
        /*0080*/ 	.word	0x00002230


	//   ....[7]....
        /*0084*/ 	.word	0x00002330


	//   ....[8]....
        /*0088*/ 	.word	0x00002440


	//   ....[9]....
        /*008c*/ 	.word	0x00002590


	//   ....[10]....
        /*0090*/ 	.word	0x00002630


	//----- nvinfo : EIATTR_MAX_THREADS
	.align		4
.L_999:
        /*0094*/ 	.byte	0x04, 0x05
        /*0096*/ 	.short	(.L_1001 - .L_1000)
.L_1000:
        /*0098*/ 	.word	0x00000080
        /*009c*/ 	.word	0x00000001
        /*00a0*/ 	.word	0x00000001


	//----- nvinfo : EIATTR_CRS_STACK_SIZE
	.align		4
.L_1001:
        /*00a4*/ 	.byte	0x04, 0x1e
        /*00a6*/ 	.short	(.L_1003 - .L_1002)
.L_1002:
        /*00a8*/ 	.word	0x00000000


	//----- nvinfo : EIATTR_CBANK_PARAM_SIZE
	.align		4
.L_1003:
        /*00ac*/ 	.byte	0x03, 0x19
        /*00ae*/ 	.short	0x0358


	//----- nvinfo : EIATTR_PARAM_CBANK
	.align		4
        /*00b0*/ 	.byte	0x04, 0x0a
        /*00b2*/ 	.short	(.L_1005 - .L_1004)
	.align		4
.L_1004:
        /*00b4*/ 	.word	index@(.nv.constant0._ZN2at6native16triu_tril_kernelIblLb1ELi8ELb1EEEvNS_4cuda6detail10TensorInfoIT_T0_EENS4_IKS5_S6_EEllS6_)
        /*00b8*/ 	.short	0x0210
        /*00ba*/ 	.short	0x0358


	//----- nvinfo : EIATTR_SW_WAR
	.align		4
.L_1005:
        /*00bc*/ 	.byte	0x04, 0x36
        /*00be*/ 	.short	(.L_1007 - .L_1006)
.L_1006:
        /*00c0*/ 	.word	0x00000008
.L_1007:


//--------------------- .nv.info._ZN2at6native16triu_tril_kernelIbiLb1ELi8ELb0EEEvNS_4cuda6detail10TensorInfoIT_T0_EENS4_IKS5_S6_EEllS6_ --------------------------
	.section	.nv.info._ZN2at6native16triu_tril_kernelIbiLb1ELi8ELb0EEEvNS_4cuda6detail10TensorInfoIT_T0_EENS4_IKS5_S6_EEllS6_,"",@"SHT_CUDA_INFO"
	.sectionflags	@""
	.align	4


	//----- nvinfo : EIATTR_CUDA_API_VERSION
	.align		4
        /*0000*/ 	.byte	0x04, 0x37
        /*0002*/ 	.short	(.L_1009 - .L_1008)
.L_1008:
        /*0004*/ 	.word	0x00000082


	//----- nvinfo : EIATTR_KPARAM_INFO
	.align		4
.L_1009:
        /*0008*/ 	.byte	0x04, 0x17
        /*000a*/ 	.short	(.L_1011 - .L_1010)
.L_1010:
        /*000c*/ 	.word	0x00000000
        /*0010*/ 	.short	0x0004
        /*0012*/ 	.short	0x01c0
        /*0014*/ 	.byte	0x00, 0xf0, 0x11, 0x00


	//----- nvinfo : EIATTR_KPARAM_INFO
	.align		4
.L_1011:
        /*0018*/ 	.byte	0x04, 0x17
        /*001a*/ 	.short	(.L_1013 - .L_1012)
.L_1012:
        /*001c*/ 	.word	0x00000000
        /*0020*/ 	.short	0x0003
        /*0022*/ 	.short	0x01b8
        /*0024*/ 	.byte	0x00, 0xf0, 0x21, 0x00


	//----- nvinfo : EIATTR_KPARAM_INFO
	.align		4
.L_1013:
        /*0028*/ 	.byte	0x04, 0x17
        /*002a*/ 	.short	(.L_1015 - .L_1014)
.L_1014:
        /*002c*/ 	.word	0x00000000
        /*0030*/ 	.short	0x0002
        /*0032*/ 	.short	0x01b0
        /*0034*/ 	.byte	0x00, 0xf0, 0x21, 0x00


	//----- nvinfo : EIATTR_KPARAM_INFO
	.align		4
.L_1015:
        /*0038*/ 	.byte	0x04, 0x17
        /*003a*/ 	.short	(.L_1017 - .L_1016)
.L_1016:
        /*003c*/ 	.word	0x00000000
        /*0040*/ 	.short	0x0001
        /*0042*/ 	.short	0x00d8
        /*0044*/ 	.byte	0x00, 0xf0, 0x61, 0x03


	//----- nvinfo : EIATTR_KPARAM_INFO
	.align		4
.L_1017:
        /*0048*/ 	.byte	0x04, 0x17
        /*004a*/ 	.short	(.L_1019 - .L_1018)
.L_1018:
        /*004c*/ 	.word	0x00000000
        /*0050*/ 	.short	0x0000
        /*0052*/ 	.short	0x0000
        /*0054*/ 	.byte	0x00, 0xf0, 0x61, 0x03


	//----- nvinfo : EIATTR_SPARSE_MMA_MASK
	.align		4
.L_1019:
        /*0058*/ 	.byte	0x03, 0x50
        /*005a*/ 	.short	0x0000


	//----- nvinfo : EIATTR_MAXREG_COUNT
	.align		4
        /*005c*/ 	.byte	0x03, 0x1b
        /*005e*/ 	.short	0x00ff


	//----- nvinfo : EIATTR_MERCURY_ISA_VERSION
	.align		4
        /*0060*/ 	.byte	0x03, 0x5f
        /*0062*/ 	.short	0x0101


	//----- nvinfo : EIATTR_EXIT_INSTR_OFFSETS
	.align		4
        /*0064*/ 	.byte	0x04, 0x1c
        /*0066*/ 	.short	(.L_1021 - .L_1020)


	//   ....[0]....
.L_1020:
        /*0068*/ 	.word	0x000000b0


	//   ....[1]....
        /*006c*/ 	.word	0x00001f90


	//   ....[2]....
        /*0070*/ 	.word	0x00002000


	//   ....[3]....
        /*0074*/ 	.word	0x000020a0


	//   ....[4]....
        /*0078*/ 	.word	0x00002120


	//   ....[5]....
        /*007c*/ 	.word	0x000021a0


	//   ....[6]....
        /*0080*/ 	.word	0x00002220


	//   ....[7]....
        /*0084*/ 	.word	0x000022a0


	//   ....[8]....
        /*0088*/ 	.word	0x00002320


	//   ....[9]....
        /*008c*/ 	.word	0x00002380


	//----- nvinfo : EIATTR_MAX_THREADS
	.align		4
.L_1021:
        /*0090*/ 	.byte	0x04, 0x05
        /*0092*/ 	.short	(.L_1023 - .L_1022)
.L_1022:
        /*0094*/ 	.word	0x00000080
        /*0098*/ 	.word	0x00000001
        /*009c*/ 	.word	0x00000001


	//----- nvinfo : EIATTR_CRS_STACK_SIZE
	.align		4
.L_1023:
        /*00a0*/ 	.byte	0x04, 0x1e
        /*00a2*/ 	.short	(.L_1025 - .L_1024)
.L_1024:
        /*00a4*/ 	.word	0x00000000


	//----- nvinfo : EIATTR_CBANK_PARAM_SIZE
	.align		4
.L_1025:
        /*00a8*/ 	.byte	0x03, 0x19
        /*00aa*/ 	.short	0x01c4


	//----- nvinfo : EIATTR_PARAM_CBANK
	.align		4
        /*00ac*/ 	.byte	0x04, 0x0a
        /*00ae*/ 	.short	(.L_1027 - .L_1026)
	.align		4
.L_1026:
        /*00b0*/ 	.word	index@(.nv.constant0._ZN2at6native16triu_tril_kernelIbiLb1ELi8ELb0EEEvNS_4cuda6detail10TensorInfoIT_T0_EENS4_IKS5_S6_EEllS6_)
        /*00b4*/ 	.short	0x0210
        /*00b6*/ 	.short	0x01c4


	//----- nvinfo : EIATTR_SW_WAR
	.align		4
.L_1027:
        /*00b8*/ 	.byte	0x04, 0x36
        /*00ba*/ 	.short	(.L_1029 - .L_1028)
.L_1028:
        /*00bc*/ 	.word	0x00000008
.L_1029:


//--------------------- .nv.info._ZN2at6native16triu_tril_kernelIbiLb1ELi8ELb1EEEvNS_4cuda6detail10TensorInfoIT_T0_EENS4_IKS5_S6_EEllS6_ --------------------------
	.section	.nv.info._ZN2at6native16triu_tril_kernelIbiLb1ELi8ELb1EEEvNS_4cuda6detail10TensorInfoIT_T0_EENS4_IKS5_S6_EEllS6_,"",@"SHT_CUDA_INFO"
	.sectionflags	@""
	.align	4


	//----- nvinfo : EIATTR_CUDA_API_VERSION
	.align		4
        /*0000*/ 	.byte	0x04, 0x37
        /*0002*/ 	.short	(.L_1031 - .L_1030)
.L_1030:
        /*0004*/ 	.word	0x00000082


	//----- nvinfo : EIATTR_KPARAM_INFO
	.align		4
.L_1031:
        /*0008*/ 	.byte	0x04, 0x17
        /*000a*/ 	.short	(.L_1033 - .L_1032)
.L_1032:
        /*000c*/ 	.word	0x00000000
        /*0010*/ 	.short	0x0004
        /*0012*/ 	.short	0x01c0
        /*0014*/ 	.byte	0x00, 0xf0, 0x11, 0x00


	//----- nvinfo : EIATTR_KPARAM_INFO
	.align		4
.L_1033:
        /*0018*/ 	.byte	0x04, 0x17
        /*001a*/ 	.short	(.L_1035 - .L_1034)
.L_1034:
        /*001c*/ 	.word	0x00000000
        /*0020*/ 	.short	0x0003
        /*0022*/ 	.short	0x01b8
        /*0024*/ 	.byte	0x00, 0xf0, 0x21, 0x00


	//----- nvinfo : EIATTR_KPARAM_INFO
	.align		4
.L_1035:
        /*0028*/ 	.byte	0x04, 0x17
        /*002a*/ 	.short	(.L_1037 - .L_1036)
.L_1036:
        /*002c*/ 	.word	0x00000000
        /*0030*/ 	.short	0x0002
        /*0032*/ 	.short	0x01b0
        /*0034*/ 	.byte	0x00, 0xf0, 0x21, 0x00


	//----- nvinfo : EIATTR_KPARAM_INFO
	.align		4
.L_1037:
        /*0038*/ 	.byte	0x04, 0x17
        /*003a*/ 	.short	(.L_1039 - .L_1038)
.L_1038:
        /*003c*/ 	.word	0x00000000
        /*0040*/ 	.short	0x0001
        /*0042*/ 	.short	0x00d8
        /*0044*/ 	.byte	0x00, 0xf0, 0x61, 0x03


	//----- nvinfo : EIATTR_KPARAM_INFO
	.align		4
.L_1039:
        /*0048*/ 	.byte	0x04, 0x17
        /*004a*/ 	.short	(.L_1041 - .L_1040)
.L_1040:
        /*004c*/ 	.word	0x00000000
        /*0050*/ 	.short	0x0000
        /*0052*/ 	.short	0x0000
        /*0054*/ 	.byte	0x00, 0xf0, 0x61, 0x03


	//----- nvinfo : EIATTR_SPARSE_MMA_MASK
	.align		4
.L_1041:
        /*0058*/ 	.byte	0x03, 0x50
        /*005a*/ 	.short	0x0000


	//----- nvinfo : EIATTR_MAXREG_COUNT
	.align		4
        /*005c*/ 	.byte	0x03, 0x1b
        /*005e*/ 	.short	0x00ff


	//----- nvinfo : EIATTR_MERCURY_ISA_VERSION
	.align		4
        /*0060*/ 	.byte	0x03, 0x5f
        /*0062*/ 	.short	0x0101


	//----- nvinfo : EIATTR_EXIT_INSTR_OFFSETS
	.align		4
        /*0064*/ 	.byte	0x04, 0x1c
        /*0066*/ 	.short	(.L_1043 - .L_1042)


	//   ....[0]....
.L_1042:
        /*0068*/ 	.word	0x000000b0


	//   ....[1]....
        /*006c*/ 	.word	0x00000590


	//   ....[2]....
        /*0070*/ 	.word	0x00001700


	//   ....[3]....
        /*0074*/ 	.word	0x00001780


	//   ....[4]....
        /*0078*/ 	.word	0x00001860


	//   ....[5]....
        /*007c*/ 	.word	0x00001940


	//   ....[6]....
        /*0080*/ 	.word	0x00001a20


	//   ....[7]....
        /*0084*/ 	.word	0x00001b00


	//   ....[8]....
        /*0088*/ 	.word	0x00001be0


	//   ....[9]....
        /*008c*/ 	.word	0x00001cc0


	//   ....[10]....
        /*0090*/ 	.word	0x00001d10


	//   ....[11]....
        /*0094*/ 	.word	0x00001d90


	//----- nvinfo : EIATTR_MAX_THREADS
	.align		4
.L_1043:
        /*0098*/ 	.byte	0x04, 0x05
        /*009a*/ 	.short	(.L_1045 - .L_1044)
.L_1044:
        /*009c*/ 	.word	0x00000080
        /*00a0*/ 	.word	0x00000001
        /*00a4*/ 	.word	0x00000001


	//----- nvinfo : EIATTR_CRS_STACK_SIZE
	.align		4
.L_1045:
        /*00a8*/ 	.byte	0x04, 0x1e
        /*00aa*/ 	.short	(.L_1047 - .L_1046)
.L_1046:
        /*00ac*/ 	.word	0x00000000


	//----- nvinfo : EIATTR_CBANK_PARAM_SIZE
	.align		4
.L_1047:
        /*00b0*/ 	.byte	0x03, 0x19
        /*00b2*/ 	.short	0x01c4


	//----- nvinfo : EIATTR_PARAM_CBANK
	.align		4
        /*00b4*/ 	.byte	0x04, 0x0a
        /*00b6*/ 	.short	(.L_1049 - .L_1048)
	.align		4
.L_1048:
        /*00b8*/ 	.word	index@(.nv.constant0._ZN2at6native16triu_tril_kernelIbiLb1ELi8ELb1EEEvNS_4cuda6detail10TensorInfoIT_T0_EENS4_IKS5_S6_EEllS6_)
        /*00bc*/ 	.short	0x0210
        /*00be*/ 	.short	0x01c4


	//----- nvinfo : EIATTR_SW_WAR
	.align		4
.L_1049:
        /*00c0*/ 	.byte	0x04, 0x36
        /*00c2*/ 	.short	(.L_1051 - .L_1050)
.L_1050:
        /*00c4*/ 	.word	0x00000008
.L_1051:


//--------------------- .nv.info._ZN2at6native16triu_tril_kernelIN3c108BFloat16ElLb1ELi4ELb0EEEvNS_4cuda6detail10TensorInfoIT_T0_EENS6_IKS7_S8_EEllS8_ --------------------------
	.section	.nv.info._ZN2at6native16triu_tril_kernelIN3c108BFloat16ElLb1ELi4ELb0EEEvNS_4cuda6detail10TensorInfoIT_T0_EENS6_IKS7_S8_EEllS8_,"",@"SHT_CUDA_INFO"
	.sectionflags	@""
	.align	4


	//----- nvinfo : EIATTR_CUDA_API_VERSION
	.align		4
        /*0000*/ 	.byte	0x04, 0x37
        /*0002*/ 	.short	(.L_1053 - .L_1052)
.L_1052:
        /*0004*/ 	.word	0x00000082


	//----- nvinfo : EIATTR_KPARAM_INFO
	.align		4
.L_1053:
        /*0008*/ 	.byte	0x04, 0x17
        /*000a*/ 	.short	(.L_1055 - .L_1054)
.L_1054:
        /*000c*/ 	.word	0x00000000
        /*0010*/ 	.short	0x0004
        /*0012*/ 	.short	0x0350
        /*0014*/ 	.byte	0x00, 0xf0, 0x21, 0x00


	//----- nvinfo : EIATTR_KPARAM_INFO
	.align		4
.L_1055:
        /*0018*/ 	.byte	0x04, 0x17
        /*001a*/ 	.short	(.L_1057 - .L_1056)
.L_1056:
        /*001c*/ 	.word	0x00000000
        /*0020*/ 	.short	0x0003
        /*0022*/ 	.short	0x0348
        /*0024*/ 	.byte	0x00, 0xf0, 0x21, 0x00


	//----- nvinfo : EIATTR_KPARAM_INFO
	.align		4
.L_1057:
        /*0028*/ 	.byte	0x04, 0x17
        /*002a*/ 	.short	(.L_1059 - .L_1058)
.L_1058:
        /*002c*/ 	.word	0x00000000
        /*0030*/ 	.short	0x0002
        /*0032*/ 	.short	0x0340
        /*0034*/ 	.byte	0x00, 0xf0, 0x21, 0x00


	//----- nvinfo : EIATTR_KPARAM_INFO
	.align		4
.L_1059:
        /*0038*/ 	.byte	0x04, 0x17
        /*003a*/ 	.short	(.L_1061 - .L_1060)
.L_1060:
        /*003c*/ 	.word	0x00000000
        /*0040*/ 	.short	0x0001
        /*0042*/ 	.short	0x01a0
        /*0044*/ 	.byte	0x00, 0xf0, 0x81, 0x06


	//----- nvinfo : EIATTR_KPARAM_INFO
	.align		4
.L_1061:
        /*0048*/ 	.byte	0x04, 0x17
        /*004a*/ 	.short	(.L_1063 - .L_1062)
.L_1062:
        /*004c*/ 	.word	0x00000000
        /*0050*/ 	.short	0x0000
        /*0052*/ 	.short	0x0000
        /*0054*/ 	.byte	0x00, 0xf0, 0x81, 0x06


	//----- nvinfo : EIATTR_SPARSE_MMA_MASK
	.align		4
.L_1063:
        /*0058*/ 	.byte	0x03, 0x50
        /*005a*/ 	.short	0x0000


	//----- nvinfo : EIATTR_MAXREG_COUNT
	.align		4
        /*005c*/ 	.byte	0x03, 0x1b
        /*005e*/ 	.short	0x00ff


	//----- nvinfo : EIATTR_MERCURY_ISA_VERSION
	.align		4
        /*0060*/ 	.byte	0x03, 0x5f
        /*0062*/ 	.short	0x0101


	//----- nvinfo : EIATTR_EXIT_INSTR_OFFSETS
	.align		4
        /*0064*/ 	.byte	0x04, 0x1c
        /*0066*/ 	.short	(.L_1065 - .L_1064)


	//   ....[0]....
.L_1064:
        /*0068*/ 	.word	0x000000b0


	//   ....[1]....
        /*006c*/ 	.word	0x00002440


	//   ....[2]....
        /*0070*/ 	.word	0x000024d0


	//   ....[3]....
        /*0074*/ 	.word	0x000025a0


	//   ....[4]....
        /*0078*/ 	.word	0x00002620


	//   ....[5]....
        /*007c*/ 	.word	0x00002670


	//----- nvinfo : EIATTR_MAX_THREADS
	.align		4
.L_1065:
        /*0080*/ 	.byte	0x04, 0x05
        /*0082*/ 	.short	(.L_1067 - .L_1066)
.L_1066:
        /*0084*/ 	.word	0x00000080
        /*0088*/ 	.word	0x00000001
        /*008c*/ 	.word	0x00000001


	//----- nvinfo : EIATTR_CRS_STACK_SIZE
	.align		4
.L_1067:
        /*0090*/ 	.byte	0x04, 0x1e
        /*0092*/ 	.short	(.L_1069 - .L_1068)
.L_1068:
        /*0094*/ 	.word	0x00000000


	//----- nvinfo : EIATTR_CBANK_PARAM_SIZE
	.align		4
.L_1069:
        /*0098*/ 	.byte	0x03, 0x19
        /*009a*/ 	.short	0x0358


	//----- nvinfo : EIATTR_PARAM_CBANK
	.align		4
        /*009c*/ 	.byte	0x04, 0x0a
        /*009e*/ 	.short	(.L_1071 - .L_1070)
	.align		4
.L_1070:
        /*00a0*/ 	.word	index@(.nv.constant0._ZN2at6native16triu_tril_kernelIN3c108BFloat16ElLb1ELi4ELb0EEEvNS_4cuda6detail10TensorInfoIT_T0_EENS6_IKS7_S8_EEllS8_)
        /*00a4*/ 	.short	0x0210
        /*00a6*/ 	.short	0x0358


	//----- nvinfo : EIATTR_SW_WAR
	.align		4
.L_1071:
        /*00a8*/ 	.byte	0x04, 0x36
        /*00aa*/ 	.short	(.L_1073 - .L_1072)
.L_1072:
        /*00ac*/ 	.word	0x00000008
.L_1073:


//--------------------- .nv.info._ZN2at6native16triu_tril_kernelIN3c108BFloat16ElLb1ELi4ELb1EEEvNS_4cuda6detail10TensorInfoIT_T0_EENS6_IKS7_S8_EEllS8_ --------------------------
	.section	.nv.info._ZN2at6native16triu_tril_kernelIN3c108BFloat16ElLb1ELi4ELb1EEEvNS_4cuda6detail10TensorInfoIT_T0_EENS6_IKS7_S8_EEllS8_,"",@"SHT_CUDA_INFO"
	.sectionflags	@""
	.align	4


	//----- nvinfo : EIATTR_CUDA_API_VERSION
	.align		4
        /*0000*/ 	.byte	0x04, 0x37
        /*0002*/ 	.short	(.L_1075 - .L_1074)
.L_1074:
        /*0004*/ 	.word	0x00000082


	//----- nvinfo : EIATTR_KPARAM_INFO
	.align		4
.L_1075:
        /*0008*/ 	.byte	0x04, 0x17
        /*000a*/ 	.short	(.L_1077 - .L_1076)
.L_1076:
        /*000c*/ 	.word	0x00000000
        /*0010*/ 	.short	0x0004
        /*0012*/ 	.short	0x0350
        /*0014*/ 	.byte	0x00, 0xf0, 0x21, 0x00


	//----- nvinfo : EIATTR_KPARAM_INFO
	.align		4
.L_1077:
        /*0018*/ 	.byte	0x04, 0x17
        /*001a*/ 	.short	(.L_1079 - .L_1078)
.L_1078:
        /*001c*/ 	.word	0x00000000
        /*0020*/ 	.short	0x0003
        /*0022*/ 	.short	0x0348
        /*0024*/ 	.byte	0x00, 0xf0, 0x21, 0x00


	//----- nvinfo : EIATTR_KPARAM_INFO
	.align		4
.L_1079:
        /*0028*/ 	.byte	0x04, 0x17
        /*002a*/ 	.short	(.L_1081 - .L_1080)
.L_1080:
        /*002c*/ 	.word	0x00000000
        /*0030*/ 	.short	0x0002
        /*0032*/ 	.short	0x0340
        /*0034*/ 	.byte	0x00, 0xf0, 0x21, 0x00


	//----- nvinfo : EIATTR_KPARAM_INFO
	.align		4
.L_1081:
        /*0038*/ 	.byte	0x04, 0x17
        /*003a*/ 	.short	(.L_1083 - .L_1082)
.L_1082:
        /*003c*/ 	.word	0x00000000
        /*0040*/ 	.short	0x0001
        /*0042*/ 	.short	0x01a0
        /*0044*/ 	.byte	0x00, 0xf0, 0x81, 0x06


	//----- nvinfo : EIATTR_KPARAM_INFO
	.align		4
.L_1083:
        /*0048*/ 	.byte	0x04, 0x17
        /*004a*/ 	.short	(.L_1085 - .L_1084)
.L_1084:
        /*004c*/ 	.word	0x00000000
        /*0050*/ 	.short	0x0000
        /*0052*/ 	.short	0x0000
        /*0054*/ 	.byte	0x00, 0xf0, 0x81, 0x06


	//----- nvinfo : EIATTR_SPARSE_MMA_MASK
	.align		4
.L_1085:
        /*0058*/ 	.byte	0x03, 0x50
        /*005a*/ 	.short	0x0000


	//----- nvinfo : EIATTR_MAXREG_COUNT
	.align		4
        /*005c*/ 	.byte	0x03, 0x1b
        /*005e*/ 	.short	0x00ff


	//----- nvinfo : EIATTR_MERCURY_ISA_VERSION
	.align		4
        /*0060*/ 	.byte	0x03, 0x5f
        /*0062*/ 	.short	0x0101


	//----- nvinfo : EIATTR_EXIT_INSTR_OFFSETS
	.align		4
        /*0064*/ 	.byte	0x04, 0x1c
        /*0066*/ 	.short	(.L_1087 - .L_1086)


	//   ....[0]....
.L_1086:
        /*0068*/ 	.word	0x000000b0


	//   ....[1]....
        /*006c*/ 	.word	0x000005e0


	//   ....[2]....
        /*0070*/ 	.word	0x00001e70


	//   ....[3]....
        /*0074*/ 	.word	0x00001f10


	//   ....[4]....
        /*0078*/ 	.word	0x00002020


	//   ....[5]....
        /*007c*/ 	.word	0x00002160


	//   ....[6]....
        /*0080*/ 	.word	0x00002200


	//----- nvinfo : EIATTR_MAX_THREADS
	.align		4
.L_1087:
        /*0084*/ 	.byte	0x04, 0x05
        /*0086*/ 	.short	(.L_1089 - .L_1088)
.L_1088:
        /*0088*/ 	.word	0x00000080
        /*008c*/ 	.word	0x00000001
        /*0090*/ 	.word	0x00000001


	//----- nvinfo : EIATTR_CRS_STACK_SIZE
	.align		4
.L_1089:
        /*0094*/ 	.byte	0x04, 0x1e
        /*0096*/ 	.short	(.L_1091 - .L_1090)
.L_1090:
        /*0098*/ 	.word	0x00000000


	//----- nvinfo : EIATTR_CBANK_PARAM_SIZE
	.align		4
.L_1091:
        /*009c*/ 	.byte	0x03, 0x19
        /*009e*/ 	.short	0x0358


	//----- nvinfo : EIATTR_PARAM_CBANK
	.align		4
        /*00a0*/ 	.byte	0x04, 0x0a
        /*00a2*/ 	.short	(.L_1093 - .L_1092)
	.align		4
.L_1092:
        /*00a4*/ 	.word	index@(.nv.constant0._ZN2at6native16triu_tril_kernelIN3c108BFloat16ElLb1ELi4ELb1EEEvNS_4cuda6detail10TensorInfoIT_T0_EENS6_IKS7_S8_EEllS8_)
        /*00a8*/ 	.short	0x0210
        /*00aa*/ 	.short	0x0358


	//----- nvinfo : EIATTR_SW_WAR
	.align		4
.L_1093:
        /*00ac*/ 	.byte	0x04, 0x36
        /*00ae*/ 	.short	(.L_1095 - .L_1094)
.L_1094:
        /*00b0*/ 	.word	0x00000008
.L_1095:


//--------------------- .nv.info._ZN2at6native16triu_tril_kernelIN3c108BFloat16EiLb1ELi4ELb0EEEvNS_4cuda6detail10TensorInfoIT_T0_EENS6_IKS7_S8_EEllS8_ --------------------------
	.section	.nv.info._ZN2at6native16triu_tril_kernelIN3c108BFloat16EiLb1ELi4ELb0EEEvNS_4cuda6detail10TensorInfoIT_T0_EENS6_IKS7_S8_EEllS8_,"",@"SHT_CUDA_INFO"
	.sectionflags	@""
	.align	4


	//----- nvinfo : EIATTR_CUDA_API_VERSION
	.align		4
        /*0000*/ 	.byte	0x04, 0x37
        /*0002*/ 	.short	(.L_1097 - .L_1096)
.L_1096:
        /*0004*/ 	.word	0x00000082


	//----- nvinfo : EIATTR_KPARAM_INFO
	.align		4
.L_1097:
        /*0008*/ 	.byte	0x04, 0x17
        /*000a*/ 	.short	(.L_1099 - .L_1098)
.L_1098:
        /*000c*/ 	.word	0x00000000
        /*0010*/ 	.short	0x0004
        /*0012*/ 	.short	0x01c0
        /*0014*/ 	.byte	0x00, 0xf0, 0x11, 0x00


	//----- nvinfo : EIATTR_KPARAM_INFO
	.align		4
.L_1099:
        /*0018*/ 	.byte	0x04, 0x17
        /*001a*/ 	.short	(.L_1101 - .L_1100)
.L_1100:
        /*001c*/ 	.word	0x00000000
        /*0020*/ 	.short	0x0003
        /*0022*/ 	.short	0x01b8
        /*0024*/ 	.byte	0x00, 0xf0, 0x21, 0x00


	//----- nvinfo : EIATTR_KPARAM_INFO
	.align		4
.L_1101:
        /*0028*/ 	.byte	0x04, 0x17
        /*002a*/ 	.short	(.L_1103 - .L_1102)
.L_1102:
        /*002c*/ 	.word	0x00000000
        /*0030*/ 	.short	0x0002
        /*0032*/ 	.short	0x01b0
        /*0034*/ 	.byte	0x00, 0xf0, 0x21, 0x00


	//----- nvinfo : EIATTR_KPARAM_INFO
	.align		4
.L_1103:
        /*0038*/ 	.byte	0x04, 0x17
        /*003a*/ 	.short	(.L_1105 - .L_1104)
.L_1104:
        /*003c*/ 	.word	0x00000000
        /*0040*/ 	.short	0x0001
        /*0042*/ 	.short	0x00d8
        /*0044*/ 	.byte	0x00, 0xf0, 0x61, 0x03


	//----- nvinfo : EIATTR_KPARAM_INFO
	.align		4
.L_1105:
        /*0048*/ 	.byte	0x04, 0x17
        /*004a*/ 	.short	(.L_1107 - .L_1106)
.L_1106:
        /*004c*/ 	.word	0x00000000
        /*0050*/ 	.short	0x0000
        /*0052*/ 	.short	0x0000
        /*0054*/ 	.byte	0x00, 0xf0, 0x61, 0x03


	//----- nvinfo : EIATTR_SPARSE_MMA_MASK
	.align		4
.L_1107:
        /*0058*/ 	.byte	0x03, 0x50
        /*005a*/ 	.short	0x0000


	//----- nvinfo : EIATTR_MAXREG_COUNT
	.align		4
        /*005c*/ 	.byte	0x03, 0x1b
        /*005e*/ 	.short	0x00ff


	//----- nvinfo : EIATTR_MERCURY_ISA_VERSION
	.align		4
        /*0060*/ 	.byte	0x03, 0x5f
        /*0062*/ 	.short	0x0101


	//----- nvinfo : EIATTR_EXIT_INSTR_OFFSETS
	.align		4
        /*0064*/ 	.byte	0x04, 0x1c
        /*0066*/ 	.short	(.L_1109 - .L_1108)


	//   ....[0]....
.L_1108:
        /*0068*/ 	.word	0x000000b0


	//   ....[1]....
        /*006c*/ 	.word	0x00001a80


	//   ....[2]....
        /*0070*/ 	.word	0x00001ae0


	//   ....[3]....
        /*0074*/ 	.word	0x00001b70


	//   ....[4]....
        /*0078*/ 	.word	0x00001be0


	//   ....[5]....
        /*007c*/ 	.word	0x00001c30


	//----- nvinfo : EIATTR_MAX_THREADS
	.align		4
.L_1109:
        /*0080*/ 	.byte	0x04, 0x05
        /*0082*/ 	.short	(.L_1111 - .L_1110)
.L_1110:
        /*0084*/ 	.word	0x00000080
        /*0088*/ 	.word	0x00000001
        /*008c*/ 	.word	0x00000001


	//----- nvinfo : EIATTR_CRS_STACK_SIZE
	.align		4
.L_1111:
        /*0090*/ 	.byte	0x04, 0x1e
        /*0092*/ 	.short	(.L_1113 - .L_1112)
.L_1112:
        /*0094*/ 	.word	0x00000000


	//----- nvinfo : EIATTR_CBANK_PARAM_SIZE
	.align		4
.L_1113:
        /*0098*/ 	.byte	0x03, 0x19
        /*009a*/ 	.short	0x01c4


	//----- nvinfo : EIATTR_PARAM_CBANK
	.align		4
        /*009c*/ 	.byte	0x04, 0x0a
        /*009e*/ 	.short	(.L_1115 - .L_1114)
	.align		4
.L_1114:
        /*00a0*/ 	.word	index@(.nv.constant0._ZN2at6native16triu_tril_kernelIN3c108BFloat16EiLb1ELi4ELb0EEEvNS_4cuda6detail10TensorInfoIT_T0_EENS6_IKS7_S8_EEllS8_)
        /*00a4*/ 	.short	0x0210
        /*00a6*/ 	.short	0x01c4


	//----- nvinfo : EIATTR_SW_WAR
	.align		4
.L_1115:
        /*00a8*/ 	.byte	0x04, 0x36
        /*00aa*/ 	.short	(.L_1117 - .L_1116)
.L_1116:
        /*00ac*/ 	.word	0x00000008
.L_1117:


//--------------------- .nv.info._ZN2at6native16triu_tril_kernelIN3c108BFloat16EiLb1ELi4ELb1EEEvNS_4cuda6detail10TensorInfoIT_T0_EENS6_IKS7_S8_EEllS8_ --------------------------
	.section	.nv.info._ZN2at6native16triu_tril_kernelIN3c108BFloat16EiLb1ELi4ELb1EEEvNS_4cuda6detail10TensorInfoIT_T0_EENS6_IKS7_S8_EEllS8_,"",@"SHT_CUDA_INFO"
	.sectionflags	@""
	.align	4


	//----- nvinfo : EIATTR_CUDA_API_VERSION
	.align		4
        /*0000*/ 	.byte	0x04, 0x37
        /*0002*/ 	.short	(.L_1119 - .L_1118)
.L_1118:
        /*0004*/ 	.word	0x00000082


	//----- nvinfo : EIATTR_KPARAM_INFO
	.align		4
.L_1119:
        /*0008*/ 	.byte	0x04, 0x17
        /*000a*/ 	.short	(.L_1121 - .L_1120)
.L_1120:
        /*000c*/ 	.word	0x00000000
        /*0010*/ 	.short	0x0004
        /*0012*/ 	.short	0x01c0
        /*0014*/ 	.byte	0x00, 0xf0, 0x11, 0x00


	//----- nvinfo : EIATTR_KPARAM_INFO
	.align		4
.L_1121:
        /*0018*/ 	.byte	0x04, 0x17
        /*001a*/ 	.short	(.L_1123 - .L_1122)
.L_1122:
        /*001c*/ 	.word	0x00000000
        /*0020*/ 	.short	0x0003
        /*0022*/ 	.short	0x01b8
        /*0024*/ 	.byte	0x00, 0xf0, 0x21, 0x00


	//----- nvinfo : EIATTR_KPARAM_INFO
	.align		4
.L_1123:
        /*0028*/ 	.byte	0x04, 0x17
        /*002a*/ 	.short	(.L_1125 - .L_1124)
.L_1124:
        /*002c*/ 	.word	0x00000000
        /*0030*/ 	.short	0x0002
        /*0032*/ 	.short	0x01b0
        /*0034*/ 	.byte	0x00, 0xf0, 0x21, 0x00


	//----- nvinfo : EIATTR_KPARAM_INFO
	.align		4
.L_1125:
        /*0038*/ 	.byte	0x04, 0x17
        /*003a*/ 	.short	(.L_1127 - .L_1126)
.L_1126:
        /*003c*/ 	.word	0x00000000
        /*0040*/ 	.short	0x0001
        /*0042*/ 	.short	0x00d8
        /*0044*/ 	.byte	0x00, 0xf0, 0x61, 0x03


	//----- nvinfo : EIATTR_KPARAM_INFO
	.align		4
.L_1127:
        /*0048*/ 	.byte	0x04, 0x17
        /*004a*/ 	.short	(.L_1129 - .L_1128)
.L_1128:
        /*004c*/ 	.word	0x00000000
        /*0050*/ 	.short	0x0000
        /*0052*/ 	.short	0x0000
        /*0054*/ 	.byte	0x00, 0xf0, 0x61, 0x03


	//----- nvinfo : EIATTR_SPARSE_MMA_MASK
	.align		4
.L_1129:
        /*0058*/ 	.byte	0x03, 0x50
        /*005a*/ 	.short	0x0000


	//----- nvinfo : EIATTR_MAXREG_COUNT
	.align		4
        /*005c*/ 	.byte	0x03, 0x1b
        /*005e*/ 	.short	0x00ff


	//----- nvinfo : EIATTR_MERCURY_ISA_VERSION
	.align		4
        /*0060*/ 	.byte	0x03, 0x5f
        /*0062*/ 	.short	0x0101


	//----- nvinfo : EIATTR_EXIT_INSTR_OFFSETS
	.align		4
        /*0064*/ 	.byte	0x04, 0x1c
        /*0066*/ 	.short	(.L_1131 - .L_1130)


	//   ....[0]....
.L_1130:
        /*0068*/ 	.word	0x000000b0


	//   ....[1]....
        /*006c*/ 	.word	0x00000590


	//   ....[2]....
        /*0070*/ 	.word	0x00001700


	//   ....[3]....
        /*0074*/ 	.word	0x00001770


	//   ....[4]....
        /*0078*/ 	.word	0x00001840


	//   ....[5]....
        /*007c*/ 	.word	0x00001910


	//   ....[6]....
        /*0080*/ 	.word	0x00001960


	//   ....[7]....
        /*0084*/ 	.word	0x000019d0


	//----- nvinfo : EIATTR_MAX_THREADS
	.align		4
.L_1131:
        /*0088*/ 	.byte	0x04, 0x05
        /*008a*/ 	.short	(.L_1133 - .L_1132)
.L_1132:
        /*008c*/ 	.word	0x00000080
        /*0090*/ 	.word	0x00000001
        /*0094*/ 	.word	0x00000001


	//----- nvinfo : EIATTR_CRS_STACK_SIZE
	.align		4
.L_1133:
        /*0098*/ 	.byte	0x04, 0x1e
        /*009a*/ 	.short	(.L_1135 - .L_1134)
.L_1134:
        /*009c*/ 	.word	0x00000000


	//----- nvinfo : EIATTR_CBANK_PARAM_SIZE
	.align		4
.L_1135:
        /*00a0*/ 	.byte	0x03, 0x19
        /*00a2*/ 	.short	0x01c4


	//----- nvinfo : EIATTR_PARAM_CBANK
	.align		4
        /*00a4*/ 	.byte	0x04, 0x0a
        /*00a6*/ 	.short	(.L_1137 - .L_1136)
	.align		4
.L_1136:
        /*00a8*/ 	.word	index@(.nv.constant0._ZN2at6native16triu_tril_kernelIN3c108BFloat16EiLb1ELi4ELb1EEEvNS_4cuda6detail10TensorInfoIT_T0_EENS6_IKS7_S8_EEllS8_)
        /*00ac*/ 	.short	0x0210
        /*00ae*/ 	.short	0x01c4


	//----- nvinfo : EIATTR_SW_WAR
	.align		4
.L_1137:
        /*00b0*/ 	.byte	0x04, 0x36
        /*00b2*/ 	.short	(.L_1139 - .L_1138)
.L_1138:
        /*00b4*/ 	.word	0x00000008
.L_1139:


//--------------------- .nv.info._ZN2at6native16triu_tril_kernelIN3c104HalfElLb1ELi4ELb0EEEvNS_4cuda6detail10TensorInfoIT_T0_EENS6_IKS7_S8_EEllS8_ --------------------------
	.section	.nv.info._ZN2at6native16triu_tril_kernelIN3c104HalfElLb1ELi4ELb0EEEvNS_4cuda6detail10TensorInfoIT_T0_EENS6_IKS7_S8_EEllS8_,"",@"SHT_CUDA_INFO"
	.sectionflags	@""
	.align	4


	//----- nvinfo : EIATTR_CUDA_API_VERSION
	.align		4
        /*0000*/ 	.byte	0x04, 0x37
        /*0002*/ 	.short	(.L_1141 - .L_1140)
.L_1140:
        /*0004*/ 	.word	0x00000082


	//----- nvinfo : EIATTR_KPARAM_INFO
	.align		4
.L_1141:
        /*0008*/ 	.byte	0x04, 0x17
        /*000a*/ 	.short	(.L_1143 - .L_1142)
.L_1142:
        /*000c*/ 	.word	0x00000000
        /*0010*/ 	.short	0x0004
        /*0012*/ 	.short	0x0350
        /*0014*/ 	.byte	0x00, 0xf0, 0x21, 0x00


	//----- nvinfo : EIATTR_KPARAM_INFO
	.align		4
.L_1143:
        /*0018*/ 	.byte	0x04, 0x17
        /*001a*/ 	.short	(.L_1145 - .L_1144)
.L_1144:
        /*001c*/ 	.word	0x00000000
        /*0020*/ 	.short	0x0003
        /*0022*/ 	.short	0x0348
        /*0024*/ 	.byte	0x00, 0xf0, 0x21, 0x00


	//----- nvinfo : EIATTR_KPARAM_INFO
	.align		4
.L_1145:
        /*0028*/ 	.byte	0x04, 0x17
        /*002a*/ 	.short	(.L_1147 - .L_1146)
.L_1146:
        /*002c*/ 	.word	0x00000000
        /*0030*/ 	.short	0x0002
        /*0032*/ 	.short	0x0340
        /*0034*/ 	.byte	0x00, 0xf0, 0x21, 0x00


	//----- nvinfo : EIATTR_KPARAM_INFO
	.align		4
.L_1147:
        /*0038*/ 	.byte	0x04, 0x17
        /*003a*/ 	.short	(.L_1149 - .L_1148)
.L_1148:
        /*003c*/ 	.word	0x00000000
        /*0040*/ 	.short	0x0001
        /*0042*/ 	.short	0x01a0
        /*0044*/ 	.byte	0x00, 0xf0, 0x81, 0x06


	//----- nvinfo : EIATTR_KPARAM_INFO
	.align		4
.L_1149:
        /*0048*/ 	.byte	0x04, 0x17
        /*004a*/ 	.short	(.L_1151 - .L_1150)
.L_1150:
        /*004c*/ 	.word	0x00000000
        /*0050*/ 	.short	0x0000
        /*0052*/ 	.short	0x0000
        /*0054*/ 	.byte	0x00, 0xf0, 0x81, 0x06


	//----- nvinfo : EIATTR_SPARSE_MMA_MASK
	.align		4
.L_1151:
        /*0058*/ 	.byte	0x03, 0x50
        /*005a*/ 	.short	0x0000


	//----- nvinfo : EIATTR_MAXREG_COUNT
	.align		4
        /*005c*/ 	.byte	0x03, 0x1b
        /*005e*/ 	.short	0x00ff


	//----- nvinfo : EIATTR_MERCURY_ISA_VERSION
	.align		4
        /*0060*/ 	.byte	0x03, 0x5f
        /*0062*/ 	.short	0x0101


	//----- nvinfo : EIATTR_EXIT_INSTR_OFFSETS
	.align		4
        /*0064*/ 	.byte	0x04, 0x1c
        /*0066*/ 	.short	(.L_1153 - .L_1152)


	//   ....[0]....
.L_1152:
        /*0068*/ 	.word	0x000000b0


	//   ....[1]....
        /*006c*/ 	.word	0x00002440


	//   ....[2]....
        /*0070*/ 	.word	0x000024d0


	//   ....[3]....
        /*0074*/ 	.word	0x000025a0


	//   ....[4]....
        /*0078*/ 	.word	0x00002620


	//   ....[5]....
        /*007c*/ 	.word	0x00002670


	//----- nvinfo : EIATTR_MAX_THREADS
	.align		4
.L_1153:
        /*0080*/ 	.byte	0x04, 0x05
        /*0082*/ 	.short	(.L_1155 - .L_1154)
.L_1154:
        /*0084*/ 	.word	0x00000080
        /*0088*/ 	.word	0x00000001
        /*008c*/ 	.word	0x00000001


	//----- nvinfo : EIATTR_CRS_STACK_SIZE
	.align		4
.L_1155:
        /*0090*/ 	.byte	0x04, 0x1e
        /*0092*/ 	.short	(.L_1157 - .L_1156)
.L_1156:
        /*0094*/ 	.word	0x00000000


	//----- nvinfo : EIATTR_CBANK_PARAM_SIZE
	.align		4
.L_1157:
        /*0098*/ 	.byte	0x03, 0x19
        /*009a*/ 	.short	0x0358


	//----- nvinfo : EIATTR_PARAM_CBANK
	.align		4
        /*009c*/ 	.byte	0x04, 0x0a
        /*009e*/ 	.short	(.L_1159 - .L_1158)
	.align		4
.L_1158:
        /*00a0*/ 	.word	index@(.nv.constant0._ZN2at6native16triu_tril_kernelIN3c104HalfElLb1ELi4ELb0EEEvNS_4cuda6detail10TensorInfoIT_T0_EENS6_IKS7_S8_EEllS8_)
        /*00a4*/ 	.short	0x0210
        /*00a6*/ 	.short	0x0358


	//----- nvinfo : EIATTR_SW_WAR
	.align		4
.L_1159:
        /*00a8*/ 	.byte	0x04, 0x36
        /*00aa*/ 	.short	(.L_1161 - .L_1160)
.L_1160:
        /*00ac*/ 	.word	0x00000008
.L_1161:


//--------------------- .nv.info._ZN2at6native16triu_tril_kernelIN3c104HalfElLb1ELi4ELb1EEEvNS_4cuda6detail10TensorInfoIT_T0_EENS6_IKS7_S8_EEllS8_ --------------------------
	.section	.nv.info._ZN2at6native16triu_tril_kernelIN3c104HalfElLb1ELi4ELb1EEEvNS_4cuda6detail10TensorInfoIT_T0_EENS6_IKS7_S8_EEllS8_,"",@"SHT_CUDA_INFO"
	.sectionflags	@""
	.align	4


	//----- nvinfo : EIATTR_CUDA_API_VERSION
	.align		4
        /*0000*/ 	.byte	0x04, 0x37
        /*0002*/ 	.short	(.L_1163 - .L_1162)
.L_1162:
        /*0004*/ 	.word	0x00000082


	//----- nvinfo : EIATTR_KPARAM_INFO
	.align		4
.L_1163:
        /*0008*/ 	.byte	0x04, 0x17
        /*000a*/ 	.short	(.L_1165 - .L_1164)
.L_1164:
        /*000c*/ 	.word	0x00000000
        /*0010*/ 	.short	0x0004
        /*0012*/ 	.short	0x0350
        /*0014*/ 	.byte	0x00, 0xf0, 0x21, 0x00


	//----- nvinfo : EIATTR_KPARAM_INFO
	.align		4
.L_1165:
        /*0018*/ 	.byte	0x04, 0x17
        /*001a*/ 	.short	(.L_1167 - .L_1166)
.L_1166:
        /*001c*/ 	.word	0x00000000
        /*0020*/ 	.short	0x0003
        /*0022*/ 	.short	0x0348
        /*0024*/ 	.byte	0x00, 0xf0, 0x21, 0x00


	//----- nvinfo : EIATTR_KPARAM_INFO
	.align		4
.L_1167:
        /*0028*/ 	.byte	0x04, 0x17
        /*002a*/ 	.short	(.L_1169 - .L_1168)
.L_1168:
        /*002c*/ 	.word	0x00000000
        /*0030*/ 	.short	0x0002
        /*0032*/ 	.short	0x0340
        /*0034*/ 	.byte	0x00, 0xf0, 0x21, 0x00


	//----- nvinfo : EIATTR_KPARAM_INFO
	.align		4
.L_1169:
        /*0038*/ 	.byte	0x04, 0x17
        /*003a*/ 	.short	(.L_1171 - .L_1170)
.L_1170:
        /*003c*/ 	.word	0x00000000
        /*0040*/ 	.short	0x0001
        /*0042*/ 	.short	0x01a0
        /*0044*/ 	.byte	0x00, 0xf0, 0x81, 0x06


	//----- nvinfo : EIATTR_KPARAM_INFO
	.align		4
.L_1171:
        /*0048*/ 	.byte	0x04, 0x17
        /*004a*/ 	.short	(.L_1173 - .L_1172)
.L_1172:
        /*004c*/ 	.word	0x00000000
        /*0050*/ 	.short	0x0000
        /*0052*/ 	.short	0x0000
        /*0054*/ 	.byte	0x00, 0xf0, 0x81, 0x06


	//----- nvinfo : EIATTR_SPARSE_MMA_MASK
	.align		4
.L_1173:
        /*0058*/ 	.byte	0x03, 0x50
        /*005a*/ 	.short	0x0000


	//----- nvinfo : EIATTR_MAXREG_COUNT
	.align		4
        /*005c*/ 	.byte	0x03, 0x1b
        /*005e*/ 	.short	0x00ff


	//----- nvinfo : EIATTR_MERCURY_ISA_VERSION
	.align		4
        /*0060*/ 	.byte	0x03, 0x5f
        /*0062*/ 	.short	0x0101


	//----- nvinfo : EIATTR_EXIT_INSTR_OFFSETS
	.align		4
        /*0064*/ 	.byte	0x04, 0x1c
        /*0066*/ 	.short	(.L_1175 - .L_1174)


	//   ....[0]....
.L_1174:
        /*0068*/ 	.word	0x000000b0


	//   ....[1]....
        /*006c*/ 	.word	0x000005e0


	//   ....[2]....
        /*0070*/ 	.word	0x00001e70


	//   ....[3]....
        /*0074*/ 	.word	0x00001f10


	//   ....[4]....
        /*0078*/ 	.word	0x00002020


	//   ....[5]....
        /*007c*/ 	.word	0x00002160


	//   ....[6]....
        /*0080*/ 	.word	0x00002200


	//----- nvinfo : EIATTR_MAX_THREADS
	.align		4
.L_1175:
        /*0084*/ 	.byte	0x04, 0x05
        /*0086*/ 	.short	(.L_1177 - .L_1176)
.L_1176:
        /*0088*/ 	.word	0x00000080
        /*008c*/ 	.word	0x00000001
        /*0090*/ 	.word	0x00000001


	//----- nvinfo : EIATTR_CRS_STACK_SIZE
	.align		4
.L_1177:
        /*0094*/ 	.byte	0x04, 0x1e
        /*0096*/ 	.short	(.L_1179 - .L_1178)
.L_1178:
        /*0098*/ 	.word	0x00000000


	//----- nvinfo : EIATTR_CBANK_PARAM_SIZE
	.align		4
.L_1179:
        /*009c*/ 	.byte	0x03, 0x19
        /*009e*/ 	.short	0x0358


	//----- nvinfo : EIATTR_PARAM_CBANK
	.align		4
        /*00a0*/ 	.byte	0x04, 0x0a
        /*00a2*/ 	.short	(.L_1181 - .L_1180)
	.align		4
.L_1180:
        /*00a4*/ 	.word	index@(.nv.constant0._ZN2at6native16triu_tril_kernelIN3c104HalfElLb1ELi4ELb1EEEvNS_4cuda6detail10TensorInfoIT_T0_EENS6_IKS7_S8_EEllS8_)
        /*00a8*/ 	.short	0x0210
        /*00aa*/ 	.short	0x0358


	//----- nvinfo : EIATTR_SW_WAR
	.align		4
.L_1181:
        /*00ac*/ 	.byte	0x04, 0x36
        /*00ae*/ 	.short	(.L_1183 - .L_1182)
.L_1182:
        /*00b0*/ 	.word	0x00000008
.L_1183:


//--------------------- .nv.info._ZN2at6native16triu_tril_kernelIN3c104HalfEiLb1ELi4ELb0EEEvNS_4cuda6detail10TensorInfoIT_T0_EENS6_IKS7_S8_EEllS8_ --------------------------
	.section	.nv.info._ZN2at6native16triu_tril_kernelIN3c104HalfEiLb1ELi4ELb0EEEvNS_4cuda6detail10TensorInfoIT_T0_EENS6_IKS7_S8_EEllS8_,"",@"SHT_CUDA_INFO"
	.sectionflags	@""
	.align	4


	//----- nvinfo : EIATTR_CUDA_API_VERSION
	.align		4
        /*0000*/ 	.byte	0x04, 0x37
        /*0002*/ 	.short	(.L_1185 - .L_1184)
.L_1184:
        /*0004*/ 	.word	0x00000082


	//----- nvinfo : EIATTR_KPARAM_INFO
	.align		4
.L_1185:
        /*0008*/ 	.byte	0x04, 0x17
        /*000a*/ 	.short	(.L_1187 - .L_1186)
.L_1186:
        /*000c*/ 	.word	0x00000000
        /*0010*/ 	.short	0x0004
        /*0012*/ 	.short	0x01c0
        /*0014*/ 	.byte	0x00, 0xf0, 0x11, 0x00


	//----- nvinfo : EIATTR_KPARAM_INFO
	.align		4
.L_1187:
        /*0018*/ 	.byte	0x04, 0x17
        /*001a*/ 	.short	(.L_1189 - .L_1188)
.L_1188:
        /*001c*/ 	.word	0x00000000
        /*0020*/ 	.short	0x0003
        /*0022*/ 	.short	0x01b8
        /*0024*/ 	.byte	0x00, 0xf0, 0x21, 0x00


	//----- nvinfo : EIATTR_KPARAM_INFO
	.align		4
.L_1189:
        /*0028*/ 	.byte	0x04, 0x17
        /*002a*/ 	.short	(.L_1191 - .L_1190)
.L_1190:
        /*002c*/ 	.word	0x00000000
        /*0030*/ 	.short	0x0002
        /*0032*/ 	.short	0x01b0
        /*0034*/ 	.byte	0x00, 0xf0, 0x21, 0x00


	//----- nvinfo : EIATTR_KPARAM_INFO
	.align		4
.L_1191:
        /*0038*/ 	.byte	0x04, 0x17
        /*003a*/ 	.short	(.L_1193 - .L_1192)
.L_1192:
        /*003c*/ 	.word	0x00000000
        /*0040*/ 	.short	0x0001
        /*0042*/ 	.short	0x00d8
        /*0044*/ 	.byte	0x00, 0xf0, 0x61, 0x03


	//----- nvinfo : EIATTR_KPARAM_INFO
	.align		4
.L_1193:
        /*0048*/ 	.byte	0x04, 0x17
        /*004a*/ 	.short	(.L_1195 - .L_1194)
.L_1194:
        /*004c*/ 	.word	0x00000000
        /*0050*/ 	.short	0x0000
        /*0052*/ 	.short	0x0000
        /*0054*/ 	.byte	0x00, 0xf0, 0x61, 0x03


	//----- nvinfo : EIATTR_SPARSE_MMA_MASK
	.align		4
.L_1195:
        /*0058*/ 	.byte	0x03, 0x50
        /*005a*/ 	.short	0x0000


	//----- nvinfo : EIATTR_MAXREG_COUNT
	.align		4
        /*005c*/ 	.byte	0x03, 0x1b
        /*005e*/ 	.short	0x00ff


	//----- nvinfo : EIATTR_MERCURY_ISA_VERSION
	.align		4
        /*0060*/ 	.byte	0x03, 0x5f
        /*0062*/ 	.short	0x0101


	//----- nvinfo : EIATTR_EXIT_INSTR_OFFSETS
	.align		4
        /*0064*/ 	.byte	0x04, 0x1c
        /*0066*/ 	.short	(.L_1197 - .L_1196)


	//   ....[0]....
.L_1196:
        /*0068*/ 	.word	0x000000b0


	//   ....[1]....
        /*006c*/ 	.word	0x00001a80


	//   ....[2]....
        /*0070*/ 	.word	0x00001ae0


	//   ....[3]....
        /*0074*/ 	.word	0x00001b70


	//   ....[4]....
        /*0078*/ 	.word	0x00001be0


	//   ....[5]....
        /*007c*/ 	.word	0x00001c30


	//----- nvinfo : EIATTR_MAX_THREADS
	.align		4
.L_1197:
        /*0080*/ 	.byte	0x04, 0x05
        /*0082*/ 	.short	(.L_1199 - .L_1198)
.L_1198:
        /*0084*/ 	.word	0x00000080
        /*0088*/ 	.word	0x00000001
        /*008c*/ 	.word	0x00000001


	//----- nvinfo : EIATTR_CRS_STACK_SIZE
	.align		4
.L_1199:
        /*0090*/ 	.byte	0x04, 0x1e
        /*0092*/ 	.short	(.L_1201 - .L_1200)
.L_1200:
        /*0094*/ 	.word	0x00000000


	//----- nvinfo : EIATTR_CBANK_PARAM_SIZE
	.align		4
.L_1201:
        /*0098*/ 	.byte	0x03, 0x19
        /*009a*/ 	.short	0x01c4


	//----- nvinfo : EIATTR_PARAM_CBANK
	.align		4
        /*009c*/ 	.byte	0x04, 0x0a
        /*009e*/ 	.short	(.L_1203 - .L_1202)
	.align		4
.L_1202:
        /*00a0*/ 	.word	index@(.nv.constant0._ZN2at6native16triu_tril_kernelIN3c104HalfEiLb1ELi4ELb0EEEvNS_4cuda6detail10TensorInfoIT_T0_EENS6_IKS7_S8_EEllS8_)
        /*00a4*/ 	.short	0x0210
        /*00a6*/ 	.short	0x01c4


	//----- nvinfo : EIATTR_SW_WAR
	.align		4
.L_1203:
        /*00a8*/ 	.byte	0x04, 0x36
        /*00aa*/ 	.short	(.L_1205 - .L_1204)
.L_1204:
        /*00ac*/ 	.word	0x00000008
.L_1205:


//--------------------- .nv.info._ZN2at6native16triu_tril_kernelIN3c104HalfEiLb1ELi4ELb1EEEvNS_4cuda6detail10TensorInfoIT_T0_EENS6_IKS7_S8_EEllS8_ --------------------------
	.section	.nv.info._ZN2at6native16triu_tril_kernelIN3c104HalfEiLb1ELi4ELb1EEEvNS_4cuda6detail10TensorInfoIT_T0_EENS6_IKS7_S8_EEllS8_,"",@"SHT_CUDA_INFO"
	.sectionflags	@""
	.align	4


	//----- nvinfo : EIATTR_CUDA_API_VERSION
	.align		4
        /*0000*/ 	.byte	0x04, 0x37
        /*0002*/ 	.short	(.L_1207 - .L_1206)
.L_1206:
        /*0004*/ 	.word	0x00000082


	//----- nvinfo : EIATTR_KPARAM_INFO
	.align		4
.L_1207:
        /*0008*/ 	.byte	0x04, 0x17
        /*000a*/ 	.short	(.L_1209 - .L_1208)
.L_1208:
        /*000c*/ 	.word	0x00000000
        /*0010*/ 	.short	0x0004
        /*0012*/ 	.short	0x01c0
        /*0014*/ 	.byte	0x00, 0xf0, 0x11, 0x00


	//----- nvinfo : EIATTR_KPARAM_INFO
	.align		4
.L_1209:
        /*0018*/ 	.byte	0x04, 0x17
        /*001a*/ 	.short	(.L_1211 - .L_1210)
.L_1210:
        /*001c*/ 	.word	0x00000000
        /*0020*/ 	.short	0x0003
        /*0022*/ 	.short	0x01b8
        /*0024*/ 	.byte	0x00, 0xf0, 0x21, 0x00


	//----- nvinfo : EIATTR_KPARAM_INFO
	.align		4
.L_1211:
        /*0028*/ 	.byte	0x04, 0x17
        /*002a*/ 	.short	(.L_1213 - .L_1212)
.L_1212:
        /*002c*/ 	.word	0x00000000
        /*0030*/ 	.short	0x0002
        /*0032*/ 	.short	0x01b0
        /*0034*/ 	.byte	0x00, 0xf0, 0x21, 0x00


	//----- nvinfo : EIATTR_KPARAM_INFO
	.align		4
.L_1213:
        /*0038*/ 	.byte	0x04, 0x17
        /*003a*/ 	.short	(.L_1215 - .L_1214)
.L_1214:
        /*003c*/ 	.word	0x00000000
        /*0040*/ 	.short	0x0001
        /*0042*/ 	.short	0x00d8
        /*0044*/ 	.byte	0x00, 0xf0, 0x61, 0x03


	//----- nvinfo : EIATTR_KPARAM_INFO
	.align		4
.L_1215:
        /*0048*/ 	.byte	0x04, 0x17
        /*004a*/ 	.short	(.L_1217 - .L_1216)
.L_1216:
        /*004c*/ 	.word	0x00000000
        /*0050*/ 	.short	0x0000
        /*0052*/ 	.short	0x0000
        /*0054*/ 	.byte	0x00, 0xf0, 0x61, 0x03


	//----- nvinfo : EIATTR_SPARSE_MMA_MASK
	.align		4
.L_1217:
        /*0058*/ 	.byte	0x03, 0x50
        /*005a*/ 	.short	0x0000


	//----- nvinfo : EIATTR_MAXREG_COUNT
	.align		4
        /*005c*/ 	.byte	0x03, 0x1b
        /*005e*/ 	.short	0x00ff


	//----- nvinfo : EIATTR_MERCURY_ISA_VERSION
	.align		4
        /*0060*/ 	.byte	0x03, 0x5f
        /*0062*/ 	.short	0x0101


	//----- nvinfo : EIATTR_EXIT_INSTR_OFFSETS
	.align		4
        /*0064*/ 	.byte	0x04, 0x1c
        /*0066*/ 	.short	(.L_1219 - .L_1218)


	//   ....[0]....
.L_1218:
        /*0068*/ 	.word	0x000000b0


	//   ....[1]....
        /*006c*/ 	.word	0x00000590


	//   ....[2]....
        /*0070*/ 	.word	0x00001700


	//   ....[3]....
        /*0074*/ 	.word	0x00001770


	//   ....[4]....
        /*0078*/ 	.word	0x00001840


	//   ....[5]....
        /*007c*/ 	.word	0x00001910


	//   ....[6]....
        /*0080*/ 	.word	0x00001960


	//   ....[7]....
        /*0084*/ 	.word	0x000019d0


	//----- nvinfo : EIATTR_MAX_THREADS
	.align		4
.L_1219:
        /*0088*/ 	.byte	0x04, 0x05
        /*008a*/ 	.short	(.L_1221 - .L_1220)
.L_1220:
        /*008c*/ 	.word	0x00000080
        /*0090*/ 	.word	0x00000001
        /*0094*/ 	.word	0x00000001


	//----- nvinfo : EIATTR_CRS_STACK_SIZE
	.align		4
.L_1221:
        /*0098*/ 	.byte	0x04, 0x1e
        /*009a*/ 	.short	(.L_1223 - .L_1222)
.L_1222:
        /*009c*/ 	.word	0x00000000


	//----- nvinfo : EIATTR_CBANK_PARAM_SIZE
	.align		4
.L_1223:
        /*00a0*/ 	.byte	0x03, 0x19
        /*00a2*/ 	.short	0x01c4


	//----- nvinfo : EIATTR_PARAM_CBANK
	.align		4
        /*00a4*/ 	.byte	0x04, 0x0a
        /*00a6*/ 	.short	(.L_1225 - .L_1224)
	.align		4
.L_1224:
        /*00a8*/ 	.word	index@(.nv.constant0._ZN2at6native16triu_tril_kernelIN3c104HalfEiLb1ELi4ELb1EEEvNS_4cuda6detail10TensorInfoIT_T0_EENS6_IKS7_S8_EEllS8_)
        /*00ac*/ 	.short	0x0210
        /*00ae*/ 	.short	0x01c4


	//----- nvinfo : EIATTR_SW_WAR
	.align		4
.L_1225:
        /*00b0*/ 	.byte	0x04, 0x36
        /*00b2*/ 	.short	(.L_1227 - .L_1226)
.L_1226:
        /*00b4*/ 	.word	0x00000008
.L_1227:


//--------------------- .nv.info._ZN2at6native16triu_tril_kernelIN3c107complexINS2_4HalfEEElLb1ELi2ELb0EEEvNS_4cuda6detail10TensorInfoIT_T0_EENS8_IKS9_SA_EEllSA_ --------------------------
	.section	.nv.info._ZN2at6native16triu_tril_kernelIN3c107complexINS2_4HalfEEElLb1ELi2ELb0EEEvNS_4cuda6detail10TensorInfoIT_T0_EENS8_IKS9_SA_EEllSA_,"",@"SHT_CUDA_INFO"
	.sectionflags	@""
	.align	4


	//----- nvinfo : EIATTR_CUDA_API_VERSION
	.align		4
        /*0000*/ 	.byte	0x04, 0x37
        /*0002*/ 	.short	(.L_1229 - .L_1228)
.L_1228:
        /*0004*/ 	.word	0x00000082


	//----- nvinfo : EIATTR_KPARAM_INFO
	.align		4
.L_1229:
        /*0008*/ 	.byte	0x04, 0x17
        /*000a*/ 	.short	(.L_1231 - .L_1230)
.L_1230:
        /*000c*/ 	.word	0x00000000
        /*0010*/ 	.short	0x0004
        /*0012*/ 	.short	0x0350
        /*0014*/ 	.byte	0x00, 0xf0, 0x21, 0x00


	//----- nvinfo : EIATTR_KPARAM_INFO
	.align		4
.L_1231:
        /*0018*/ 	.byte	0x04, 0x17
        /*001a*/ 	.short	(.L_1233 - .L_1232)
.L_1232:
        /*001c*/ 	.word	0x00000000
        /*0020*/ 	.short	0x0003
        /*0022*/ 	.short	0x0348
        /*0024*/ 	.byte	0x00, 0xf0, 0x21, 0x00


	//----- nvinfo : EIATTR_KPARAM_INFO
	.align		4
.L_1233:
        /*0028*/ 	.byte	0x04, 0x17
        /*002a*/ 	.short	(.L_1235 - .L_1234)
.L_1234:
        /*002c*/ 	.word	0x00000000
        /*0030*/ 	.short	0x0002
        /*0032*/ 	.short	0x0340
        /*0034*/ 	.byte	0x00, 0xf0, 0x21, 0x00


	//----- nvinfo : EIATTR_KPARAM_INFO
	.align		4
.L_1235:
        /*0038*/ 	.byte	0x04, 0x17
        /*003a*/ 	.short	(.L_1237 - .L_1236)
.L_1236:
        /*003c*/ 	.word	0x00000000
        /*0040*/ 	.short	0x0001
        /*0042*/ 	.short	0x01a0
        /*0044*/ 	.byte	0x00, 0xf0, 0x81, 0x06


	//----- nvinfo : EIATTR_KPARAM_INFO
	.align		4
.L_1237:
        /*0048*/ 	.byte	0x04, 0x17
        /*004a*/ 	.short	(.L_1239 - .L_1238)
.L_1238:
        /*004c*/ 	.word	0x00000000
        /*0050*/ 	.short	0x0000
        /*0052*/ 	.short	0x0000
        /*0054*/ 	.byte	0x00, 0xf0, 0x81, 0x06


	//----- nvinfo : EIATTR_SPARSE_MMA_MASK
	.align		4
.L_1239:
        /*0058*/ 	.byte	0x03, 0x50
        /*005a*/ 	.short	0x0000


	//----- nvinfo : EIATTR_MAXREG_COUNT
	.align		4
        /*005c*/ 	.byte	0x03, 0x1b
        /*005e*/ 	.short	0x00ff


	//----- nvinfo : EIATTR_MERCURY_ISA_VERSION
	.align		4
        /*0060*/ 	.byte	0x03, 0x5f
        /*0062*/ 	.short	0x0101


	//----- nvinfo : EIATTR_EXIT_INSTR_OFFSETS
	.align		4
        /*0064*/ 	.byte	0x04, 0x1c
        /*0066*/ 	.short	(.L_1241 - .L_1240)


	//   ....[0]....
.L_1240:
        /*0068*/ 	.word	0x000000b0


	//   ....[1]....
        /*006c*/ 	.word	0x00002240


	//   ....[2]....
        /*0070*/ 	.word	0x000022d0


	//   ....[3]....
        /*0074*/ 	.word	0x000023a0


	//----- nvinfo : EIATTR_MAX_THREADS
	.align		4
.L_1241:
        /*0078*/ 	.byte	0x04, 0x05
        /*007a*/ 	.short	(.L_1243 - .L_1242)
.L_1242:
        /*007c*/ 	.word	0x00000080
        /*0080*/ 	.word	0x00000001
        /*0084*/ 	.word	0x00000001


	//----- nvinfo : EIATTR_CRS_STACK_SIZE
	.align		4
.L_1243:
        /*0088*/ 	.byte	0x04, 0x1e
        /*008a*/ 	.short	(.L_1245 - .L_1244)
.L_1244:
        /*008c*/ 	.word	0x00000000


	//----- nvinfo : EIATTR_CBANK_PARAM_SIZE
	.align		4
.L_1245:
        /*0090*/ 	.byte	0x03, 0x19
        /*0092*/ 	.short	0x0358


	//----- nvinfo : EIATTR_PARAM_CBANK
	.align		4
        /*0094*/ 	.byte	0x04, 0x0a
        /*0096*/ 	.short	(.L_1247 - .L_1246)
	.align		4
.L_1246:
        /*0098*/ 	.word	index@(.nv.constant0._ZN2at6native16triu_tril_kernelIN3c107complexINS2_4HalfEEElLb1ELi2ELb0EEEvNS_4cuda6detail10TensorInfoIT_T0_EENS8_IKS9_SA_EEllSA_)
        /*009c*/ 	.short	0x0210
        /*009e*/ 	.short	0x0358


	//----- nvinfo : EIATTR_SW_WAR
	.align		4
.L_1247:
        /*00a0*/ 	.byte	0x04, 0x36
        /*00a2*/ 	.short	(.L_1249 - .L_1248)
.L_1248:
        /*00a4*/ 	.word	0x00000008
.L_1249:


//--------------------- .nv.info._ZN2at6native16triu_tril_kernelIN3c107complexINS2_4HalfEEElLb1ELi2ELb1EEEvNS_4cuda6detail10TensorInfoIT_T0_EENS8_IKS9_SA_EEllSA_ --------------------------
	.section	.nv.info._ZN2at6native16triu_tril_kernelIN3c107complexINS2_4HalfEEElLb1ELi2ELb1EEEvNS_4cuda6detail10TensorInfoIT_T0_EENS8_IKS9_SA_EEllSA_,"",@"SHT_CUDA_INFO"
	.sectionflags	@""
	.align	4


	//----- nvinfo : EIATTR_CUDA_API_VERSION
	.align		4
        /*0000*/ 	.byte	0x04, 0x37
        /*0002*/ 	.short	(.L_1251 - .L_1250)
.L_1250:
        /*0004*/ 	.word	0x00000082


	//----- nvinfo : EIATTR_KPARAM_INFO
	.align		4
.L_1251:
        /*0008*/ 	.byte	0x04, 0x17
        /*000a*/ 	.short	(.L_1253 - .L_1252)
.L_1252:
        /*000c*/ 	.word	0x00000000
        /*0010*/ 	.short	0x0004
        /*0012*/ 	.short	0x0350
        /*0014*/ 	.byte	0x00, 0xf0, 0x21, 0x00


	//----- nvinfo : EIATTR_KPARAM_INFO
	.align		4
.L_1253:
        /*0018*/ 	.byte	0x04, 0x17
        /*001a*/ 	.short	(.L_1255 - .L_1254)
.L_1254:
        /*001c*/ 	.word	0x00000000
        /*0020*/ 	.short	0x0003
        /*0022*/ 	.short	0x0348
        /*0024*/ 	.byte	0x00, 0xf0, 0x21, 0x00


	//----- nvinfo : EIATTR_KPARAM_INFO
	.align		4
.L_1255:
        /*0028*/ 	.byte	0x04, 0x17
        /*002a*/ 	.short	(.L_1257 - .L_1256)
.L_1256:
        /*002c*/ 	.word	0x00000000
        /*0030*/ 	.short	0x0002
        /*0032*/ 	.short	0x0340
        /*0034*/ 	.byte	0x00, 0xf0, 0x21, 0x00


	//----- nvinfo : EIATTR_KPARAM_INFO
	.align		4
.L_1257:
        /*0038*/ 	.byte	0x04, 0x17
        /*003a*/ 	.short	(.L_1259 - .L_1258)
.L_1258:
        /*003c*/ 	.word	0x00000000
        /*0040*/ 	.short	0x0001
        /*0042*/ 	.short	0x01a0
        /*0044*/ 	.byte	0x00, 0xf0, 0x81, 0x06


	//----- nvinfo : EIATTR_KPARAM_INFO
	.align		4
.L_1259:
        /*0048*/ 	.byte	0x04, 0x17
        /*004a*/ 	.short	(.L_1261 - .L_1260)
.L_1260:
        /*004c*/ 	.word	0x00000000
        /*0050*/ 	.short	0x0000
        /*0052*/ 	.short	0x0000
        /*0054*/ 	.byte	0x00, 0xf0, 0x81, 0x06


	//----- nvinfo : EIATTR_SPARSE_MMA_MASK
	.align		4
.L_1261:
        /*0058*/ 	.byte	0x03, 0x50
        /*005a*/ 	.short	0x0000


	//----- nvinfo : EIATTR_MAXREG_COUNT
	.align		4
        /*005c*/ 	.byte	0x03, 0x1b
        /*005e*/ 	.short	0x00ff


	//----- nvinfo : EIATTR_MERCURY_ISA_VERSION
	.align		4
        /*0060*/ 	.byte	0x03, 0x5f
        /*0062*/ 	.short	0x0101


	//----- nvinfo : EIATTR_EXIT_INSTR_OFFSETS
	.align		4
        /*0064*/ 	.byte	0x04, 0x1c
        /*0066*/ 	.short	(.L_1263 - .L_1262)


	//   ....[0]....
.L_1262:
        /*0068*/ 	.word	0x000000b0


	//   ....[1]....
        /*006c*/ 	.word	0x000005e0


	//   ....[2]....
        /*0070*/ 	.word	0x00001e70


	//   ....[3]....
        /*0074*/ 	.word	0x00001f60


	//   ....[4]....
        /*0078*/ 	.word	0x00002030


	//----- nvinfo : EIATTR_MAX_THREADS
	.align		4
.L_1263:
        /*007c*/ 	.byte	0x04, 0x05
        /*007e*/ 	.short	(.L_1265 - .L_1264)
.L_1264:
        /*0080*/ 	.word	0x00000080
        /*0084*/ 	.word	0x00000001
        /*0088*/ 	.word	0x00000001


	//----- nvinfo : EIATTR_CRS_STACK_SIZE
	.align		4
.L_1265:
        /*008c*/ 	.byte	0x04, 0x1e
        /*008e*/ 	.short	(.L_1267 - .L_1266)
.L_1266:
        /*0090*/ 	.word	0x00000000


	//----- nvinfo : EIATTR_CBANK_PARAM_SIZE
	.align		4
.L_1267:
        /*0094*/ 	.byte	0x03, 0x19
        /*0096*/ 	.short	0x0358


	//----- nvinfo : EIATTR_PARAM_CBANK
	.align		4
        /*0098*/ 	.byte	0x04, 0x0a
        /*009a*/ 	.short	(.L_1269 - .L_1268)
	.align		4
.L_1268:
        /*009c*/ 	.word	index@(.nv.constant0._ZN2at6native16triu_tril_kernelIN3c107complexINS2_4HalfEEElLb1ELi2ELb1EEEvNS_4cuda6detail10TensorInfoIT_T0_EENS8_IKS9_SA_EEllSA_)
        /*00a0*/ 	.short	0x0210
        /*00a2*/ 	.short	0x0358


	//----- nvinfo : EIATTR_SW_WAR
	.align		4
.L_1269:
        /*00a4*/ 	.byte	0x04, 0x36
        /*00a6*/ 	.short	(.L_1271 - .L_1270)
.L_1270:
        /*00a8*/ 	.word	0x00000008
.L_1271:


//--------------------- .nv.info._ZN2at6native16triu_tril_kernelIN3c107complexINS2_4HalfEEEiLb1ELi2ELb0EEEvNS_4cuda6detail10TensorInfoIT_T0_EENS8_IKS9_SA_EEllSA_ --------------------------
	.section	.nv.info._ZN2at6native16triu_tril_kernelIN3c107complexINS2_4HalfEEEiLb1ELi2ELb0EEEvNS_4cuda6detail10TensorInfoIT_T0_EENS8_IKS9_SA_EEllSA_,"",@"SHT_CUDA_INFO"
	.sectionflags	@""
	.align	4


	//----- nvinfo : EIATTR_CUDA_API_VERSION
	.align		4
        /*0000*/ 	.byte	0x04, 0x37
        /*0002*/ 	.short	(.L_1273 - .L_1272)
.L_1272:
        /*0004*/ 	.word	0x00000082


	//----- nvinfo : EIATTR_KPARAM_INFO
	.align		4
.L_1273:
        /*0008*/ 	.byte	0x04, 0x17
        /*000a*/ 	.short	(.L_1275 - .L_1274)
.L_1274:
        /*000c*/ 	.word	0x00000000
        /*0010*/ 	.short	0x0004
        /*0012*/ 	.short	0x01c0
        /*0014*/ 	.byte	0x00, 0xf0, 0x11, 0x00


	//----- nvinfo : EIATTR_KPARAM_INFO
	.align		4
.L_1275:
        /*0018*/ 	.byte	0x04, 0x17
        /*001a*/ 	.short	(.L_1277 - .L_1276)
.L_1276:
        /*001c*/ 	.word	0x00000000
        /*0020*/ 	.short	0x0003
        /*0022*/ 	.short	0x01b8
        /*0024*/ 	.byte	0x00, 0xf0, 0x21, 0x00


	//----- nvinfo : EIATTR_KPARAM_INFO
	.align		4
.L_1277:
        /*0028*/ 	.byte	0x04, 0x17
        /*002a*/ 	.short	(.L_1279 - .L_1278)
.L_1278:
        /*002c*/ 	.word	0x00000000
        /*0030*/ 	.short	0x0002
        /*0032*/ 	.short	0x01b0
        /*0034*/ 	.byte	0x00, 0xf0, 0x21, 0x00


	//----- nvinfo : EIATTR_KPARAM_INFO
	.align		4
.L_1279:
        /*0038*/ 	.byte	0x04, 0x17
        /*003a*/ 	.short	(.L_1281 - .L_1280)
.L_1280:
        /*003c*/ 	.word	0x00000000
        /*0040*/ 	.short	0x0001
        /*0042*/ 	.short	0x00d8
        /*0044*/ 	.byte	0x00, 0xf0, 0x61, 0x03


	//----- nvinfo : EIATTR_KPARAM_INFO
	.align		4
.L_1281:
        /*0048*/ 	.byte	0x04, 0x17
        /*004a*/ 	.short	(.L_1283 - .L_1282)
.L_1282:
        /*004c*/ 	.word	0x00000000
        /*0050*/ 	.short	0x0000
        /*0052*/ 	.short	0x0000
        /*0054*/ 	.byte	0x00, 0xf0, 0x61, 0x03


	//----- nvinfo : EIATTR_SPARSE_MMA_MASK
	.align		4
.L_1283:
        /*0058*/ 	.byte	0x03, 0x50
        /*005a*/ 	.short	0x0000


	//----- nvinfo : EIATTR_MAXREG_COUNT
	.align		4
        /*005c*/ 	.byte	0x03, 0x1b
        /*005e*/ 	.short	0x00ff


	//----- nvinfo : EIATTR_MERCURY_ISA_VERSION
	.align		4
        /*0060*/ 	.byte	0x03, 0x5f
        /*0062*/ 	.short	0x0101


	//----- nvinfo : EIATTR_EXIT_INSTR_OFFSETS
	.align		4
        /*0064*/ 	.byte	0x04, 0x1c
        /*0066*/ 	.short	(.L_1285 - .L_1284)


	//   ....[0]....
.L_1284:
        /*0068*/ 	.word	0x000000b0


	//   ....[1]....
        /*006c*/ 	.word	0x00001920


	//   ....[2]....
        /*0070*/ 	.word	0x00001980


	//   ....[3]....
        /*0074*/ 	.word	0x000019f0


	//----- nvinfo : EIATTR_MAX_THREADS
	.align		4
.L_1285:
        /*0078*/ 	.byte	0x04, 0x05
        /*007a*/ 	.short	(.L_1287 - .L_1286)
.L_1286:
        /*007c*/ 	.word	0x00000080
        /*0080*/ 	.word	0x00000001
        /*0084*/ 	.word	0x00000001


	//----- nvinfo : EIATTR_CRS_STACK_SIZE
	.align		4
.L_1287:
        /*0088*/ 	.byte	0x04, 0x1e
        /*008a*/ 	.short	(.L_1289 - .L_1288)
.L_1288:
        /*008c*/ 	.word	0x00000000


	//----- nvinfo : EIATTR_CBANK_PARAM_SIZE
	.align		4
.L_1289:
        /*0090*/ 	.byte	0x03, 0x19
        /*0092*/ 	.short	0x01c4


	//----- nvinfo : EIATTR_PARAM_CBANK
	.align		4
        /*0094*/ 	.byte	0x04, 0x0a
        /*0096*/ 	.short	(.L_1291 - .L_1290)
	.align		4
.L_1290:
        /*0098*/ 	.word	index@(.nv.constant0._ZN2at6native16triu_tril_kernelIN3c107complexINS2_4HalfEEEiLb1ELi2ELb0EEEvNS_4cuda6detail10TensorInfoIT_T0_EENS8_IKS9_SA_EEllSA_)
        /*009c*/ 	.short	0x0210
        /*009e*/ 	.short	0x01c4


	//----- nvinfo : EIATTR_SW_WAR
	.align		4
.L_1291:
        /*00a0*/ 	.byte	0x04, 0x36
        /*00a2*/ 	.short	(.L_1293 - .L_1292)
.L_1292:
        /*00a4*/ 	.word	0x00000008
.L_1293:


//--------------------- .nv.info._ZN2at6native16triu_tril_kernelIN3c107complexINS2_4HalfEEEiLb1ELi2ELb1EEEvNS_4cuda6detail10TensorInfoIT_T0_EENS8_IKS9_SA_EEllSA_ --------------------------
	.section	.nv.info._ZN2at6native16triu_tril_kernelIN3c107complexINS2_4HalfEEEiLb1ELi2ELb1EEEvNS_4cuda6detail10TensorInfoIT_T0_EENS8_IKS9_SA_EEllSA_,"",@"SHT_CUDA_INFO"
	.sectionflags	@""
	.align	4


	//----- nvinfo : EIATTR_CUDA_API_VERSION
	.align		4
        /*0000*/ 	.byte	0x04, 0x37
        /*0002*/ 	.short	(.L_1295 - .L_1294)
.L_1294:
        /*0004*/ 	.word	0x00000082


	//----- nvinfo : EIATTR_KPARAM_INFO
	.align		4
.L_1295:
        /*0008*/ 	.byte	0x04, 0x17
        /*000a*/ 	.short	(.L_1297 - .L_1296)
.L_1296:
        /*000c*/ 	.word	0x00000000
        /*0010*/ 	.short	0x0004
        /*0012*/ 	.short	0x01c0
        /*0014*/ 	.byte	0x00, 0xf0, 0x11, 0x00


	//----- nvinfo : EIATTR_KPARAM_INFO
	.align		4
.L_1297:
        /*0018*/ 	.byte	0x04, 0x17
        /*001a*/ 	.short	(.L_1299 - .L_1298)
.L_1298:
        /*001c*/ 	.word	0x00000000
        /*0020*/ 	.short	0x0003
        /*0022*/ 	.short	0x01b8
        /*0024*/ 	.byte	0x00, 0xf0, 0x21, 0x00


	//----- nvinfo : EIATTR_KPARAM_INFO
	.align		4
.L_1299:
        /*0028*/ 	.byte	0x04, 0x17
        /*002a*/ 	.short	(.L_1301 - .L_1300)
.L_1300:
        /*002c*/ 	.word	0x00000000
        /*0030*/ 	.short	0x0002
        /*0032*/ 	.short	0x01b0
        /*0034*/ 	.byte	0x00, 0xf0, 0x21, 0x00


	//----- nvinfo : EIATTR_KPARAM_INFO
	.align		4
.L_1301:
        /*0038*/ 	.byte	0x04, 0x17
        /*003a*/ 	.short	(.L_1303 - .L_1302)
.L_1302:
        /*003c*/ 	.word	0x00000000
        /*0040*/ 	.short	0x0001
        /*0042*/ 	.short	0x00d8
        /*0044*/ 	.byte	0x00, 0xf0, 0x61, 0x03


	//----- nvinfo : EIATTR_KPARAM_INFO
	.align		4
.L_1303:
        /*0048*/ 	.byte	0x04, 0x17
        /*004a*/ 	.short	(.L_1305 - .L_1304)
.L_1304:
        /*004c*/ 	.word	0x00000000
        /*0050*/ 	.short	0x0000
        /*0052*/ 	.short	0x0000
        /*0054*/ 	.byte	0x00, 0xf0, 0x61, 0x03


	//----- nvinfo : EIATTR_SPARSE_MMA_MASK
	.align		4
.L_1305:
        /*0058*/ 	.byte	0x03, 0x50
        /*005a*/ 	.short	0x0000


	//----- nvinfo : EIATTR_MAXREG_COUNT
	.align		4
        /*005c*/ 	.byte	0x03, 0x1b
        /*005e*/ 	.short	0x00ff


	//----- nvinfo : EIATTR_MERCURY_ISA_VERSION
	.align		4
        /*0060*/ 	.byte	0x03, 0x5f
        /*0062*/ 	.short	0x0101


	//----- nvinfo : EIATTR_EXIT_INSTR_OFFSETS
	.align		4
        /*0064*/ 	.byte	0x04, 0x1c
        /*0066*/ 	.short	(.L_1307 - .L_1306)


	//   ....[0]....
.L_1306:
        /*0068*/ 	.word	0x000000b0


	//   ....[1]....
        /*006c*/ 	.word	0x00000590


	//   ....[2]....
        /*0070*/ 	.word	0x00001700


	//   ....[3]....
        /*0074*/ 	.word	0x00001770


	//   ....[4]....
        /*0078*/ 	.word	0x000017d0


	//   ....[5]....
        /*007c*/ 	.word	0x00001830


	//----- nvinfo : EIATTR_MAX_THREADS
	.align		4
.L_1307:
        /*0080*/ 	.byte	0x04, 0x05
        /*0082*/ 	.short	(.L_1309 - .L_1308)
.L_1308:
        /*0084*/ 	.word	0x00000080
        /*0088*/ 	.word	0x00000001
        /*008c*/ 	.word	0x00000001


	//----- nvinfo : EIATTR_CRS_STACK_SIZE
	.align		4
.L_1309:
        /*0090*/ 	.byte	0x04, 0x1e
        /*0092*/ 	.short	(.L_1311 - .L_1310)
.L_1310:
        /*0094*/ 	.word	0x00000000


	//----- nvinfo : EIATTR_CBANK_PARAM_SIZE
	.align		4
.L_1311:
        /*0098*/ 	.byte	0x03, 0x19
        /*009a*/ 	.short	0x01c4


	//----- nvinfo : EIATTR_PARAM_CBANK
	.align		4
        /*009c*/ 	.byte	0x04, 0x0a
        /*009e*/ 	.short	(.L_1313 - .L_1312)
	.align		4
.L_1312:
        /*00a0*/ 	.word	index@(.nv.constant0._ZN2at6native16triu_tril_kernelIN3c107complexINS2_4HalfEEEiLb1ELi2ELb1EEEvNS_4cuda6detail10TensorInfoIT_T0_EENS8_IKS9_SA_EEllSA_)
        /*00a4*/ 	.short	0x0210
        /*00a6*/ 	.short	0x01c4


	//----- nvinfo : EIATTR_SW_WAR
	.align		4
.L_1313:
        /*00a8*/ 	.byte	0x04, 0x36
        /*00aa*/ 	.short	(.L_1315 - .L_1314)
.L_1314:
        /*00ac*/ 	.word	0x00000008
.L_1315:


//--------------------- .nv.info._ZN2at6native16triu_tril_kernelIN3c107complexIfEElLb1ELi1ELb0EEEvNS_4cuda6detail10TensorInfoIT_T0_EENS7_IKS8_S9_EEllS9_ --------------------------
	.section	.nv.info._ZN2at6native16triu_tril_kernelIN3c107complexIfEElLb1ELi1ELb0EEEvNS_4cuda6detail10TensorInfoIT_T0_EENS7_IKS8_S9_EEllS9_,"",@"SHT_CUDA_INFO"
	.sectionflags	@""
	.align	4


	//----- nvinfo : EIATTR_CUDA_API_VERSION
	.align		4
        /*0000*/ 	.byte	0x04, 0x37
        /*0002*/ 	.short	(.L_1317 - .L_1316)
.L_1316:
        /*0004*/ 	.word	0x00000082


	//----- nvinfo : EIATTR_KPARAM_INFO
	.align		4
.L_1317:
        /*0008*/ 	.byte	0x04, 0x17
        /*000a*/ 	.short	(.L_1319 - .L_1318)
.L_1318:
        /*000c*/ 	.word	0x00000000
        /*0010*/ 	.short	0x0004
        /*0012*/ 	.short	0x0350
        /*0014*/ 	.byte	0x00, 0xf0, 0x21, 0x00


	//----- nvinfo : EIATTR_KPARAM_INFO
	.align		4
.L_1319:
        /*0018*/ 	.byte	0x04, 0x17
        /*001a*/ 	.short	(.L_1321 - .L_1320)
.L_1320:
        /*001c*/ 	.word	0x00000000
        /*0020*/ 	.short	0x0003
        /*0022*/ 	.short	0x0348
        /*0024*/ 	.byte	0x00, 0xf0, 0x21, 0x00


	//----- nvinfo : EIATTR_KPARAM_INFO
	.align		4
.L_1321:
        /*0028*/ 	.byte	0x04, 0x17
        /*002a*/ 	.short	(.L_1323 - .L_1322)
.L_1322:
        /*002c*/ 	.word	0x00000000
        /*0030*/ 	.short	0x0002
        /*0032*/ 	.short	0x0340
        /*0034*/ 	.byte	0x00, 0xf0, 0x21, 0x00


	//----- nvinfo : EIATTR_KPARAM_INFO
	.align		4
.L_1323:
        /*0038*/ 	.byte	0x04, 0x17
        /*003a*/ 	.short	(.L_1325 - .L_1324)
.L_1324:
        /*003c*/ 	.word	0x00000000
        /*0040*/ 	.short	0x0001
        /*0042*/ 	.short	0x01a0
        /*0044*/ 	.byte	0x00, 0xf0, 0x81, 0x06


	//----- nvinfo : EIATTR_KPARAM_INFO
	.align		4
.L_1325:
        /*0048*/ 	.byte	0x04, 0x17
        /*004a*/ 	.short	(.L_1327 - .L_1326)
.L_1326:
        /*004c*/ 	.word	0x00000000
        /*0050*/ 	.short	0x0000
        /*0052*/ 	.short	0x0000
        /*0054*/ 	.byte	0x00, 0xf0, 0x81, 0x06


	//----- nvinfo : EIATTR_SPARSE_MMA_MASK
	.align		4
.L_1327:
        /*0058*/ 	.byte	0x03, 0x50
        /*005a*/ 	.short	0x0000


	//----- nvinfo : EIATTR_MAXREG_COUNT
	.align		4
        /*005c*/ 	.byte	0x03, 0x1b
        /*005e*/ 	.short	0x00ff


	//----- nvinfo : EIATTR_MERCURY_ISA_VERSION
	.align		4
        /*0060*/ 	.byte	0x03, 0x5f
        /*0062*/ 	.short	0x0101


	//----- nvinfo : EIATTR_EXIT_INSTR_OFFSETS
	.align		4
        /*0064*/ 	.byte	0x04, 0x1c
        /*0066*/ 	.short	(.L_1329 - .L_1328)


	//   ....[0]....
.L_1328:
        /*0068*/ 	.word	0x00000090


	//   ....[1]....
        /*006c*/ 	.word	0x000020a0


	//   ....[2]....
        /*0070*/ 	.word	0x000020f0


	//----- nvinfo : EIATTR_MAX_THREADS
	.align		4
.L_1329:
        /*0074*/ 	.byte	0x04, 0x05
        /*0076*/ 	.short	(.L_1331 - .L_1330)
.L_1330:
        /*0078*/ 	.word	0x00000080
        /*007c*/ 	.word	0x00000001
        /*0080*/ 	.word	0x00000001


	//----- nvinfo : EIATTR_CRS_STACK_SIZE
	.align		4
.L_1331:
        /*0084*/ 	.byte	0x04, 0x1e
        /*0086*/ 	.short	(.L_1333 - .L_1332)
.L_1332:
        /*0088*/ 	.word	0x00000000


	//----- nvinfo : EIATTR_CBANK_PARAM_SIZE
	.align		4
.L_1333:
        /*008c*/ 	.byte	0x03, 0x19
        /*008e*/ 	.short	0x0358


	//----- nvinfo : EIATTR_PARAM_CBANK
	.align		4
        /*0090*/ 	.byte	0x04, 0x0a
        /*0092*/ 	.short	(.L_1335 - .L_1334)
	.align		4
.L_1334:
        /*0094*/ 	.word	index@(.nv.constant0._ZN2at6native16triu_tril_kernelIN3c107complexIfEElLb1ELi1ELb0EEEvNS_4cuda6detail10TensorInfoIT_T0_EENS7_IKS8_S9_EEllS9_)
        /*0098*/ 	.short	0x0210
        /*009a*/ 	.short	0x0358


	//----- nvinfo : EIATTR_SW_WAR
	.align		4
.L_1335:
        /*009c*/ 	.byte	0x04, 0x36
        /*009e*/ 	.short	(.L_1337 - .L_1336)
.L_1336:
        /*00a0*/ 	.word	0x00000008
.L_1337:


//--------------------- .nv.info._ZN2at6native16triu_tril_kernelIN3c107complexIfEElLb1ELi1ELb1EEEvNS_4cuda6detail10TensorInfoIT_T0_EENS7_IKS8_S9_EEllS9_ --------------------------
	.section	.nv.info._ZN2at6native16triu_tril_kernelIN3c107complexIfEElLb1ELi1ELb1EEEvNS_4cuda6detail10TensorInfoIT_T0_EENS7_IKS8_S9_EEllS9_,"",@"SHT_CUDA_INFO"
	.sectionflags	@""
	.align	4


	//----- nvinfo : EIATTR_CUDA_API_VERSION
	.align		4
        /*0000*/ 	.byte	0x04, 0x37
        /*0002*/ 	.short	(.L_1339 - .L_1338)
.L_1338:
        /*0004*/ 	.word	0x00000082


	//----- nvinfo : EIATTR_KPARAM_INFO
	.align		4
.L_1339:
        /*0008*/ 	.byte	0x04, 0x17
        /*000a*/ 	.short	(.L_1341 - .L_1340)
.L_1340:
        /*000c*/ 	.word	0x00000000
        /*0010*/ 	.short	0x0004
        /*0012*/ 	.short	0x0350
        /*0014*/ 	.byte	0x00, 0xf0, 0x21, 0x00


	//----- nvinfo : EIATTR_KPARAM_INFO
	.align		4
.L_1341:
        /*0018*/ 	.byte	0x04, 0x17
        /*001a*/ 	.short	(.L_1343 - .L_1342)
.L_1342:
        /*001c*/ 	.word	0x00000000
        /*0020*/ 	.short	0x0003
        /*0022*/ 	.short	0x0348
        /*0024*/ 	.byte	0x00, 0xf0, 0x21, 0x00


	//----- nvinfo : EIATTR_KPARAM_INFO
	.align		4
.L_1343:
        /*0028*/ 	.byte	0x04, 0x17
        /*002a*/ 	.short	(.L_1345 - .L_1344)
.L_1344:
        /*002c*/ 	.word	0x00000000
        /*0030*/ 	.short	0x0002
        /*0032*/ 	.short	0x0340
        /*0034*/ 	.byte	0x00, 0xf0, 0x21, 0x00


	//----- nvinfo : EIATTR_KPARAM_INFO
	.align		4
.L_1345:
        /*0038*/ 	.byte	0x04, 0x17
        /*003a*/ 	.short	(.L_1347 - .L_1346)
.L_1346:
        /*003c*/ 	.word	0x00000000
        /*0040*/ 	.short	0x0001
        /*0042*/ 	.short	0x01a0
        /*0044*/ 	.byte	0x00, 0xf0, 0x81, 0x06


	//----- nvinfo : EIATTR_KPARAM_INFO
	.align		4
.L_1347:
        /*0048*/ 	.byte	0x04, 0x17
        /*004a*/ 	.short	(.L_1349 - .L_1348)
.L_1348:
        /*004c*/ 	.word	0x00000000
        /*0050*/ 	.short	0x0000
        /*0052*/ 	.short	0x0000
        /*0054*/ 	.byte	0x00, 0xf0, 0x81, 0x06


	//----- nvinfo : EIATTR_SPARSE_MMA_MASK
	.align		4
.L_1349:
        /*0058*/ 	.byte	0x03, 0x50
        /*005a*/ 	.short	0x0000


	//----- nvinfo : EIATTR_MAXREG_COUNT
	.align		4
        /*005c*/ 	.byte	0x03, 0x1b
        /*005e*/ 	.short	0x00ff


	//----- nvinfo : EIATTR_MERCURY_ISA_VERSION
	.align		4
        /*0060*/ 	.byte	0x03, 0x5f
        /*0062*/ 	.short	0x0101


	//----- nvinfo : EIATTR_EXIT_INSTR_OFFSETS
	.align		4
        /*0064*/ 	.byte	0x04, 0x1c
        /*0066*/ 	.short	(.L_1351 - .L_1350)


	//   ....[0]....
.L_1350:
        /*0068*/ 	.word	0x00000090


	//   ....[1]....
        /*006c*/ 	.word	0x000005c0


	//   ....[2]....
        /*0070*/ 	.word	0x00001dd0


	//   ....[3]....
        /*0074*/ 	.word	0x00001e30


	//----- nvinfo : EIATTR_MAX_THREADS
	.align		4
.L_1351:
        /*0078*/ 	.byte	0x04, 0x05
        /*007a*/ 	.short	(.L_1353 - .L_1352)
.L_1352:
        /*007c*/ 	.word	0x00000080
        /*0080*/ 	.word	0x00000001
        /*0084*/ 	.word	0x00000001


	//----- nvinfo : EIATTR_CRS_STACK_SIZE
	.align		4
.L_1353:
        /*0088*/ 	.byte	0x04, 0x1e
        /*008a*/ 	.short	(.L_1355 - .L_1354)
.L_1354:
        /*008c*/ 	.word	0x00000000


	//----- nvinfo : EIATTR_CBANK_PARAM_SIZE
	.align		4
.L_1355:
        /*0090*/ 	.byte	0x03, 0x19
        /*0092*/ 	.short	0x0358


	//----- nvinfo : EIATTR_PARAM_CBANK
	.align		4
        /*0094*/ 	.byte	0x04, 0x0a
        /*0096*/ 	.short	(.L_1357 - .L_1356)
	.align		4
.L_1356:
        /*0098*/ 	.word	index@(.nv.constant0._ZN2at6native16triu_tril_kernelIN3c107complexIfEElLb1ELi1ELb1EEEvNS_4cuda6detail10TensorInfoIT_T0_EENS7_IKS8_S9_EEllS9_)
        /*009c*/ 	.short	0x0210
        /*009e*/ 	.short	0x0358


	//----- nvinfo : EIATTR_SW_WAR
	.align		4
.L_1357:
        /*00a0*/ 	.byte	0x04, 0x36
        /*00a2*/ 	.short	(.L_1359 - .L_1358)
.L_1358:
        /*00a4*/ 	.word	0x00000008
.L_1359:


//--------------------- .nv.info._ZN2at6native16triu_tril_kernelIN3c107complexIfEEiLb1ELi1ELb0EEEvNS_4cuda6detail10TensorInfoIT_T0_EENS7_IKS8_S9_EEllS9_ --------------------------
	.section	.nv.info._ZN2at6native16triu_tril_kernelIN3c107complexIfEEiLb1ELi1ELb0EEEvNS_4cuda6detail10TensorInfoIT_T0_EENS7_IKS8_S9_EEllS9_,"",@"SHT_CUDA_INFO"
	.sectionflags	@""
	.align	4


	//----- nvinfo : EIATTR_CUDA_API_VERSION
	.align		4
        /*0000*/ 	.byte	0x04, 0x37
        /*0002*/ 	.short	(.L_1361 - .L_1360)
.L_1360:
        /*0004*/ 	.word	0x00000082


	//----- nvinfo : EIATTR_KPARAM_INFO
	.align		4
.L_1361:
        /*0008*/ 	.byte	0x04, 0x17
        /*000a*/ 	.short	(.L_1363 - .L_1362)
.L_1362:
        /*000c*/ 	.word	0x00000000
        /*0010*/ 	.short	0x0004
        /*0012*/ 	.short	0x01c0
        /*0014*/ 	.byte	0x00, 0xf0, 0x11, 0x00


	//----- nvinfo : EIATTR_KPARAM_INFO
	.align		4
.L_1363:
        /*0018*/ 	.byte	0x04, 0x17
        /*001a*/ 	.short	(.L_1365 - .L_1364)
.L_1364:
        /*001c*/ 	.word	0x00000000
        /*0020*/ 	.short	0x0003
        /*0022*/ 	.short	0x01b8
        /*0024*/ 	.byte	0x00, 0xf0, 0x21, 0x00


	//----- nvinfo : EIATTR_KPARAM_INFO
	.align		4
.L_1365:
        /*0028*/ 	.byte	0x04, 0x17
        /*002a*/ 	.short	(.L_1367 - .L_1366)
.L_1366:
        /*002c*/ 	.word	0x00000000
        /*0030*/ 	.short	0x0002
        /*0032*/ 	.short	0x01b0
        /*0034*/ 	.byte	0x00, 0xf0, 0x21, 0x00


	//----- nvinfo : EIATTR_KPARAM_INFO
	.align		4
.L_1367:
        /*0038*/ 	.byte	0x04, 0x17
        /*003a*/ 	.short	(.L_1369 - .L_1368)
.L_1368:
        /*003c*/ 	.word	0x00000000
        /*0040*/ 	.short	0x0001
        /*0042*/ 	.short	0x00d8
        /*0044*/ 	.byte	0x00, 0xf0, 0x61, 0x03


	//----- nvinfo : EIATTR_KPARAM_INFO
	.align		4
.L_1369:
        /*0048*/ 	.byte	0x04, 0x17
        /*004a*/ 	.short	(.L_1371 - .L_1370)
.L_1370:
        /*004c*/ 	.word	0x00000000
        /*0050*/ 	.short	0x0000
        /*0052*/ 	.short	0x0000
        /*0054*/ 	.byte	0x00, 0xf0, 0x61, 0x03


	//----- nvinfo : EIATTR_SPARSE_MMA_MASK
	.align		4
.L_1371:
        /*0058*/ 	.byte	0x03, 0x50
        /*005a*/ 	.short	0x0000


	//----- nvinfo : EIATTR_MAXREG_COUNT
	.align		4
        /*005c*/ 	.byte	0x03, 0x1b
        /*005e*/ 	.short	0x00ff


	//----- nvinfo : EIATTR_MERCURY_ISA_VERSION
	.align		4
        /*0060*/ 	.byte	0x03, 0x5f
        /*0062*/ 	.short	0x0101


	//----- nvinfo : EIATTR_EXIT_INSTR_OFFSETS
	.align		4
        /*0064*/ 	.byte	0x04, 0x1c
        /*0066*/ 	.short	(.L_1373 - .L_1372)


	//   ....[0]....
.L_1372:
        /*0068*/ 	.word	0x00000090


	//   ....[1]....
        /*006c*/ 	.word	0x00001760


	//   ....[2]....
        /*0070*/ 	.word	0x000017a0


	//----- nvinfo : EIATTR_MAX_THREADS
	.align		4
.L_1373:
        /*0074*/ 	.byte	0x04, 0x05
        /*0076*/ 	.short	(.L_1375 - .L_1374)
.L_1374:
        /*0078*/ 	.word	0x00000080
        /*007c*/ 	.word	0x00000001
        /*0080*/ 	.word	0x00000001


	//----- nvinfo : EIATTR_CRS_STACK_SIZE
	.align		4
.L_1375:
        /*0084*/ 	.byte	0x04, 0x1e
        /*0086*/ 	.short	(.L_1377 - .L_1376)
.L_1376:
        /*0088*/ 	.word	0x00000000


	//----- nvinfo : EIATTR_CBANK_PARAM_SIZE
	.align		4
.L_1377:
        /*008c*/ 	.byte	0x03, 0x19
        /*008e*/ 	.short	0x01c4


	//----- nvinfo : EIATTR_PARAM_CBANK
	.align		4
        /*0090*/ 	.byte	0x04, 0x0a
        /*0092*/ 	.short	(.L_1379 - .L_1378)
	.align		4
.L_1378:
        /*0094*/ 	.word	index@(.nv.constant0._ZN2at6native16triu_tril_kernelIN3c107complexIfEEiLb1ELi1ELb0EEEvNS_4cuda6detail10TensorInfoIT_T0_EENS7_IKS8_S9_EEllS9_)
        /*0098*/ 	.short	0x0210
        /*009a*/ 	.short	0x01c4


	//----- nvinfo : EIATTR_SW_WAR
	.align		4
.L_1379:
        /*009c*/ 	.byte	0x04, 0x36
        /*009e*/ 	.short	(.L_1381 - .L_1380)
.L_1380:
        /*00a0*/ 	.word	0x00000008
.L_1381:


//--------------------- .nv.info._ZN2at6native16triu_tril_kernelIN3c107complexIfEEiLb1ELi1ELb1EEEvNS_4cuda6detail10TensorInfoIT_T0_EENS7_IKS8_S9_EEllS9_ --------------------------
	.section	.nv.info._ZN2at6native16triu_tril_kernelIN3c107complexIfEEiLb1ELi1ELb1EEEvNS_4cuda6detail10TensorInfoIT_T0_EENS7_IKS8_S9_EEllS9_,"",@"SHT_CUDA_INFO"
	.sectionflags	@""
	.align	4


	//----- nvinfo : EIATTR_CUDA_API_VERSION
	.align		4
        /*0000*/ 	.byte	0x04, 0x37
        /*0002*/ 	.short	(.L_1383 - .L_1382)
.L_1382:
        /*0004*/ 	.word	0x00000082


	//----- nvinfo : EIATTR_KPARAM_INFO
	.align		4
.L_1383:
        /*0008*/ 	.byte	0x04, 0x17
        /*000a*/ 	.short	(.L_1385 - .L_1384)
.L_1384:
        /*000c*/ 	.word	0x00000000
        /*0010*/ 	.short	0x0004
        /*0012*/ 	.short	0x01c0
        /*0014*/ 	.byte	0x00, 0xf0, 0x11, 0x00


	//----- nvinfo : EIATTR_KPARAM_INFO
	.align		4
.L_1385:
        /*0018*/ 	.byte	0x04, 0x17
        /*001a*/ 	.short	(.L_1387 - .L_1386)
.L_1386:
        /*001c*/ 	.word	0x00000000
        /*0020*/ 	.short	0x0003
        /*0022*/ 	.short	0x01b8
        /*0024*/ 	.byte	0x00, 0xf0, 0x21, 0x00


	//----- nvinfo : EIATTR_KPARAM_INFO
	.align		4
.L_1387:
        /*0028*/ 	.byte	0x04, 0x17
        /*002a*/ 	.short	(.L_1389 - .L_1388)
.L_1388:
        /*002c*/ 	.word	0x00000000
        /*0030*/ 	.short	0x0002
        /*0032*/ 	.short	0x01b0
        /*0034*/ 	.byte	0x00, 0xf0, 0x21, 0x00


	//----- nvinfo : EIATTR_KPARAM_INFO
	.align		4
.L_1389:
        /*0038*/ 	.byte	0x04, 0x17
        /*003a*/ 	.short	(.L_1391 - .L_1390)
.L_1390:
        /*003c*/ 	.word	0x00000000
        /*0040*/ 	.short	0x0001
        /*0042*/ 	.short	0x00d8
        /*0044*/ 	.byte	0x00, 0xf0, 0x61, 0x03


	//----- nvinfo : EIATTR_KPARAM_INFO
	.align		4
.L_1391:
        /*0048*/ 	.byte	0x04, 0x17
        /*004a*/ 	.short	(.L_1393 - .L_1392)
.L_1392:
        /*004c*/ 	.word	0x00000000
        /*0050*/ 	.short	0x0000
        /*0052*/ 	.short	0x0000
        /*0054*/ 	.byte	0x00, 0xf0, 0x61, 0x03


	//----- nvinfo : EIATTR_SPARSE_MMA_MASK
	.align		4
.L_1393:
        /*0058*/ 	.byte	0x03, 0x50
        /*005a*/ 	.short	0x0000


	//----- nvinfo : EIATTR_MAXREG_COUNT
	.align		4
        /*005c*/ 	.byte	0x03, 0x1b
        /*005e*/ 	.short	0x00ff


	//----- nvinfo : EIATTR_MERCURY_ISA_VERSION
	.align		4
        /*0060*/ 	.byte	0x03, 0x5f
        /*0062*/ 	.short	0x0101


	//----- nvinfo : EIATTR_EXIT_INSTR_OFFSETS
	.align		4
        /*0064*/ 	.byte	0x04, 0x1c
        /*0066*/ 	.short	(.L_1395 - .L_1394)


	//   ....[0]....
.L_1394:
        /*0068*/ 	.word	0x00000090


	//   ....[1]....
        /*006c*/ 	.word	0x00000580


	//   ....[2]....
        /*0070*/ 	.word	0x000016c0


	//   ....[3]....
        /*0074*/ 	.word	0x00001710


	//----- nvinfo : EIATTR_MAX_THREADS
	.align		4
.L_1395:
        /*0078*/ 	.byte	0x04, 0x05
        /*007a*/ 	.short	(.L_1397 - .L_1396)
.L_1396:
        /*007c*/ 	.word	0x00000080
        /*0080*/ 	.word	0x00000001
        /*0084*/ 	.word	0x00000001


	//----- nvinfo : EIATTR_CRS_STACK_SIZE
	.align		4
.L_1397:
        /*0088*/ 	.byte	0x04, 0x1e
        /*008a*/ 	.short	(.L_1399 - .L_1398)
.L_1398:
        /*008c*/ 	.word	0x00000000


	//----- nvinfo : EIATTR_CBANK_PARAM_SIZE
	.align		4
.L_1399:
        /*0090*/ 	.byte	0x03, 0x19
        /*0092*/ 	.short	0x01c4


	//----- nvinfo : EIATTR_PARAM_CBANK
	.align		4
        /*0094*/ 	.byte	0x04, 0x0a
        /*0096*/ 	.short	(.L_1401 - .L_1400)
	.align		4
.L_1400:
        /*0098*/ 	.word	index@(.nv.constant0._ZN2at6native16triu_tril_kernelIN3c107complexIfEEiLb1ELi1ELb1EEEvNS_4cuda6detail10TensorInfoIT_T0_EENS7_IKS8_S9_EEllS9_)
        /*009c*/ 	.short	0x0210
        /*009e*/ 	.short	0x01c4


	//----- nvinfo : EIATTR_SW_WAR
	.align		4
.L_1401:
        /*00a0*/ 	.byte	0x04, 0x36
        /*00a2*/ 	.short	(.L_1403 - .L_1402)
.L_1402:
        /*00a4*/ 	.word	0x00000008
.L_1403:


//--------------------- .nv.info._ZN2at6native16triu_tril_kernelIN3c107complexIdEElLb1ELi1ELb0EEEvNS_4cuda6detail10TensorInfoIT_T0_EENS7_IKS8_S9_EEllS9_ --------------------------
	.section	.nv.info._ZN2at6native16triu_tril_kernelIN3c107complexIdEElLb1ELi1ELb0EEEvNS_4cuda6detail10TensorInfoIT_T0_EENS7_IKS8_S9_EEllS9_,"",@"SHT_CUDA_INFO"
	.sectionflags	@""
	.align	4


	//----- nvinfo : EIATTR_CUDA_API_VERSION
	.align		4
        /*0000*/ 	.byte	0x04, 0x37
        /*0002*/ 	.short	(.L_1405 - .L_1404)
.L_1404:
        /*0004*/ 	.word	0x00000082


	//----- nvinfo : EIATTR_KPARAM_INFO
	.align		4
.L_1405:
        /*0008*/ 	.byte	0x04, 0x17
        /*000a*/ 	.short	(.L_1407 - .L_1406)
.L_1406:
        /*000c*/ 	.word	0x00000000
        /*0010*/ 	.short	0x0004
        /*0012*/ 	.short	0x0350
        /*0014*/ 	.byte	0x00, 0xf0, 0x21, 0x00


	//----- nvinfo : EIATTR_KPARAM_INFO
	.align		4
.L_1407:
        /*0018*/ 	.byte	0x04, 0x17
        /*001a*/ 	.short	(.L_1409 - .L_1408)
.L_1408:
        /*001c*/ 	.word	0x00000000
        /*0020*/ 	.short	0x0003
        /*0022*/ 	.short	0x0348
        /*0024*/ 	.byte	0x00, 0xf0, 0x21, 0x00


	//----- nvinfo : EIATTR_KPARAM_INFO
	.align		4
.L_1409:
        /*0028*/ 	.byte	0x04, 0x17
        /*002a*/ 	.short	(.L_1411 - .L_1410)
.L_1410:
        /*002c*/ 	.word	0x00000000
        /*0030*/ 	.short	0x0002
        /*0032*/ 	.short	0x0340
        /*0034*/ 	.byte	0x00, 0xf0, 0x21, 0x00


	//----- nvinfo : EIATTR_KPARAM_INFO
	.align		4
.L_1411:
        /*0038*/ 	.byte	0x04, 0x17
        /*003a*/ 	.short	(.L_1413 - .L_1412)
.L_1412:
        /*003c*/ 	.word	0x00000000
        /*0040*/ 	.short	0x0001
        /*0042*/ 	.short	0x01a0
        /*0044*/ 	.byte	0x00, 0xf0, 0x81, 0x06


	//----- nvinfo : EIATTR_KPARAM_INFO
	.align		4
.L_1413:
        /*0048*/ 	.byte	0x04, 0x17
        /*004a*/ 	.short	(.L_1415 - .L_1414)
.L_1414:
        /*004c*/ 	.word	0x00000000
        /*0050*/ 	.short	0x0000
        /*0052*/ 	.short	0x0000
        /*0054*/ 	.byte	0x00, 0xf0, 0x81, 0x06


	//----- nvinfo : EIATTR_SPARSE_MMA_MASK
	.align		4
.L_1415:
        /*0058*/ 	.byte	0x03, 0x50
        /*005a*/ 	.short	0x0000


	//----- nvinfo : EIATTR_MAXREG_COUNT
	.align		4
        /*005c*/ 	.byte	0x03, 0x1b
        /*005e*/ 	.short	0x00ff


	//----- nvinfo : EIATTR_MERCURY_ISA_VERSION
	.align		4
        /*0060*/ 	.byte	0x03, 0x5f
        /*0062*/ 	.short	0x0101


	//----- nvinfo : EIATTR_EXIT_INSTR_OFFSETS
	.align		4
        /*0064*/ 	.byte	0x04, 0x1c
        /*0066*/ 	.short	(.L_1417 - .L_1416)


	//   ....[0]....
.L_1416:
        /*0068*/ 	.word	0x00000090


	//   ....[1]....
        /*006c*/ 	.word	0x000021a0


	//   ....[2]....
        /*0070*/ 	.word	0x000021f0


	//----- nvinfo : EIATTR_MAX_THREADS
	.align		4
.L_1417:
        /*0074*/ 	.byte	0x04, 0x05
        /*0076*/ 	.short	(.L_1419 - .L_1418)
.L_1418:
        /*0078*/ 	.word	0x00000080
        /*007c*/ 	.word	0x00000001
        /*0080*/ 	.word	0x00000001


	//----- nvinfo : EIATTR_CRS_STACK_SIZE
	.align		4
.L_1419:
        /*0084*/ 	.byte	0x04, 0x1e
        /*0086*/ 	.short	(.L_1421 - .L_1420)
.L_1420:
        /*0088*/ 	.word	0x00000000


	//----- nvinfo : EIATTR_CBANK_PARAM_SIZE
	.align		4
.L_1421:
        /*008c*/ 	.byte	0x03, 0x19
        /*008e*/ 	.short	0x0358


	//----- nvinfo : EIATTR_PARAM_CBANK
	.align		4
        /*0090*/ 	.byte	0x04, 0x0a
        /*0092*/ 	.short	(.L_1423 - .L_1422)
	.align		4
.L_1422:
        /*0094*/ 	.word	index@(.nv.constant0._ZN2at6native16triu_tril_kernelIN3c107complexIdEElLb1ELi1ELb0EEEvNS_4cuda6detail10TensorInfoIT_T0_EENS7_IKS8_S9_EEllS9_)
        /*0098*/ 	.short	0x0210
        /*009a*/ 	.short	0x0358


	//----- nvinfo : EIATTR_SW_WAR
	.align		4
.L_1423:
        /*009c*/ 	.byte	0x04, 0x36
        /*009e*/ 	.short	(.L_1425 - .L_1424)
.L_1424:
        /*00a0*/ 	.word	0x00000008
.L_1425:


//--------------------- .nv.info._ZN2at6native16triu_tril_kernelIN3c107complexIdEElLb1ELi1ELb1EEEvNS_4cuda6detail10TensorInfoIT_T0_EENS7_IKS8_S9_EEllS9_ --------------------------
	.section	.nv.info._ZN2at6native16triu_tril_kernelIN3c107complexIdEElLb1ELi1ELb1EEEvNS_4cuda6detail10TensorInfoIT_T0_EENS7_IKS8_S9_EEllS9_,"",@"SHT_CUDA_INFO"
	.sectionflags	@""
	.align	4


	//----- nvinfo : EIATTR_CUDA_API_VERSION
	.align		4
        /*0000*/ 	.byte	0x04, 0x37
        /*0002*/ 	.short	(.L_1427 - .L_1426)
.L_1426:
        /*0004*/ 	.word	0x00000082


	//----- nvinfo : EIATTR_KPARAM_INFO
	.align		4
.L_1427:
        /*0008*/ 	.byte	0x04, 0x17
        /*000a*/ 	.short	(.L_1429 - .L_1428)
.L_1428:
        /*000c*/ 	.word	0x00000000
        /*0010*/ 	.short	0x0004
        /*0012*/ 	.short	0x0350
        /*0014*/ 	.byte	0x00, 0xf0, 0x21, 0x00


	//----- nvinfo : EIATTR_KPARAM_INFO
	.align		4
.L_1429:
        /*0018*/ 	.byte	0x04, 0x17
        /*001a*/ 	.short	(.L_1431 - .L_1430)
.L_1430:
        /*001c*/ 	.word	0x00000000
        /*0020*/ 	.short	0x0003
        /*0022*/ 	.short	0x0348
        /*0024*/ 	.byte	0x00, 0xf0, 0x21, 0x00


	//----- nvinfo : EIATTR_KPARAM_INFO
	.align		4
.L_1431:
        /*0028*/ 	.byte	0x04, 0x17
        /*002a*/ 	.short	(.L_1433 - .L_1432)
.L_1432:
        /*002c*/ 	.word	0x00000000
        /*0030*/ 	.short	0x0002
        /*0032*/ 	.short	0x0340
        /*0034*/ 	.byte	0x00, 0xf0, 0x21, 0x00


	//----- nvinfo : EIATTR_KPARAM_INFO
	.align		4
.L_1433:
        /*0038*/ 	.byte	0x04, 0x17
        /*003a*/ 	.short	(.L_1435 - .L_1434)
.L_1434:
        /*003c*/ 	.word	0x00000000
        /*0040*/ 	.short	0x0001
        /*0042*/ 	.short	0x01a0
        /*0044*/ 	.byte	0x00, 0xf0, 0x81, 0x06


	//----- nvinfo : EIATTR_KPARAM_INFO
	.align		4
.L_1435:
        /*0048*/ 	.byte	0x04, 0x17
        /*004a*/ 	.short	(.L_1437 - .L_1436)
.L_1436:
        /*004c*/ 	.word	0x00000000
        /*0050*/ 	.short	0x0000
        /*0052*/ 	.short	0x0000
        /*0054*/ 	.byte	0x00, 0xf0, 0x81, 0x06


	//----- nvinfo : EIATTR_SPARSE_MMA_MASK
	.align		4
.L_1437:
        /*0058*/ 	.byte	0x03, 0x50
        /*005a*/ 	.short	0x0000


	//----- nvinfo : EIATTR_MAXREG_COUNT
	.align		4
        /*005c*/ 	.byte	0x03, 0x1b
        /*005e*/ 	.short	0x00ff


	//----- nvinfo : EIATTR_MERCURY_ISA_VERSION
	.align		4
        /*0060*/ 	.byte	0x03, 0x5f
        /*0062*/ 	.short	0x0101


	//----- nvinfo : EIATTR_EXIT_INSTR_OFFSETS
	.align		4
        /*0064*/ 	.byte	0x04, 0x1c
        /*0066*/ 	.short	(.L_1439 - .L_1438)


	//   ....[0]....
.L_1438:
        /*0068*/ 	.word	0x00000090


	//   ....[1]....
        /*006c*/ 	.word	0x000005c0


	//   ....[2]....
        /*0070*/ 	.word	0x00001dd0


	//   ....[3]....
        /*0074*/ 	.word	0x00001e30


	//----- nvinfo : EIATTR_MAX_THREADS
	.align		4
.L_1439:
        /*0078*/ 	.byte	0x04, 0x05
        /*007a*/ 	.short	(.L_1441 - .L_1440)
.L_1440:
        /*007c*/ 	.word	0x00000080
        /*0080*/ 	.word	0x00000001
        /*0084*/ 	.word	0x00000001


	//----- nvinfo : EIATTR_CRS_STACK_SIZE
	.align		4
.L_1441:
        /*0088*/ 	.byte	0x04, 0x1e
        /*008a*/ 	.short	(.L_1443 - .L_1442)
.L_1442:
        /*008c*/ 	.word	0x00000000


	//----- nvinfo : EIATTR_CBANK_PARAM_SIZE
	.align		4
.L_1443:
        /*0090*/ 	.byte	0x03, 0x19
        /*0092*/ 	.short	0x0358


	//----- nvinfo : EIATTR_PARAM_CBANK
	.align		4
        /*0094*/ 	.byte	0x04, 0x0a
        /*0096*/ 	.short	(.L_1445 - .L_1444)
	.align		4
.L_1444:
        /*0098*/ 	.word	index@(.nv.constant0._ZN2at6native16triu_tril_kernelIN3c107complexIdEElLb1ELi1ELb1EEEvNS_4cuda6detail10TensorInfoIT_T0_EENS7_IKS8_S9_EEllS9_)
        /*009c*/ 	.short	0x0210
        /*009e*/ 	.short	0x0358


	//----- nvinfo : EIATTR_SW_WAR
	.align		4
.L_1445:
        /*00a0*/ 	.byte	0x04, 0x36
        /*00a2*/ 	.short	(.L_1447 - .L_1446)
.L_1446:
        /*00a4*/ 	.word	0x00000008
.L_1447:


//--------------------- .nv.info._ZN2at6native16triu_tril_kernelIN3c107complexIdEEiLb1ELi1ELb0EEEvNS_4cuda6detail10TensorInfoIT_T0_EENS7_IKS8_S9_EEllS9_ --------------------------
	.section	.nv.info._ZN2at6native16triu_tril_kernelIN3c107complexIdEEiLb1ELi1ELb0EEEvNS_4cuda6detail10TensorInfoIT_T0_EENS7_IKS8_S9_EEllS9_,"",@"SHT_CUDA_INFO"
	.sectionflags	@""
	.align	4


	//----- nvinfo : EIATTR_CUDA_API_VERSION
	.align		4
        /*0000*/ 	.byte	0x04, 0x37
        /*0002*/ 	.short	(.L_1449 - .L_1448)
.L_1448:
        /*0004*/ 	.word	0x00000082


	//----- nvinfo : EIATTR_KPARAM_INFO
	.align		4
.L_1449:
        /*0008*/ 	.byte	0x04, 0x17
        /*000a*/ 	.short	(.L_1451 - .L_1450)
.L_1450:
        /*000c*/ 	.word	0x00000000
        /*0010*/ 	.short	0x0004
        /*0012*/ 	.short	0x01c0
        /*0014*/ 	.byte	0x00, 0xf0, 0x11, 0x00


	//----- nvinfo : EIATTR_KPARAM_INFO
	.align		4
.L_1451:
        /*0018*/ 	.byte	0x04, 0x17
        /*001a*/ 	.short	(.L_1453 - .L_1452)
.L_1452:
        /*001c*/ 	.word	0x00000000
        /*0020*/ 	.short	0x0003
        /*0022*/ 	.short	0x01b8
        /*0024*/ 	.byte	0x00, 0xf0, 0x21, 0x00


	//----- nvinfo : EIATTR_KPARAM_INFO
	.align		4
.L_1453:
        /*0028*/ 	.byte	0x04, 0x17
        /*002a*/ 	.short	(.L_1455 - .L_1454)
.L_1454:
        /*002c*/ 	.word	0x00000000
        /*0030*/ 	.short	0x0002
        /*0032*/ 	.short	0x01b0
        /*0034*/ 	.byte	0x00, 0xf0, 0x21, 0x00


	//----- nvinfo : EIATTR_KPARAM_INFO
	.align		4
.L_1455:
        /*0038*/ 	.byte	0x04, 0x17
        /*003a*/ 	.short	(.L_1457 - .L_1456)
.L_1456:
        /*003c*/ 	.word	0x00000000
        /*0040*/ 	.short	0x0001
        /*0042*/ 	.short	0x00d8
        /*0044*/ 	.byte	0x00, 0xf0, 0x61, 0x03


	//----- nvinfo : EIATTR_KPARAM_INFO
	.align		4
.L_1457:
        /*0048*/ 	.byte	0x04, 0x17
        /*004a*/ 	.short	(.L_1459 - .L_1458)
.L_1458:
        /*004c*/ 	.word	0x00000000
        /*0050*/ 	.short	0x0000
        /*0052*/ 	.short	0x0000
        /*0054*/ 	.byte	0x00, 0xf0, 0x61, 0x03


	//----- nvinfo : EIATTR_SPARSE_MMA_MASK
	.align		4
.L_1459:
        /*0058*/ 	.byte	0x03, 0x50
        /*005a*/ 	.short	0x0000


	//----- nvinfo : EIATTR_MAXREG_COUNT
	.align		4
        /*005c*/ 	.byte	0x03, 0x1b
        /*005e*/ 	.short	0x00ff


	//----- nvinfo : EIATTR_MERCURY_ISA_VERSION
	.align		4
        /*0060*/ 	.byte	0x03, 0x5f
        /*0062*/ 	.short	0x0101


	//----- nvinfo : EIATTR_EXIT_INSTR_OFFSETS
	.align		4
        /*0064*/ 	.byte	0x04, 0x1c
        /*0066*/ 	.short	(.L_1461 - .L_1460)


	//   ....[0]....
.L_1460:
        /*0068*/ 	.word	0x00000090


	//   ....[1]....
        /*006c*/ 	.word	0x000017a0


	//   ....[2]....
        /*0070*/ 	.word	0x000017e0


	//----- nvinfo : EIATTR_MAX_THREADS
	.align		4
.L_1461:
        /*0074*/ 	.byte	0x04, 0x05
        /*0076*/ 	.short	(.L_1463 - .L_1462)
.L_1462:
        /*0078*/ 	.word	0x00000080
        /*007c*/ 	.word	0x00000001
        /*0080*/ 	.word	0x00000001


	//----- nvinfo : EIATTR_CRS_STACK_SIZE
	.align		4
.L_1463:
        /*0084*/ 	.byte	0x04, 0x1e
        /*0086*/ 	.short	(.L_1465 - .L_1464)
.L_1464:
        /*0088*/ 	.word	0x00000000


	//----- nvinfo : EIATTR_CBANK_PARAM_SIZE
	.align		4
.L_1465:
        /*008c*/ 	.byte	0x03, 0x19
        /*008e*/ 	.short	0x01c4


	//----- nvinfo : EIATTR_PARAM_CBANK
	.align		4
        /*0090*/ 	.byte	0x04, 0x0a
        /*0092*/ 	.short	(.L_1467 - .L_1466)
	.align		4
.L_1466:
        /*0094*/ 	.word	index@(.nv.constant0._ZN2at6native16triu_tril_kernelIN3c107complexIdEEiLb1ELi1ELb0EEEvNS_4cuda6detail10TensorInfoIT_T0_EENS7_IKS8_S9_EEllS9_)
        /*0098*/ 	.short	0x0210
        /*009a*/ 	.short	0x01c4


	//----- nvinfo : EIATTR_SW_WAR
	.align		4
.L_1467:
        /*009c*/ 	.byte	0x04, 0x36
        /*009e*/ 	.short	(.L_1469 - .L_1468)
.L_1468:
        /*00a0*/ 	.word	0x00000008
.L_1469:


//--------------------- .nv.info._ZN2at6native16triu_tril_kernelIN3c107complexIdEEiLb1ELi1ELb1EEEvNS_4cuda6detail10TensorInfoIT_T0_EENS7_IKS8_S9_EEllS9_ --------------------------
	.section	.nv.info._ZN2at6native16triu_tril_kernelIN3c107complexIdEEiLb1ELi1ELb1EEEvNS_4cuda6detail10TensorInfoIT_T0_EENS7_IKS8_S9_EEllS9_,"",@"SHT_CUDA_INFO"
	.sectionflags	@""
	.align	4


	//----- nvinfo : EIATTR_CUDA_API_VERSION
	.align		4
        /*0000*/ 	.byte	0x04, 0x37
        /*0002*/ 	.short	(.L_1471 - .L_1470)
.L_1470:
        /*0004*/ 	.word	0x00000082


	//----- nvinfo : EIATTR_KPARAM_INFO
	.align		4
.L_1471:
        /*0008*/ 	.byte	0x04, 0x17
        /*000a*/ 	.short	(.L_1473 - .L_1472)
.L_1472:
        /*000c*/ 	.word	0x00000000
        /*0010*/ 	.short	0x0004
        /*0012*/ 	.short	0x01c0
        /*0014*/ 	.byte	0x00, 0xf0, 0x11, 0x00


	//----- nvinfo : EIATTR_KPARAM_INFO
	.align		4
.L_1473:
        /*0018*/ 	.byte	0x04, 0x17
        /*001a*/ 	.short	(.L_1475 - .L_1474)
.L_1474:
        /*001c*/ 	.word	0x00000000
        /*0020*/ 	.short	0x0003
        /*0022*/ 	.short	0x01b8
        /*0024*/ 	.byte	0x00, 0xf0, 0x21, 0x00


	//----- nvinfo : EIATTR_KPARAM_INFO
	.align		4
.L_1475:
        /*0028*/ 	.byte	0x04, 0x17
        /*002a*/ 	.short	(.L_1477 - .L_1476)
.L_1476:
        /*002c*/ 	.word	0x00000000
        /*0030*/ 	.short	0x0002
        /*0032*/ 	.short	0x01b0
        /*0034*/ 	.byte	0x00, 0xf0, 0x21, 0x00


	//----- nvinfo : EIATTR_KPARAM_INFO
	.align		4
.L_1477:
        /*0038*/ 	.byte	0x04, 0x17
        /*003a*/ 	.short	(.L_1479 - .L_1478)
.L_1478:
        /*003c*/ 	.word	0x00000000
        /*0040*/ 	.short	0x0001
        /*0042*/ 	.short	0x00d8
        /*0044*/ 	.byte	0x00, 0xf0, 0x61, 0x03


	//----- nvinfo : EIATTR_KPARAM_INFO
	.align		4
.L_1479:
        /*0048*/ 	.byte	0x04, 0x17
        /*004a*/ 	.short	(.L_1481 - .L_1480)
.L_1480:
        /*004c*/ 	.word	0x00000000
        /*0050*/ 	.short	0x0000
        /*0052*/ 	.short	0x0000
        /*0054*/ 	.byte	0x00, 0xf0, 0x61, 0x03


	//----- nvinfo : EIATTR_SPARSE_MMA_MASK
	.align		4
.L_1481:
        /*0058*/ 	.byte	0x03, 0x50
        /*005a*/ 	.short	0x0000


	//----- nvinfo : EIATTR_MAXREG_COUNT
	.align		4
        /*005c*/ 	.byte	0x03, 0x1b
        /*005e*/ 	.short	0x00ff


	//----- nvinfo : EIATTR_MERCURY_ISA_VERSION
	.align		4
        /*0060*/ 	.byte	0x03, 0x5f
        /*0062*/ 	.short	0x0101


	//----- nvinfo : EIATTR_EXIT_INSTR_OFFSETS
	.align		4
        /*0064*/ 	.byte	0x04, 0x1c
        /*0066*/ 	.short	(.L_1483 - .L_1482)


	//   ....[0]....
.L_1482:
        /*0068*/ 	.word	0x00000090


	//   ....[1]....
        /*006c*/ 	.word	0x00000580


	//   ....[2]....
        /*0070*/ 	.word	0x000016c0


	//   ....[3]....
        /*0074*/ 	.word	0x00001710


	//----- nvinfo : EIATTR_MAX_THREADS
	.align		4
.L_1483:
        /*0078*/ 	.byte	0x04, 0x05
        /*007a*/ 	.short	(.L_1485 - .L_1484)
.L_1484:
        /*007c*/ 	.word	0x00000080
        /*0080*/ 	.word	0x00000001
        /*0084*/ 	.word	0x00000001


	//----- nvinfo : EIATTR_CRS_STACK_SIZE
	.align		4
.L_1485:
        /*0088*/ 	.byte	0x04, 0x1e
        /*008a*/ 	.short	(.L_1487 - .L_1486)
.L_1486:
        /*008c*/ 	.word	0x00000000


	//----- nvinfo : EIATTR_CBANK_PARAM_SIZE
	.align		4
.L_1487:
        /*0090*/ 	.byte	0x03, 0x19
        /*0092*/ 	.short	0x01c4


	//----- nvinfo : EIATTR_PARAM_CBANK
	.align		4
        /*0094*/ 	.byte	0x04, 0x0a
        /*0096*/ 	.short	(.L_1489 - .L_1488)
	.align		4
.L_1488:
        /*0098*/ 	.word	index@(.nv.constant0._ZN2at6native16triu_tril_kernelIN3c107complexIdEEiLb1ELi1ELb1EEEvNS_4cuda6detail10TensorInfoIT_T0_EENS7_IKS8_S9_EEllS9_)
        /*009c*/ 	.short	0x0210
        /*009e*/ 	.short	0x01c4


	//----- nvinfo : EIATTR_SW_WAR
	.align		4
.L_1489:
        /*00a0*/ 	.byte	0x04, 0x36
        /*00a2*/ 	.short	(.L_1491 - .L_1490)
.L_1490:
        /*00a4*/ 	.word	0x00000008
.L_1491:


//--------------------- .nv.info._ZN2at6native16triu_tril_kernelIflLb1ELi2ELb0EEEvNS_4cuda6detail10TensorInfoIT_T0_EENS4_IKS5_S6_EEllS6_ --------------------------
	.section	.nv.info._ZN2at6native16triu_tril_kernelIflLb1ELi2ELb0EEEvNS_4cuda6detail10TensorInfoIT_T0_EENS4_IKS5_S6_EEllS6_,"",@"SHT_CUDA_INFO"
	.sectionflags	@""
	.align	4


	//----- nvinfo : EIATTR_CUDA_API_VERSION
	.align		4
        /*0000*/ 	.byte	0x04, 0x37
        /*0002*/ 	.short	(.L_1493 - .L_1492)
.L_1492:
        /*0004*/ 	.word	0x00000082


	//----- nvinfo : EIATTR_KPARAM_INFO
	.align		4
.L_1493:
        /*0008*/ 	.byte	0x04, 0x17
        /*000a*/ 	.short	(.L_1495 - .L_1494)
.L_1494:
        /*000c*/ 	.word	0x00000000
        /*0010*/ 	.short	0x0004
        /*0012*/ 	.short	0x0350
        /*0014*/ 	.byte	0x00, 0xf0, 0x21, 0x00


	//----- nvinfo : EIATTR_KPARAM_INFO
	.align		4
.L_1495:
        /*0018*/ 	.byte	0x04, 0x17
        /*001a*/ 	.short	(.L_1497 - .L_1496)
.L_1496:
        /*001c*/ 	.word	0x00000000
        /*0020*/ 	.short	0x0003
        /*0022*/ 	.short	0x0348
        /*0024*/ 	.byte	0x00, 0xf0, 0x21, 0x00


	//----- nvinfo : EIATTR_KPARAM_INFO
	.align		4
.L_1497:
        /*0028*/ 	.byte	0x04, 0x17
        /*002a*/ 	.short	(.L_1499 - .L_1498)
.L_1498:
        /*002c*/ 	.word	0x00000000
        /*0030*/ 	.short	0x0002
        /*0032*/ 	.short	0x0340
        /*0034*/ 	.byte	0x00, 0xf0, 0x21, 0x00


	//----- nvinfo : EIATTR_KPARAM_INFO
	.align		4
.L_1499:
        /*0038*/ 	.byte	0x04, 0x17
        /*003a*/ 	.short	(.L_1501 - .L_1500)
.L_1500:
        /*003c*/ 	.word	0x00000000
        /*0040*/ 	.short	0x0001
        /*0042*/ 	.short	0x01a0
        /*0044*/ 	.byte	0x00, 0xf0, 0x81, 0x06


	//----- nvinfo : EIATTR_KPARAM_INFO
	.align		4
.L_1501:
        /*0048*/ 	.byte	0x04, 0x17
        /*004a*/ 	.short	(.L_1503 - .L_1502)
.L_1502:
        /*004c*/ 	.word	0x00000000
        /*0050*/ 	.short	0x0000
        /*0052*/ 	.short	0x0000
        /*0054*/ 	.byte	0x00, 0xf0, 0x81, 0x06


	//----- nvinfo : EIATTR_SPARSE_MMA_MASK
	.align		4
.L_1503:
        /*0058*/ 	.byte	0x03, 0x50
        /*005a*/ 	.short	0x0000


	//----- nvinfo : EIATTR_MAXREG_COUNT
	.align		4
        /*005c*/ 	.byte	0x03, 0x1b
        /*005e*/ 	.short	0x00ff


	//----- nvinfo : EIATTR_MERCURY_ISA_VERSION
	.align		4
        /*0060*/ 	.byte	0x03, 0x5f
        /*0062*/ 	.short	0x0101


	//----- nvinfo : EIATTR_EXIT_INSTR_OFFSETS
	.align		4
        /*0064*/ 	.byte	0x04, 0x1c
        /*0066*/ 	.short	(.L_1505 - .L_1504)


	//   ....[0]....
.L_1504:
        /*0068*/ 	.word	0x000000b0


	//   ....[1]....
        /*006c*/ 	.word	0x00002250


	//   ....[2]....
        /*0070*/ 	.word	0x000022e0


	//   ....[3]....
        /*0074*/ 	.word	0x00002360


	//----- nvinfo : EIATTR_MAX_THREADS
	.align		4
.L_1505:
        /*0078*/ 	.byte	0x04, 0x05
        /*007a*/ 	.short	(.L_1507 - .L_1506)
.L_1506:
        /*007c*/ 	.word	0x00000080
        /*0080*/ 	.word	0x00000001
        /*0084*/ 	.word	0x00000001


	//----- nvinfo : EIATTR_CRS_STACK_SIZE
	.align		4
.L_1507:
        /*0088*/ 	.byte	0x04, 0x1e
        /*008a*/ 	.short	(.L_1509 - .L_1508)
.L_1508:
        /*008c*/ 	.word	0x00000000


	//----- nvinfo : EIATTR_CBANK_PARAM_SIZE
	.align		4
.L_1509:
        /*0090*/ 	.byte	0x03, 0x19
        /*0092*/ 	.short	0x0358


	//----- nvinfo : EIATTR_PARAM_CBANK
	.align		4
        /*0094*/ 	.byte	0x04, 0x0a
        /*0096*/ 	.short	(.L_1511 - .L_1510)
	.align		4
.L_1510:
        /*0098*/ 	.word	index@(.nv.constant0._ZN2at6native16triu_tril_kernelIflLb1ELi2ELb0EEEvNS_4cuda6detail10TensorInfoIT_T0_EENS4_IKS5_S6_EEllS6_)
        /*009c*/ 	.short	0x0210
        /*009e*/ 	.short	0x0358


	//----- nvinfo : EIATTR_SW_WAR
	.align		4
.L_1511:
        /*00a0*/ 	.byte	0x04, 0x36
        /*00a2*/ 	.short	(.L_1513 - .L_1512)
.L_1512:
        /*00a4*/ 	.word	0x00000008
.L_1513:


//--------------------- .nv.info._ZN2at6native16triu_tril_kernelIflLb1ELi2ELb1EEEvNS_4cuda6detail10TensorInfoIT_T0_EENS4_IKS5_S6_EEllS6_ --------------------------
	.section	.nv.info._ZN2at6native16triu_tril_kernelIflLb1ELi2ELb1EEEvNS_4cuda6detail10TensorInfoIT_T0_EENS4_IKS5_S6_EEllS6_,"",@"SHT_CUDA_INFO"
	.sectionflags	@""
	.align	4


	//----- nvinfo : EIATTR_CUDA_API_VERSION
	.align		4
        /*0000*/ 	.byte	0x04, 0x37
        /*0002*/ 	.short	(.L_1515 - .L_1514)
.L_1514:
        /*0004*/ 	.word	0x00000082


	//----- nvinfo : EIATTR_KPARAM_INFO
	.align		4
.L_1515:
        /*0008*/ 	.byte	0x04, 0x17
        /*000a*/ 	.short	(.L_1517 - .L_1516)
.L_1516:
        /*000c*/ 	.word	0x00000000
        /*0010*/ 	.short	0x0004
        /*0012*/ 	.short	0x0350
        /*0014*/ 	.byte	0x00, 0xf0, 0x21, 0x00


	//----- nvinfo : EIATTR_KPARAM_INFO
	.align		4
.L_1517:
        /*0018*/ 	.byte	0x04, 0x17
        /*001a*/ 	.short	(.L_1519 - .L_1518)
.L_1518:
        /*001c*/ 	.word	0x00000000
        /*0020*/ 	.short	0x0003
        /*0022*/ 	.short	0x0348
        /*0024*/ 	.byte	0x00, 0xf0, 0x21, 0x00


	//----- nvinfo : EIATTR_KPARAM_INFO
	.align		4
.L_1519:
        /*0028*/ 	.byte	0x04, 0x17
        /*002a*/ 	.short	(.L_1521 - .L_1520)
.L_1520:
        /*002c*/ 	.word	0x00000000
        /*0030*/ 	.short	0x0002
        /*0032*/ 	.short	0x0340
        /*0034*/ 	.byte	0x00, 0xf0, 0x21, 0x00


	//----- nvinfo : EIATTR_KPARAM_INFO
	.align		4
.L_1521:
        /*0038*/ 	.byte	0x04, 0x17
        /*003a*/ 	.short	(.L_1523 - .L_1522)
.L_1522:
        /*003c*/ 	.word	0x00000000
        /*0040*/ 	.short	0x0001
        /*0042*/ 	.short	0x01a0
        /*0044*/ 	.byte	0x00, 0xf0, 0x81, 0x06


	//----- nvinfo : EIATTR_KPARAM_INFO
	.align		4
.L_1523:
        /*0048*/ 	.byte	0x04, 0x17
        /*004a*/ 	.short	(.L_1525 - .L_1524)
.L_1524:
        /*004c*/ 	.word	0x00000000
        /*0050*/ 	.short	0x0000
        /*0052*/ 	.short	0x0000
        /*0054*/ 	.byte	0x00, 0xf0, 0x81, 0x06


	//----- nvinfo : EIATTR_SPARSE_MMA_MASK
	.align		4
.L_1525:
        /*0058*/ 	.byte	0x03, 0x50
        /*005a*/ 	.short	0x0000


	//----- nvinfo : EIATTR_MAXREG_COUNT
	.align		4
        /*005c*/ 	.byte	0x03, 0x1b
        /*005e*/ 	.short	0x00ff


	//----- nvinfo : EIATTR_MERCURY_ISA_VERSION
	.align		4
        /*0060*/ 	.byte	0x03, 0x5f
        /*0062*/ 	.short	0x0101


	//----- nvinfo : EIATTR_EXIT_INSTR_OFFSETS
	.align		4
        /*0064*/ 	.byte	0x04, 0x1c
        /*0066*/ 	.short	(.L_1527 - .L_1526)


	//   ....[0]....
.L_1526:
        /*0068*/ 	.word	0x000000b0


	//   ....[1]....
        /*006c*/ 	.word	0x000005e0


	//   ....[2]....
        /*0070*/ 	.word	0x00001e70


	//   ....[3]....
        /*0074*/ 	.word	0x00001f60


	//   ....[4]....
        /*0078*/ 	.word	0x00002030


	//----- nvinfo : EIATTR_MAX_THREADS
	.align		4
.L_1527:
        /*007c*/ 	.byte	0x04, 0x05
        /*007e*/ 	.short	(.L_1529 - .L_1528)
.L_1528:
        /*0080*/ 	.word	0x00000080
        /*0084*/ 	.word	0x00000001
        /*0088*/ 	.word	0x00000001


	//----- nvinfo : EIATTR_CRS_STACK_SIZE
	.align		4
.L_1529:
        /*008c*/ 	.byte	0x04, 0x1e
        /*008e*/ 	.short	(.L_1531 - .L_1530)
.L_1530:
        /*0090*/ 	.word	0x00000000


	//----- nvinfo : EIATTR_CBANK_PARAM_SIZE
	.align		4
.L_1531:
        /*0094*/ 	.byte	0x03, 0x19
        /*0096*/ 	.short	0x0358


	//----- nvinfo : EIATTR_PARAM_CBANK
	.align		4
        /*0098*/ 	.byte	0x04, 0x0a
        /*009a*/ 	.short	(.L_1533 - .L_1532)
	.align		4
.L_1532:
        /*009c*/ 	.word	index@(.nv.constant0._ZN2at6native16triu_tril_kernelIflLb1ELi2ELb1EEEvNS_4cuda6detail10TensorInfoIT_T0_EENS4_IKS5_S6_EEllS6_)
        /*00a0*/ 	.short	0x0210
        /*00a2*/ 	.short	0x0358


	//----- nvinfo : EIATTR_SW_WAR
	.align		4
.L_1533:
        /*00a4*/ 	.byte	0x04, 0x36
        /*00a6*/ 	.short	(.L_1535 - .L_1534)
.L_1534:
        /*00a8*/ 	.word	0x00000008
.L_1535:


//--------------------- .nv.info._ZN2at6native16triu_tril_kernelIfiLb1ELi2ELb0EEEvNS_4cuda6detail10TensorInfoIT_T0_EENS4_IKS5_S6_EEllS6_ --------------------------
	.section	.nv.info._ZN2at6native16triu_tril_kernelIfiLb1ELi2ELb0EEEvNS_4cuda6detail10TensorInfoIT_T0_EENS4_IKS5_S6_EEllS6_,"",@"SHT_CUDA_INFO"
	.sectionflags	@""
	.align	4


	//----- nvinfo : EIATTR_CUDA_API_VERSION
	.align		4
        /*0000*/ 	.byte	0x04, 0x37
        /*0002*/ 	.short	(.L_1537 - .L_1536)
.L_1536:
        /*0004*/ 	.word	0x00000082


	//----- nvinfo : EIATTR_KPARAM_INFO
	.align		4
.L_1537:
        /*0008*/ 	.byte	0x04, 0x17
        /*000a*/ 	.short	(.L_1539 - .L_1538)
.L_1538:
        /*000c*/ 	.word	0x00000000
        /*0010*/ 	.short	0x0004
        /*0012*/ 	.short	0x01c0
        /*0014*/ 	.byte	0x00, 0xf0, 0x11, 0x00


	//----- nvinfo : EIATTR_KPARAM_INFO
	.align		4
.L_1539:
        /*0018*/ 	.byte	0x04, 0x17
        /*001a*/ 	.short	(.L_1541 - .L_1540)
.L_1540:
        /*001c*/ 	.word	0x00000000
        /*0020*/ 	.short	0x0003
        /*0022*/ 	.short	0x01b8
        /*0024*/ 	.byte	0x00, 0xf0, 0x21, 0x00


	//----- nvinfo : EIATTR_KPARAM_INFO
	.align		4
.L_1541:
        /*0028*/ 	.byte	0x04, 0x17
        /*002a*/ 	.short	(.L_1543 - .L_1542)
.L_1542:
        /*002c*/ 	.word	0x00000000
        /*0030*/ 	.short	0x0002
        /*0032*/ 	.short	0x01b0
        /*0034*/ 	.byte	0x00, 0xf0, 0x21, 0x00


	//----- nvinfo : EIATTR_KPARAM_INFO
	.align		4
.L_1543:
        /*0038*/ 	.byte	0x04, 0x17
        /*003a*/ 	.short	(.L_1545 - .L_1544)
.L_1544:
        /*003c*/ 	.word	0x00000000
        /*0040*/ 	.short	0x0001
        /*0042*/ 	.short	0x00d8
        /*0044*/ 	.byte	0x00, 0xf0, 0x61, 0x03


	//----- nvinfo : EIATTR_KPARAM_INFO
	.align		4
.L_1545:
        /*0048*/ 	.byte	0x04, 0x17
        /*004a*/ 	.short	(.L_1547 - .L_1546)
.L_1546:
        /*004c*/ 	.word	0x00000000
        /*0050*/ 	.short	0x0000
        /*0052*/ 	.short	0x0000
        /*0054*/ 	.byte	0x00, 0xf0, 0x61, 0x03


	//----- nvinfo : EIATTR_SPARSE_MMA_MASK
	.align		4
.L_1547:
        /*0058*/ 	.byte	0x03, 0x50
        /*005a*/ 	.short	0x0000


	//----- nvinfo : EIATTR_MAXREG_COUNT
	.align		4
        /*005c*/ 	.byte	0x03, 0x1b
        /*005e*/ 	.short	0x00ff


	//----- nvinfo : EIATTR_MERCURY_ISA_VERSION
	.align		4
        /*0060*/ 	.byte	0x03, 0x5f
        /*0062*/ 	.short	0x0101


	//----- nvinfo : EIATTR_EXIT_INSTR_OFFSETS
	.align		4
        /*0064*/ 	.byte	0x04, 0x1c
        /*0066*/ 	.short	(.L_1549 - .L_1548)


	//   ....[0]....
.L_1548:
        /*0068*/ 	.word	0x000000b0


	//   ....[1]....
        /*006c*/ 	.word	0x000018e0


	//   ....[2]....
        /*0070*/ 	.word	0x00001940


	//   ....[3]....
        /*0074*/ 	.word	0x000019b0


	//----- nvinfo : EIATTR_MAX_THREADS
	.align		4
.L_1549:
        /*0078*/ 	.byte	0x04, 0x05
        /*007a*/ 	.short	(.L_1551 - .L_1550)
.L_1550:
        /*007c*/ 	.word	0x00000080
        /*0080*/ 	.word	0x00000001
        /*0084*/ 	.word	0x00000001


	//----- nvinfo : EIATTR_CRS_STACK_SIZE
	.align		4
.L_1551:
        /*0088*/ 	.byte	0x04, 0x1e
        /*008a*/ 	.short	(.L_1553 - .L_1552)
.L_1552:
        /*008c*/ 	.word	0x00000000


	//----- nvinfo : EIATTR_CBANK_PARAM_SIZE
	.align		4
.L_1553:
        /*0090*/ 	.byte	0x03, 0x19
        /*0092*/ 	.short	0x01c4


	//----- nvinfo : EIATTR_PARAM_CBANK
	.align		4
        /*0094*/ 	.byte	0x04, 0x0a
        /*0096*/ 	.short	(.L_1555 - .L_1554)
	.align		4
.L_1554:
        /*0098*/ 	.word	index@(.nv.constant0._ZN2at6native16triu_tril_kernelIfiLb1ELi2ELb0EEEvNS_4cuda6detail10TensorInfoIT_T0_EENS4_IKS5_S6_EEllS6_)
        /*009c*/ 	.short	0x0210
        /*009e*/ 	.short	0x01c4


	//----- nvinfo : EIATTR_SW_WAR
	.align		4
.L_1555:
        /*00a0*/ 	.byte	0x04, 0x36
        /*00a2*/ 	.short	(.L_1557 - .L_1556)
.L_1556:
        /*00a4*/ 	.word	0x00000008
.L_1557:


//--------------------- .nv.info._ZN2at6native16triu_tril_kernelIfiLb1ELi2ELb1EEEvNS_4cuda6detail10TensorInfoIT_T0_EENS4_IKS5_S6_EEllS6_ --------------------------
	.section	.nv.info._ZN2at6native16triu_tril_kernelIfiLb1ELi2ELb1EEEvNS_4cuda6detail10TensorInfoIT_T0_EENS4_IKS5_S6_EEllS6_,"",@"SHT_CUDA_INFO"
	.sectionflags	@""
	.align	4


	//----- nvinfo : EIATTR_CUDA_API_VERSION
	.align		4
        /*0000*/ 	.byte	0x04, 0x37
        /*0002*/ 	.short	(.L_1559 - .L_1558)
.L_1558:
        /*0004*/ 	.word	0x00000082


	//----- nvinfo : EIATTR_KPARAM_INFO
	.align		4
.L_1559:
        /*0008*/ 	.byte	0x04, 0x17
        /*000a*/ 	.short	(.L_1561 - .L_1560)
.L_1560:
        /*000c*/ 	.word	0x00000000
        /*0010*/ 	.short	0x0004
        /*0012*/ 	.short	0x01c0
        /*0014*/ 	.byte	0x00, 0xf0, 0x11, 0x00


	//----- nvinfo : EIATTR_KPARAM_INFO
	.align		4
.L_1561:
        /*0018*/ 	.byte	0x04, 0x17
        /*001a*/ 	.short	(.L_1563 - .L_1562)
.L_1562:
        /*001c*/ 	.word	0x00000000
        /*0020*/ 	.short	0x0003
        /*0022*/ 	.short	0x01b8
        /*0024*/ 	.byte	0x00, 0xf0, 0x21, 0x00


	//----- nvinfo : EIATTR_KPARAM_INFO
	.align		4
.L_1563:
        /*0028*/ 	.byte	0x04, 0x17
        /*002a*/ 	.short	(.L_1565 - .L_1564)
.L_1564:
        /*002c*/ 	.word	0x00000000
        /*0030*/ 	.short	0x0002
        /*0032*/ 	.short	0x01b0
        /*0034*/ 	.byte	0x00, 0xf0, 0x21, 0x00


	//----- nvinfo : EIATTR_KPARAM_INFO
	.align		4
.L_1565:
        /*0038*/ 	.byte	0x04, 0x17
        /*003a*/ 	.short	(.L_1567 - .L_1566)
.L_1566:
        /*003c*/ 	.word	0x00000000
        /*0040*/ 	.short	0x0001
        /*0042*/ 	.short	0x00d8
        /*0044*/ 	.byte	0x00, 0xf0, 0x61, 0x03


	//----- nvinfo : EIATTR_KPARAM_INFO
	.align		4
.L_1567:
        /*0048*/ 	.byte	0x04, 0x17
        /*004a*/ 	.short	(.L_1569 - .L_1568)
.L_1568:
        /*004c*/ 	.word	0x00000000
        /*0050*/ 	.short	0x0000
        /*0052*/ 	.short	0x0000
        /*0054*/ 	.byte	0x00, 0xf0, 0x61, 0x03


	//----- nvinfo : EIATTR_SPARSE_MMA_MASK
	.align		4
.L_1569:
        /*0058*/ 	.byte	0x03, 0x50
        /*005a*/ 	.short	0x0000


	//----- nvinfo : EIATTR_MAXREG_COUNT
	.align		4
        /*005c*/ 	.byte	0x03, 0x1b
        /*005e*/ 	.short	0x00ff


	//----- nvinfo : EIATTR_MERCURY_ISA_VERSION
	.align		4
        /*0060*/ 	.byte	0x03, 0x5f
        /*0062*/ 	.short	0x0101


	//----- nvinfo : EIATTR_EXIT_INSTR_OFFSETS
	.align		4
        /*0064*/ 	.byte	0x04, 0x1c
        /*0066*/ 	.short	(.L_1571 - .L_1570)


	//   ....[0]....
.L_1570:
        /*0068*/ 	.word	0x000000b0


	//   ....[1]....
        /*006c*/ 	.word	0x00000590


	//   ....[2]....
        /*0070*/ 	.word	0x00001700


	//   ....[3]....
        /*0074*/ 	.word	0x00001770


	//   ....[4]....
        /*0078*/ 	.word	0x000017d0


	//   ....[5]....
        /*007c*/ 	.word	0x00001830


	//----- nvinfo : EIATTR_MAX_THREADS
	.align		4
.L_1571:
        /*0080*/ 	.byte	0x04, 0x05
        /*0082*/ 	.short	(.L_1573 - .L_1572)
.L_1572:
        /*0084*/ 	.word	0x00000080
        /*0088*/ 	.word	0x00000001
        /*008c*/ 	.word	0x00000001


	//----- nvinfo : EIATTR_CRS_STACK_SIZE
	.align		4
.L_1573:
        /*0090*/ 	.byte	0x04, 0x1e
        /*0092*/ 	.short	(.L_1575 - .L_1574)
.L_1574:
        /*0094*/ 	.word	0x00000000


	//----- nvinfo : EIATTR_CBANK_PARAM_SIZE
	.align		4
.L_1575:
        /*0098*/ 	.byte	0x03, 0x19
        /*009a*/ 	.short	0x01c4


	//----- nvinfo : EIATTR_PARAM_CBANK
	.align		4
        /*009c*/ 	.byte	0x04, 0x0a
        /*009e*/ 	.short	(.L_1577 - .L_1576)
	.align		4
.L_1576:
        /*00a0*/ 	.word	index@(.nv.constant0._ZN2at6native16triu_tril_kernelIfiLb1ELi2ELb1EEEvNS_4cuda6detail10TensorInfoIT_T0_EENS4_IKS5_S6_EEllS6_)
        /*00a4*/ 	.short	0x0210
        /*00a6*/ 	.short	0x01c4


	//----- nvinfo : EIATTR_SW_WAR
	.align		4
.L_1577:
        /*00a8*/ 	.byte	0x04, 0x36
        /*00aa*/ 	.short	(.L_1579 - .L_1578)
.L_1578:
        /*00ac*/ 	.word	0x00000008
.L_1579:


//--------------------- .nv.info._ZN2at6native16triu_tril_kernelIdlLb1ELi1ELb0EEEvNS_4cuda6detail10TensorInfoIT_T0_EENS4_IKS5_S6_EEllS6_ --------------------------
	.section	.nv.info._ZN2at6native16triu_tril_kernelIdlLb1ELi1ELb0EEEvNS_4cuda6detail10TensorInfoIT_T0_EENS4_IKS5_S6_EEllS6_,"",@"SHT_CUDA_INFO"
	.sectionflags	@""
	.align	4


	//----- nvinfo : EIATTR_CUDA_API_VERSION
	.align		4
        /*0000*/ 	.byte	0x04, 0x37
        /*0002*/ 	.short	(.L_1581 - .L_1580)
.L_1580:
        /*0004*/ 	.word	0x00000082


	//----- nvinfo : EIATTR_KPARAM_INFO
	.align		4
.L_1581:
        /*0008*/ 	.byte	0x04, 0x17
        /*000a*/ 	.short	(.L_1583 - .L_1582)
.L_1582:
        /*000c*/ 	.word	0x00000000
        /*0010*/ 	.short	0x0004
        /*0012*/ 	.short	0x0350
        /*0014*/ 	.byte	0x00, 0xf0, 0x21, 0x00


	//----- nvinfo : EIATTR_KPARAM_INFO
	.align		4
.L_1583:
        /*0018*/ 	.byte	0x04, 0x17
        /*001a*/ 	.short	(.L_1585 - .L_1584)
.L_1584:
        /*001c*/ 	.word	0x00000000
        /*0020*/ 	.short	0x0003
        /*0022*/ 	.short	0x0348
        /*0024*/ 	.byte	0x00, 0xf0, 0x21, 0x00


	//----- nvinfo : EIATTR_KPARAM_INFO
	.align		4
.L_1585:
        /*0028*/ 	.byte	0x04, 0x17
        /*002a*/ 	.short	(.L_1587 - .L_1586)
.L_1586:
        /*002c*/ 	.word	0x00000000
        /*0030*/ 	.short	0x0002
        /*0032*/ 	.short	0x0340
        /*0034*/ 	.byte	0x00, 0xf0, 0x21, 0x00


	//----- nvinfo : EIATTR_KPARAM_INFO
	.align		4
.L_1587:
        /*0038*/ 	.byte	0x04, 0x17
        /*003a*/ 	.short	(.L_1589 - .L_1588)
.L_1588:
        /*003c*/ 	.word	0x00000000
        /*0040*/ 	.short	0x0001
        /*0042*/ 	.short	0x01a0
        /*0044*/ 	.byte	0x00, 0xf0, 0x81, 0x06


	//----- nvinfo : EIATTR_KPARAM_INFO
	.align		4
.L_1589:
        /*0048*/ 	.byte	0x04, 0x17
        /*004a*/ 	.short	(.L_1591 - .L_1590)
.L_1590:
        /*004c*/ 	.word	0x00000000
        /*0050*/ 	.short	0x0000
        /*0052*/ 	.short	0x0000
        /*0054*/ 	.byte	0x00, 0xf0, 0x81, 0x06


	//----- nvinfo : EIATTR_SPARSE_MMA_MASK
	.align		4
.L_1591:
        /*0058*/ 	.byte	0x03, 0x50
        /*005a*/ 	.short	0x0000


	//----- nvinfo : EIATTR_MAXREG_COUNT
	.align		4
        /*005c*/ 	.byte	0x03, 0x1b
        /*005e*/ 	.short	0x00ff


	//----- nvinfo : EIATTR_MERCURY_ISA_VERSION
	.align		4
        /*0060*/ 	.byte	0x03, 0x5f
        /*0062*/ 	.short	0x0101


	//----- nvinfo : EIATTR_EXIT_INSTR_OFFSETS
	.align		4
        /*0064*/ 	.byte	0x04, 0x1c
        /*0066*/ 	.short	(.L_1593 - .L_1592)


	//   ....[0]....
.L_1592:
        /*0068*/ 	.word	0x00000090


	//   ....[1]....
        /*006c*/ 	.word	0x000020a0


	//   ....[2]....
        /*0070*/ 	.word	0x000020f0


	//----- nvinfo : EIATTR_MAX_THREADS
	.align		4
.L_1593:
        /*0074*/ 	.byte	0x04, 0x05
        /*0076*/ 	.short	(.L_1595 - .L_1594)
.L_1594:
        /*0078*/ 	.word	0x00000080
        /*007c*/ 	.word	0x00000001
        /*0080*/ 	.word	0x00000001


	//----- nvinfo : EIATTR_CRS_STACK_SIZE
	.align		4
.L_1595:
        /*0084*/ 	.byte	0x04, 0x1e
        /*0086*/ 	.short	(.L_1597 - .L_1596)
.L_1596:
        /*0088*/ 	.word	0x00000000


	//----- nvinfo : EIATTR_CBANK_PARAM_SIZE
	.align		4
.L_1597:
        /*008c*/ 	.byte	0x03, 0x19
        /*008e*/ 	.short	0x0358


	//----- nvinfo : EIATTR_PARAM_CBANK
	.align		4
        /*0090*/ 	.byte	0x04, 0x0a
        /*0092*/ 	.short	(.L_1599 - .L_1598)
	.align		4
.L_1598:
        /*0094*/ 	.word	index@(.nv.constant0._ZN2at6native16triu_tril_kernelIdlLb1ELi1ELb0EEEvNS_4cuda6detail10TensorInfoIT_T0_EENS4_IKS5_S6_EEllS6_)
        /*0098*/ 	.short	0x0210
        /*009a*/ 	.short	0x0358


	//----- nvinfo : EIATTR_SW_WAR
	.align		4
.L_1599:
        /*009c*/ 	.byte	0x04, 0x36
        /*009e*/ 	.short	(.L_1601 - .L_1600)
.L_1600:
        /*00a0*/ 	.word	0x00000008
.L_1601:


//--------------------- .nv.info._ZN2at6native16triu_tril_kernelIdlLb1ELi1ELb1EEEvNS_4cuda6detail10TensorInfoIT_T0_EENS4_IKS5_S6_EEllS6_ --------------------------
	.section	.nv.info._ZN2at6native16triu_tril_kernelIdlLb1ELi1ELb1EEEvNS_4cuda6detail10TensorInfoIT_T0_EENS4_IKS5_S6_EEllS6_,"",@"SHT_CUDA_INFO"
	.sectionflags	@""
	.align	4


	//----- nvinfo : EIATTR_CUDA_API_VERSION
	.align		4
        /*0000*/ 	.byte	0x04, 0x37
        /*0002*/ 	.short	(.L_1603 - .L_1602)
.L_1602:
        /*0004*/ 	.word	0x00000082


	//----- nvinfo : EIATTR_KPARAM_INFO
	.align		4
.L_1603:
        /*0008*/ 	.byte	0x04, 0x17
        /*000a*/ 	.short	(.L_1605 - .L_1604)
.L_1604:
        /*000c*/ 	.word	0x00000000
        /*0010*/ 	.short	0x0004
        /*0012*/ 	.short	0x0350
        /*0014*/ 	.byte	0x00, 0xf0, 0x21, 0x00


	//----- nvinfo : EIATTR_KPARAM_INFO
	.align		4
.L_1605:
        /*0018*/ 	.byte	0x04, 0x17
        /*001a*/ 	.short	(.L_1607 - .L_1606)
.L_1606:
        /*001c*/ 	.word	0x00000000
        /*0020*/ 	.short	0x0003
        /*0022*/ 	.short	0x0348
        /*0024*/ 	.byte	0x00, 0xf0, 0x21, 0x00


	//----- nvinfo : EIATTR_KPARAM_INFO
	.align		4
.L_1607:
        /*0028*/ 	.byte	0x04, 0x17
        /*002a*/ 	.short	(.L_1609 - .L_1608)
.L_1608:
        /*002c*/ 	.word	0x00000000
        /*0030*/ 	.short	0x0002
        /*0032*/ 	.short	0x0340
        /*0034*/ 	.byte	0x00, 0xf0, 0x21, 0x00


	//----- nvinfo : EIATTR_KPARAM_INFO
	.align		4
.L_1609:
        /*0038*/ 	.byte	0x04, 0x17
        /*003a*/ 	.short	(.L_1611 - .L_1610)
.L_1610:
        /*003c*/ 	.word	0x00000000
        /*0040*/ 	.short	0x0001
        /*0042*/ 	.short	0x01a0
        /*0044*/ 	.byte	0x00, 0xf0, 0x81, 0x06


	//----- nvinfo : EIATTR_KPARAM_INFO
	.align		4
.L_1611:
        /*0048*/ 	.byte	0x04, 0x17
        /*004a*/ 	.short	(.L_1613 - .L_1612)
.L_1612:
        /*004c*/ 	.word	0x00000000
        /*0050*/ 	.short	0x0000
        /*0052*/ 	.short	0x0000
        /*0054*/ 	.byte	0x00, 0xf0, 0x81, 0x06


	//----- nvinfo : EIATTR_SPARSE_MMA_MASK
	.align		4
.L_1613:
        /*0058*/ 	.byte	0x03, 0x50
        /*005a*/ 	.short	0x0000


	//----- nvinfo : EIATTR_MAXREG_COUNT
	.align		4
        /*005c*/ 	.byte	0x03, 0x1b
        /*005e*/ 	.short	0x00ff


	//----- nvinfo : EIATTR_MERCURY_ISA_VERSION
	.align		4
        /*0060*/ 	.byte	0x03, 0x5f
        /*0062*/ 	.short	0x0101


	//----- nvinfo : EIATTR_EXIT_INSTR_OFFSETS
	.align		4
        /*0064*/ 	.byte	0x04, 0x1c
        /*0066*/ 	.short	(.L_1615 - .L_1614)


	//   ....[0]....
.L_1614:
        /*0068*/ 	.word	0x00000090


	//   ....[1]....
        /*006c*/ 	.word	0x000005c0


	//   ....[2]....
        /*0070*/ 	.word	0x00001dd0


	//   ....[3]....
        /*0074*/ 	.word	0x00001e30


	//----- nvinfo : EIATTR_MAX_THREADS
	.align		4
.L_1615:
        /*0078*/ 	.byte	0x04, 0x05
        /*007a*/ 	.short	(.L_1617 - .L_1616)
.L_1616:
        /*007c*/ 	.word	0x00000080
        /*0080*/ 	.word	0x00000001
        /*0084*/ 	.word	0x00000001


	//----- nvinfo : EIATTR_CRS_STACK_SIZE
	.align		4
.L_1617:
        /*0088*/ 	.byte	0x04, 0x1e
        /*008a*/ 	.short	(.L_1619 - .L_1618)
.L_1618:
        /*008c*/ 	.word	0x00000000


	//----- nvinfo : EIATTR_CBANK_PARAM_SIZE
	.align		4
.L_1619:
        /*0090*/ 	.byte	0x03, 0x19
        /*0092*/ 	.short	0x0358


	//----- nvinfo : EIATTR_PARAM_CBANK
	.align		4
        /*0094*/ 	.byte	0x04, 0x0a
        /*0096*/ 	.short	(.L_1621 - .L_1620)
	.align		4
.L_1620:
        /*0098*/ 	.word	index@(.nv.constant0._ZN2at6native16triu_tril_kernelIdlLb1ELi1ELb1EEEvNS_4cuda6detail10TensorInfoIT_T0_EENS4_IKS5_S6_EEllS6_)
        /*009c*/ 	.short	0x0210
        /*009e*/ 	.short	0x0358


	//----- nvinfo : EIATTR_SW_WAR
	.align		4
.L_1621:
        /*00a0*/ 	.byte	0x04, 0x36
        /*00a2*/ 	.short	(.L_1623 - .L_1622)
.L_1622:
        /*00a4*/ 	.word	0x00000008
.L_1623:


//--------------------- .nv.info._ZN2at6native16triu_tril_kernelIdiLb1ELi1ELb0EEEvNS_4cuda6detail10TensorInfoIT_T0_EENS4_IKS5_S6_EEllS6_ --------------------------
	.section	.nv.info._ZN2at6native16triu_tril_kernelIdiLb1ELi1ELb0EEEvNS_4cuda6detail10TensorInfoIT_T0_EENS4_IKS5_S6_EEllS6_,"",@"SHT_CUDA_INFO"
	.sectionflags	@""
	.align	4


	//----- nvinfo : EIATTR_CUDA_API_VERSION
	.align		4
        /*0000*/ 	.byte	0x04, 0x37
        /*0002*/ 	.short	(.L_1625 - .L_1624)
.L_1624:
        /*0004*/ 	.word	0x00000082


	//----- nvinfo : EIATTR_KPARAM_INFO
	.align		4
.L_1625:
        /*0008*/ 	.byte	0x04, 0x17
        /*000a*/ 	.short	(.L_1627 - .L_1626)
.L_1626:
        /*000c*/ 	.word	0x00000000
        /*0010*/ 	.short	0x0004
        /*0012*/ 	.short	0x01c0
        /*0014*/ 	.byte	0x00, 0xf0, 0x11, 0x00


	//----- nvinfo : EIATTR_KPARAM_INFO
	.align		4
.L_1627:
        /*0018*/ 	.byte	0x04, 0x17
        /*001a*/ 	.short	(.L_1629 - .L_1628)
.L_1628:
        /*001c*/ 	.word	0x00000000
        /*0020*/ 	.short	0x0003
        /*0022*/ 	.short	0x01b8
        /*0024*/ 	.byte	0x00, 0xf0, 0x21, 0x00


	//----- nvinfo : EIATTR_KPARAM_INFO
	.align		4
.L_1629:
        /*0028*/ 	.byte	0x04, 0x17
        /*002a*/ 	.short	(.L_1631 - .L_1630)
.L_1630:
        /*002c*/ 	.word	0x00000000
        /*0030*/ 	.short	0x0002
        /*0032*/ 	.short	0x01b0
        /*0034*/ 	.byte	0x00, 0xf0, 0x21, 0x00


	//----- nvinfo : EIATTR_KPARAM_INFO
	.align		4
.L_1631:
        /*0038*/ 	.byte	0x04, 0x17
        /*003a*/ 	.short	(.L_1633 - .L_1632)
.L_1632:
        /*003c*/ 	.word	0x00000000
        /*0040*/ 	.short	0x0001
        /*0042*/ 	.short	0x00d8
        /*0044*/ 	.byte	0x00, 0xf0, 0x61, 0x03


	//----- nvinfo : EIATTR_KPARAM_INFO
	.align		4
.L_1633:
        /*0048*/ 	.byte	0x04, 0x17
        /*004a*/ 	.short	(.L_1635 - .L_1634)
.L_1634:
        /*004c*/ 	.word	0x00000000
        /*0050*/ 	.short	0x0000
        /*0052*/ 	.short	0x0000
        /*0054*/ 	.byte	0x00, 0xf0, 0x61, 0x03


	//----- nvinfo : EIATTR_SPARSE_MMA_MASK
	.align		4
.L_1635:
        /*0058*/ 	.byte	0x03, 0x50
        /*005a*/ 	.short	0x0000


	//----- nvinfo : EIATTR_MAXREG_COUNT
	.align		4
        /*005c*/ 	.byte	0x03, 0x1b
        /*005e*/ 	.short	0x00ff


	//----- nvinfo : EIATTR_MERCURY_ISA_VERSION
	.align		4
        /*0060*/ 	.byte	0x03, 0x5f
        /*0062*/ 	.short	0x0101


	//----- nvinfo : EIATTR_EXIT_INSTR_OFFSETS
	.align		4
        /*0064*/ 	.byte	0x04, 0x1c
        /*0066*/ 	.short	(.L_1637 - .L_1636)


	//   ....[0]....
.L_1636:
        /*0068*/ 	.word	0x00000090


	//   ....[1]....
        /*006c*/ 	.word	0x00001760


	//   ....[2]....
        /*0070*/ 	.word	0x000017a0


	//----- nvinfo : EIATTR_MAX_THREADS
	.align		4
.L_1637:
        /*0074*/ 	.byte	0x04, 0x05
        /*0076*/ 	.short	(.L_1639 - .L_1638)
.L_1638:
        /*0078*/ 	.word	0x00000080
        /*007c*/ 	.word	0x00000001
        /*0080*/ 	.word	0x00000001


	//----- nvinfo : EIATTR_CRS_STACK_SIZE
	.align		4
.L_1639:
        /*0084*/ 	.byte	0x04, 0x1e
        /*0086*/ 	.short	(.L_1641 - .L_1640)
.L_1640:
        /*0088*/ 	.word	0x00000000


	//----- nvinfo : EIATTR_CBANK_PARAM_SIZE
	.align		4
.L_1641:
        /*008c*/ 	.byte	0x03, 0x19
        /*008e*/ 	.short	0x01c4


	//----- nvinfo : EIATTR_PARAM_CBANK
	.align		4
        /*0090*/ 	.byte	0x04, 0x0a
        /*0092*/ 	.short	(.L_1643 - .L_1642)
	.align		4
.L_1642:
        /*0094*/ 	.word	index@(.nv.constant0._ZN2at6native16triu_tril_kernelIdiLb1ELi1ELb0EEEvNS_4cuda6detail10TensorInfoIT_T0_EENS4_IKS5_S6_EEllS6_)
        /*0098*/ 	.short	0x0210
        /*009a*/ 	.short	0x01c4


	//----- nvinfo : EIATTR_SW_WAR
	.align		4
.L_1643:
        /*009c*/ 	.byte	0x04, 0x36
        /*009e*/ 	.short	(.L_1645 - .L_1644)
.L_1644:
        /*00a0*/ 	.word	0x00000008
.L_1645:


//--------------------- .nv.info._ZN2at6native16triu_tril_kernelIdiLb1ELi1ELb1EEEvNS_4cuda6detail10TensorInfoIT_T0_EENS4_IKS5_S6_EEllS6_ --------------------------
	.section	.nv.info._ZN2at6native16triu_tril_kernelIdiLb1ELi1ELb1EEEvNS_4cuda6detail10TensorInfoIT_T0_EENS4_IKS5_S6_EEllS6_,"",@"SHT_CUDA_INFO"
	.sectionflags	@""
	.align	4


	//----- nvinfo : EIATTR_CUDA_API_VERSION
	.align		4
        /*0000*/ 	.byte	0x04, 0x37
        /*0002*/ 	.short	(.L_1647 - .L_1646)
.L_1646:
        /*0004*/ 	.word	0x00000082


	//----- nvinfo : EIATTR_KPARAM_INFO
	.align		4
.L_1647:
        /*0008*/ 	.byte	0x04, 0x17
        /*000a*/ 	.short	(.L_1649 - .L_1648)
.L_1648:
        /*000c*/ 	.word	0x00000000
        /*0010*/ 	.short	0x0004
        /*0012*/ 	.short	0x01c0
        /*0014*/ 	.byte	0x00, 0xf0, 0x11, 0x00


	//----- nvinfo : EIATTR_KPARAM_INFO
	.align		4
.L_1649:
        /*0018*/ 	.byte	0x04, 0x17
        /*001a*/ 	.short	(.L_1651 - .L_1650)
.L_1650:
        /*001c*/ 	.word	0x00000000
        /*0020*/ 	.short	0x0003
        /*0022*/ 	.short	0x01b8
        /*0024*/ 	.byte	0x00, 0xf0, 0x21, 0x00


	//----- nvinfo : EIATTR_KPARAM_INFO
	.align		4
.L_1651:
        /*0028*/ 	.byte	0x04, 0x17
        /*002a*/ 	.short	(.L_1653 - .L_1652)
.L_1652:
        /*002c*/ 	.word	0x00000000
        /*0030*/ 	.short	0x0002
        /*0032*/ 	.short	0x01b0
        /*0034*/ 	.byte	0x00, 0xf0, 0x21, 0x00


	//----- nvinfo : EIATTR_KPARAM_INFO
	.align		4
.L_1653:
        /*0038*/ 	.byte	0x04, 0x17
        /*003a*/ 	.short	(.L_1655 - .L_1654)
.L_1654:
        /*003c*/ 	.word	0x00000000
        /*0040*/ 	.short	0x0001
        /*0042*/ 	.short	0x00d8
        /*0044*/ 	.byte	0x00, 0xf0, 0x61, 0x03


	//----- nvinfo : EIATTR_KPARAM_INFO
	.align		4
.L_1655:
        /*0048*/ 	.byte	0x04, 0x17
        /*004a*/ 	.short	(.L_1657 - .L_1656)
.L_1656:
        /*004c*/ 	.word	0x00000000
        /*0050*/ 	.short	0x0000
        /*0052*/ 	.short	0x0000
        /*0054*/ 	.byte	0x00, 0xf0, 0x61, 0x03


	//----- nvinfo : EIATTR_SPARSE_MMA_MASK
	.align		4
.L_1657:
        /*0058*/ 	.byte	0x03, 0x50
        /*005a*/ 	.short	0x0000


	//----- nvinfo : EIATTR_MAXREG_COUNT
	.align		4
        /*005c*/ 	.byte	0x03, 0x1b
        /*005e*/ 	.short	0x00ff


	//----- nvinfo : EIATTR_MERCURY_ISA_VERSION
	.align		4
        /*0060*/ 	.byte	0x03, 0x5f
        /*0062*/ 	.short	0x0101


	//----- nvinfo : EIATTR_EXIT_INSTR_OFFSETS
	.align		4
        /*0064*/ 	.byte	0x04, 0x1c
        /*0066*/ 	.short	(.L_1659 - .L_1658)


	//   ....[0]....
.L_1658:
        /*0068*/ 	.word	0x00000090


	//   ....[1]....
        /*006c*/ 	.word	0x00000580


	//   ....[2]....
        /*0070*/ 	.word	0x000016c0


	//   ....[3]....
        /*0074*/ 	.word	0x00001710


	//----- nvinfo : EIATTR_MAX_THREADS
	.align		4
.L_1659:
        /*0078*/ 	.byte	0x04, 0x05
        /*007a*/ 	.short	(.L_1661 - .L_1660)
.L_1660:
        /*007c*/ 	.word	0x00000080
        /*0080*/ 	.word	0x00000001
        /*0084*/ 	.word	0x00000001


	//----- nvinfo : EIATTR_CRS_STACK_SIZE
	.align		4
.L_1661:
        /*0088*/ 	.byte	0x04, 0x1e
        /*008a*/ 	.short	(.L_1663 - .L_1662)
.L_1662:
        /*008c*/ 	.word	0x00000000


	//----- nvinfo : EIATTR_CBANK_PARAM_SIZE
	.align		4
.L_1663:
        /*0090*/ 	.byte	0x03, 0x19
        /*0092*/ 	.short	0x01c4


	//----- nvinfo : EIATTR_PARAM_CBANK
	.align		4
        /*0094*/ 	.byte	0x04, 0x0a
        /*0096*/ 	.short	(.L_1665 - .L_1664)
	.align		4
.L_1664:
        /*0098*/ 	.word	index@(.nv.constant0._ZN2at6native16triu_tril_kernelIdiLb1ELi1ELb1EEEvNS_4cuda6detail10TensorInfoIT_T0_EENS4_IKS5_S6_EEllS6_)
        /*009c*/ 	.short	0x0210
        /*009e*/ 	.short	0x01c4


	//----- nvinfo : EIATTR_SW_WAR
	.align		4
.L_1665:
        /*00a0*/ 	.byte	0x04, 0x36
        /*00a2*/ 	.short	(.L_1667 - .L_1666)
.L_1666:
        /*00a4*/ 	.word	0x00000008
.L_1667:


//--------------------- .nv.info._ZN2at6native16triu_tril_kernelIslLb1ELi4ELb0EEEvNS_4cuda6detail10TensorInfoIT_T0_EENS4_IKS5_S6_EEllS6_ --------------------------
	.section	.nv.info._ZN2at6native16triu_tril_kernelIslLb1ELi4ELb0EEEvNS_4cuda6detail10TensorInfoIT_T0_EENS4_IKS5_S6_EEllS6_,"",@"SHT_CUDA_INFO"
	.sectionflags	@""
	.align	4


	//----- nvinfo : EIATTR_CUDA_API_VERSION
	.align		4
        /*0000*/ 	.byte	0x04, 0x37
        /*0002*/ 	.short	(.L_1669 - .L_1668)
.L_1668:
        /*0004*/ 	.word	0x00000082


	//----- nvinfo : EIATTR_KPARAM_INFO
	.align		4
.L_1669:
        /*0008*/ 	.byte	0x04, 0x17
        /*000a*/ 	.short	(.L_1671 - .L_1670)
.L_1670:
        /*000c*/ 	.word	0x00000000
        /*0010*/ 	.short	0x0004
        /*0012*/ 	.short	0x0350
        /*0014*/ 	.byte	0x00, 0xf0, 0x21, 0x00


	//----- nvinfo : EIATTR_KPARAM_INFO
	.align		4
.L_1671:
        /*0018*/ 	.byte	0x04, 0x17
        /*001a*/ 	.short	(.L_1673 - .L_1672)
.L_1672:
        /*001c*/ 	.word	0x00000000
        /*0020*/ 	.short	0x0003
        /*0022*/ 	.short	0x0348
        /*0024*/ 	.byte	0x00, 0xf0, 0x21, 0x00


	//----- nvinfo : EIATTR_KPARAM_INFO
	.align		4
.L_1673:
        /*0028*/ 	.byte	0x04, 0x17
        /*002a*/ 	.short	(.L_1675 - .L_1674)
.L_1674:
        /*002c*/ 	.word	0x00000000
        /*0030*/ 	.short	0x0002
        /*0032*/ 	.short	0x0340
        /*0034*/ 	.byte	0x00, 0xf0, 0x21, 0x00


	//----- nvinfo : EIATTR_KPARAM_INFO
	.align		4
.L_1675:
        /*0038*/ 	.byte	0x04, 0x17
        /*003a*/ 	.short	(.L_1677 - .L_1676)
.L_1676:
        /*003c*/ 	.word	0x00000000
        /*0040*/ 	.short	0x0001
        /*0042*/ 	.short	0x01a0
        /*0044*/ 	.byte	0x00, 0xf0, 0x81, 0x06


	//----- nvinfo : EIATTR_KPARAM_INFO
	.align		4
.L_1677:
        /*0048*/ 	.byte	0x04, 0x17
        /*004a*/ 	.short	(.L_1679 - .L_1678)
.L_1678:
        /*004c*/ 	.word	0x00000000
        /*0050*/ 	.short	0x0000
        /*0052*/ 	.short	0x0000
        /*0054*/ 	.byte	0x00, 0xf0, 0x81, 0x06


	//----- nvinfo : EIATTR_SPARSE_MMA_MASK
	.align		4
.L_1679:
        /*0058*/ 	.byte	0x03, 0x50
        /*005a*/ 	.short	0x0000


	//----- nvinfo : EIATTR_MAXREG_COUNT
	.align		4
        /*005c*/ 	.byte	0x03, 0x1b
        /*005e*/ 	.short	0x00ff


	//----- nvinfo : EIATTR_MERCURY_ISA_VERSION
	.align		4
        /*0060*/ 	.byte	0x03, 0x5f
        /*0062*/ 	.short	0x0101


	//----- nvinfo : EIATTR_EXIT_INSTR_OFFSETS
	.align		4
        /*0064*/ 	.byte	0x04, 0x1c
        /*0066*/ 	.short	(.L_1681 - .L_1680)


	//   ....[0]....
.L_1680:
        /*0068*/ 	.word	0x000000b0


	//   ....[1]....
        /*006c*/ 	.word	0x00002480


	//   ....[2]....
        /*0070*/ 	.word	0x00002510


	//   ....[3]....
        /*0074*/ 	.word	0x000025c0


	//   ....[4]....
        /*0078*/ 	.word	0x00002640


	//   ....[5]....
        /*007c*/ 	.word	0x00002690


	//----- nvinfo : EIATTR_MAX_THREADS
	.align		4
.L_1681:
        /*0080*/ 	.byte	0x04, 0x05
        /*0082*/ 	.short	(.L_1683 - .L_1682)
.L_1682:
        /*0084*/ 	.word	0x00000080
        /*0088*/ 	.word	0x00000001
        /*008c*/ 	.word	0x00000001


	//----- nvinfo : EIATTR_CRS_STACK_SIZE
	.align		4
.L_1683:
        /*0090*/ 	.byte	0x04, 0x1e
        /*0092*/ 	.short	(.L_1685 - .L_1684)
.L_1684:
        /*0094*/ 	.word	0x00000000


	//----- nvinfo : EIATTR_CBANK_PARAM_SIZE
	.align		4
.L_1685:
        /*0098*/ 	.byte	0x03, 0x19
        /*009a*/ 	.short	0x0358


	//----- nvinfo : EIATTR_PARAM_CBANK
	.align		4
        /*009c*/ 	.byte	0x04, 0x0a
        /*009e*/ 	.short	(.L_1687 - .L_1686)
	.align		4
.L_1686:
        /*00a0*/ 	.word	index@(.nv.constant0._ZN2at6native16triu_tril_kernelIslLb1ELi4ELb0EEEvNS_4cuda6detail10TensorInfoIT_T0_EENS4_IKS5_S6_EEllS6_)
        /*00a4*/ 	.short	0x0210
        /*00a6*/ 	.short	0x0358


	//----- nvinfo : EIATTR_SW_WAR
	.align		4
.L_1687:
        /*00a8*/ 	.byte	0x04, 0x36
        /*00aa*/ 	.short	(.L_1689 - .L_1688)
.L_1688:
        /*00ac*/ 	.word	0x00000008
.L_1689:


//--------------------- .nv.info._ZN2at6native16triu_tril_kernelIslLb1ELi4ELb1EEEvNS_4cuda6detail10TensorInfoIT_T0_EENS4_IKS5_S6_EEllS6_ --------------------------
	.section	.nv.info._ZN2at6native16triu_tril_kernelIslLb1ELi4ELb1EEEvNS_4cuda6detail10TensorInfoIT_T0_EENS4_IKS5_S6_EEllS6_,"",@"SHT_CUDA_INFO"
	.sectionflags	@""
	.align	4


	//----- nvinfo : EIATTR_CUDA_API_VERSION
	.align		4
        /*0000*/ 	.byte	0x04, 0x37
        /*0002*/ 	.short	(.L_1691 - .L_1690)
.L_1690:
        /*0004*/ 	.word	0x00000082


	//----- nvinfo : EIATTR_KPARAM_INFO
	.align		4
.L_1691:
        /*0008*/ 	.byte	0x04, 0x17
        /*000a*/ 	.short	(.L_1693 - .L_1692)
.L_1692:
        /*000c*/ 	.word	0x00000000
        /*0010*/ 	.short	0x0004
        /*0012*/ 	.short	0x0350
        /*0014*/ 	.byte	0x00, 0xf0, 0x21, 0x00


	//----- nvinfo : EIATTR_KPARAM_INFO
	.align		4
.L_1693:
        /*0018*/ 	.byte	0x04, 0x17
        /*001a*/ 	.short	(.L_1695 - .L_1694)
.L_1694:
        /*001c*/ 	.word	0x00000000
        /*0020*/ 	.short	0x0003
        /*0022*/ 	.short	0x0348
        /*0024*/ 	.byte	0x00, 0xf0, 0x21, 0x00


	//----- nvinfo : EIATTR_KPARAM_INFO
	.align		4
.L_1695:
        /*0028*/ 	.byte	0x04, 0x17
        /*002a*/ 	.short	(.L_1697 - .L_1696)
.L_1696:
        /*002c*/ 	.word	0x00000000
        /*0030*/ 	.short	0x0002
        /*0032*/ 	.short	0x0340
        /*0034*/ 	.byte	0x00, 0xf0, 0x21, 0x00


	//----- nvinfo : EIATTR_KPARAM_INFO
	.align		4
.L_1697:
        /*0038*/ 	.byte	0x04, 0x17
        /*003a*/ 	.short	(.L_1699 - .L_1698)
.L_1698:
        /*003c*/ 	.word	0x00000000
        /*0040*/ 	.short	0x0001
        /*0042*/ 	.short	0x01a0
        /*0044*/ 	.byte	0x00, 0xf0, 0x81, 0x06


	//----- nvinfo : EIATTR_KPARAM_INFO
	.align		4
.L_1699:
        /*0048*/ 	.byte	0x04, 0x17
        /*004a*/ 	.short	(.L_1701 - .L_1700)
.L_1700:
        /*004c*/ 	.word	0x00000000
        /*0050*/ 	.short	0x0000
        /*0052*/ 	.short	0x0000
        /*0054*/ 	.byte	0x00, 0xf0, 0x81, 0x06


	//----- nvinfo : EIATTR_SPARSE_MMA_MASK
	.align		4
.L_1701:
        /*0058*/ 	.byte	0x03, 0x50
        /*005a*/ 	.short	0x0000


	//----- nvinfo : EIATTR_MAXREG_COUNT
	.align		4
        /*005c*/ 	.byte	0x03, 0x1b
        /*005e*/ 	.short	0x00ff


	//----- nvinfo : EIATTR_MERCURY_ISA_VERSION
	.align		4
        /*0060*/ 	.byte	0x03, 0x5f
        /*0062*/ 	.short	0x0101


	//----- nvinfo : EIATTR_EXIT_INSTR_OFFSETS
	.align		4
        /*0064*/ 	.byte	0x04, 0x1c
        /*0066*/ 	.short	(.L_1703 - .L_1702)


	//   ....[0]....
.L_1702:
        /*0068*/ 	.word	0x000000b0


	//   ....[1]....
        /*006c*/ 	.word	0x000005e0


	//   ....[2]....
        /*0070*/ 	.word	0x00001e70


	//   ....[3]....
        /*0074*/ 	.word	0x00001f10


	//   ....[4]....
        /*0078*/ 	.word	0x00002020


	//   ....[5]....
        /*007c*/ 	.word	0x00002160


	//   ....[6]....
        /*0080*/ 	.word	0x00002200


	//----- nvinfo : EIATTR_MAX_THREADS
	.align		4
.L_1703:
        /*0084*/ 	.byte	0x04, 0x05
        /*0086*/ 	.short	(.L_1705 - .L_1704)
.L_1704:
        /*0088*/ 	.word	0x00000080
        /*008c*/ 	.word	0x00000001
        /*0090*/ 	.word	0x00000001


	//----- nvinfo : EIATTR_CRS_STACK_SIZE
	.align		4
.L_1705:
        /*0094*/ 	.byte	0x04, 0x1e
        /*0096*/ 	.short	(.L_1707 - .L_1706)
.L_1706:
        /*0098*/ 	.word	0x00000000


	//----- nvinfo : EIATTR_CBANK_PARAM_SIZE
	.align		4
.L_1707:
        /*009c*/ 	.byte	0x03, 0x19
        /*009e*/ 	.short	0x0358


	//----- nvinfo : EIATTR_PARAM_CBANK
	.align		4
        /*00a0*/ 	.byte	0x04, 0x0a
        /*00a2*/ 	.short	(.L_1709 - .L_1708)
	.align		4
.L_1708:
        /*00a4*/ 	.word	index@(.nv.constant0._ZN2at6native16triu_tril_kernelIslLb1ELi4ELb1EEEvNS_4cuda6detail10TensorInfoIT_T0_EENS4_IKS5_S6_EEllS6_)
        /*00a8*/ 	.short	0x0210
        /*00aa*/ 	.short	0x0358


	//----- nvinfo : EIATTR_SW_WAR
	.align		4
.L_1709:
        /*00ac*/ 	.byte	0x04, 0x36
        /*00ae*/ 	.short	(.L_1711 - .L_1710)
.L_1710:
        /*00b0*/ 	.word	0x00000008
.L_1711:


//--------------------- .nv.info._ZN2at6native16triu_tril_kernelIsiLb1ELi4ELb0EEEvNS_4cuda6detail10TensorInfoIT_T0_EENS4_IKS5_S6_EEllS6_ --------------------------
	.section	.nv.info._ZN2at6native16triu_tril_kernelIsiLb1ELi4ELb0EEEvNS_4cuda6detail10TensorInfoIT_T0_EENS4_IKS5_S6_EEllS6_,"",@"SHT_CUDA_INFO"
	.sectionflags	@""
	.align	4


	//----- nvinfo : EIATTR_CUDA_API_VERSION
	.align		4
        /*0000*/ 	.byte	0x04, 0x37
        /*0002*/ 	.short	(.L_1713 - .L_1712)
.L_1712:
        /*0004*/ 	.word	0x00000082


	//----- nvinfo : EIATTR_KPARAM_INFO
	.align		4
.L_1713:
        /*0008*/ 	.byte	0x04, 0x17
        /*000a*/ 	.short	(.L_1715 - .L_1714)
.L_1714:
        /*000c*/ 	.word	0x00000000
        /*0010*/ 	.short	0x0004
        /*0012*/ 	.short	0x01c0
        /*0014*/ 	.byte	0x00, 0xf0, 0x11, 0x00


	//----- nvinfo : EIATTR_KPARAM_INFO
	.align		4
.L_1715:
        /*0018*/ 	.byte	0x04, 0x17
        /*001a*/ 	.short	(.L_1717 - .L_1716)
.L_1716:
        /*001c*/ 	.word	0x00000000
        /*0020*/ 	.short	0x0003
        /*0022*/ 	.short	0x01b8
        /*0024*/ 	.byte	0x00, 0xf0, 0x21, 0x00


	//----- nvinfo : EIATTR_KPARAM_INFO
	.align		4
.L_1717:
        /*0028*/ 	.byte	0x04, 0x17
        /*002a*/ 	.short	(.L_1719 - .L_1718)
.L_1718:
        /*002c*/ 	.word	0x00000000
        /*0030*/ 	.short	0x0002
        /*0032*/ 	.short	0x01b0
        /*0034*/ 	.byte	0x00, 0xf0, 0x21, 0x00


	//----- nvinfo : EIATTR_KPARAM_INFO
	.align		4
.L_1719:
        /*0038*/ 	.byte	0x04, 0x17
        /*003a*/ 	.short	(.L_1721 - .L_1720)
.L_1720:
        /*003c*/ 	.word	0x00000000
        /*0040*/ 	.short	0x0001
        /*0042*/ 	.short	0x00d8
        /*0044*/ 	.byte	0x00, 0xf0, 0x61, 0x03


	//----- nvinfo : EIATTR_KPARAM_INFO
	.align		4
.L_1721:
        /*0048*/ 	.byte	0x04, 0x17
        /*004a*/ 	.short	(.L_1723 - .L_1722)
.L_1722:
        /*004c*/ 	.word	0x00000000
        /*0050*/ 	.short	0x0000
        /*0052*/ 	.short	0x0000
        /*0054*/ 	.byte	0x00, 0xf0, 0x61, 0x03


	//----- nvinfo : EIATTR_SPARSE_MMA_MASK
	.align		4
.L_1723:
        /*0058*/ 	.byte	0x03, 0x50
        /*005a*/ 	.short	0x0000


	//----- nvinfo : EIATTR_MAXREG_COUNT
	.align		4
        /*005c*/ 	.byte	0x03, 0x1b
        /*005e*/ 	.short	0x00ff


	//----- nvinfo : EIATTR_MERCURY_ISA_VERSION
	.align		4
        /*0060*/ 	.byte	0x03, 0x5f
        /*0062*/ 	.short	0x0101


	//----- nvinfo : EIATTR_EXIT_INSTR_OFFSETS
	.align		4
        /*0064*/ 	.byte	0x04, 0x1c
        /*0066*/ 	.short	(.L_1725 - .L_1724)


	//   ....[0]....
.L_1724:
        /*0068*/ 	.word	0x000000b0


	//   ....[1]....
        /*006c*/ 	.word	0x00001aa0


	//   ....[2]....
        /*0070*/ 	.word	0x00001b00


	//   ....[3]....
        /*0074*/ 	.word	0x00001b90


	//   ....[4]....
        /*0078*/ 	.word	0x00001c00


	//   ....[5]....
        /*007c*/ 	.word	0x00001c50


	//----- nvinfo : EIATTR_MAX_THREADS
	.align		4
.L_1725:
        /*0080*/ 	.byte	0x04, 0x05
        /*0082*/ 	.short	(.L_1727 - .L_1726)
.L_1726:
        /*0084*/ 	.word	0x00000080
        /*0088*/ 	.word	0x00000001
        /*008c*/ 	.word	0x00000001


	//----- nvinfo : EIATTR_CRS_STACK_SIZE
	.align		4
.L_1727:
        /*0090*/ 	.byte	0x04, 0x1e
        /*0092*/ 	.short	(.L_1729 - .L_1728)
.L_1728:
        /*0094*/ 	.word	0x00000000


	//----- nvinfo : EIATTR_CBANK_PARAM_SIZE
	.align		4
.L_1729:
        /*0098*/ 	.byte	0x03, 0x19
        /*009a*/ 	.short	0x01c4


	//----- nvinfo : EIATTR_PARAM_CBANK
	.align		4
        /*009c*/ 	.byte	0x04, 0x0a
        /*009e*/ 	.short	(.L_1731 - .L_1730)
	.align		4
.L_1730:
        /*00a0*/ 	.word	index@(.nv.constant0._ZN2at6native16triu_tril_kernelIsiLb1ELi4ELb0EEEvNS_4cuda6detail10TensorInfoIT_T0_EENS4_IKS5_S6_EEllS6_)
        /*00a4*/ 	.short	0x0210
        /*00a6*/ 	.short	0x01c4


	//----- nvinfo : EIATTR_SW_WAR
	.align		4
.L_1731:
        /*00a8*/ 	.byte	0x04, 0x36
        /*00aa*/ 	.short	(.L_1733 - .L_1732)
.L_1732:
        /*00ac*/ 	.word	0x00000008
.L_1733:


//--------------------- .nv.info._ZN2at6native16triu_tril_kernelIsiLb1ELi4ELb1EEEvNS_4cuda6detail10TensorInfoIT_T0_EENS4_IKS5_S6_EEllS6_ --------------------------
	.section	.nv.info._ZN2at6native16triu_tril_kernelIsiLb1ELi4ELb1EEEvNS_4cuda6detail10TensorInfoIT_T0_EENS4_IKS5_S6_EEllS6_,"",@"SHT_CUDA_INFO"
	.sectionflags	@""
	.align	4


	//----- nvinfo : EIATTR_CUDA_API_VERSION
	.align		4
        /*0000*/ 	.byte	0x04, 0x37
        /*0002*/ 	.short	(.L_1735 - .L_1734)
.L_1734:
        /*0004*/ 	.word	0x00000082


	//----- nvinfo : EIATTR_KPARAM_INFO
	.align		4
.L_1735:
        /*0008*/ 	.byte	0x04, 0x17
        /*000a*/ 	.short	(.L_1737 - .L_1736)
.L_1736:
        /*000c*/ 	.word	0x00000000
        /*0010*/ 	.short	0x0004
        /*0012*/ 	.short	0x01c0
        /*0014*/ 	.byte	0x00, 0xf0, 0x11, 0x00


	//----- nvinfo : EIATTR_KPARAM_INFO
	.align		4
.L_1737:
        /*0018*/ 	.byte	0x04, 0x17
        /*001a*/ 	.short	(.L_1739 - .L_1738)
.L_1738:
        /*001c*/ 	.word	0x00000000
        /*0020*/ 	.short	0x0003
        /*0022*/ 	.short	0x01b8
        /*0024*/ 	.byte	0x00, 0xf0, 0x21, 0x00


	//----- nvinfo : EIATTR_KPARAM_INFO
	.align		4
.L_1739:
        /*0028*/ 	.byte	0x04, 0x17
        /*002a*/ 	.short	(.L_1741 - .L_1740)
.L_1740:
        /*002c*/ 	.word	0x00000000
        /*0030*/ 	.short	0x0002
        /*0032*/ 	.short	0x01b0
        /*0034*/ 	.byte	0x00, 0xf0, 0x21, 0x00


	//----- nvinfo : EIATTR_KPARAM_INFO
	.align		4
.L_1741:
        /*0038*/ 	.byte	0x04, 0x17
        /*003a*/ 	.short	(.L_1743 - .L_1742)
.L_1742:
        /*003c*/ 	.word	0x00000000
        /*0040*/ 	.short	0x0001
        /*0042*/ 	.short	0x00d8
        /*0044*/ 	.byte	0x00, 0xf0, 0x61, 0x03


	//----- nvinfo : EIATTR_KPARAM_INFO
	.align		4
.L_1743:
        /*0048*/ 	.byte	0x04, 0x17
        /*004a*/ 	.short	(.L_1745 - .L_1744)
.L_1744:
        /*004c*/ 	.word	0x00000000
        /*0050*/ 	.short	0x0000
        /*0052*/ 	.short	0x0000
        /*0054*/ 	.byte	0x00, 0xf0, 0x61, 0x03


	//----- nvinfo : EIATTR_SPARSE_MMA_MASK
	.align		4
.L_1745:
        /*0058*/ 	.byte	0x03, 0x50
        /*005a*/ 	.short	0x0000


	//----- nvinfo : EIATTR_MAXREG_COUNT
	.align		4
        /*005c*/ 	.byte	0x03, 0x1b
        /*005e*/ 	.short	0x00ff


	//----- nvinfo : EIATTR_MERCURY_ISA_VERSION
	.align		4
        /*0060*/ 	.byte	0x03, 0x5f
        /*0062*/ 	.short	0x0101


	//----- nvinfo : EIATTR_EXIT_INSTR_OFFSETS
	.align		4
        /*0064*/ 	.byte	0x04, 0x1c
        /*0066*/ 	.short	(.L_1747 - .L_1746)


	//   ....[0]....
.L_1746:
        /*0068*/ 	.word	0x000000b0


	//   ....[1]....
        /*006c*/ 	.word	0x00000590


	//   ....[2]....
        /*0070*/ 	.word	0x00001700


	//   ....[3]....
        /*0074*/ 	.word	0x00001770


	//   ....[4]....
        /*0078*/ 	.word	0x00001840


	//   ....[5]....
        /*007c*/ 	.word	0x00001910


	//   ....[6]....
        /*0080*/ 	.word	0x00001960


	//   ....[7]....
        /*0084*/ 	.word	0x000019d0


	//----- nvinfo : EIATTR_MAX_THREADS
	.align		4
.L_1747:
        /*0088*/ 	.byte	0x04, 0x05
        /*008a*/ 	.short	(.L_1749 - .L_1748)
.L_1748:
        /*008c*/ 	.word	0x00000080
        /*0090*/ 	.word	0x00000001
        /*0094*/ 	.word	0x00000001


	//----- nvinfo : EIATTR_CRS_STACK_SIZE
	.align		4
.L_1749:
        /*0098*/ 	.byte	0x04, 0x1e
        /*009a*/ 	.short	(.L_1751 - .L_1750)
.L_1750:
        /*009c*/ 	.word	0x00000000


	//----- nvinfo : EIATTR_CBANK_PARAM_SIZE
	.align		4
.L_1751:
        /*00a0*/ 	.byte	0x03, 0x19
        /*00a2*/ 	.short	0x01c4


	//----- nvinfo : EIATTR_PARAM_CBANK
	.align		4
        /*00a4*/ 	.byte	0x04, 0x0a
        /*00a6*/ 	.short	(.L_1753 - .L_1752)
	.align		4
.L_1752:
        /*00a8*/ 	.word	index@(.nv.constant0._ZN2at6native16triu_tril_kernelIsiLb1ELi4ELb1EEEvNS_4cuda6detail10TensorInfoIT_T0_EENS4_IKS5_S6_EEllS6_)
        /*00ac*/ 	.short	0x0210
        /*00ae*/ 	.short	0x01c4


	//----- nvinfo : EIATTR_SW_WAR
	.align		4
.L_1753:
        /*00b0*/ 	.byte	0x04, 0x36
        /*00b2*/ 	.short	(.L_1755 - .L_1754)
.L_1754:
        /*00b4*/ 	.word	0x00000008
.L_1755:


//--------------------- .nv.info._ZN2at6native16triu_tril_kernelIllLb1ELi1ELb0EEEvNS_4cuda6detail10TensorInfoIT_T0_EENS4_IKS5_S6_EEllS6_ --------------------------
	.section	.nv.info._ZN2at6native16triu_tril_kernelIllLb1ELi1ELb0EEEvNS_4cuda6detail10TensorInfoIT_T0_EENS4_IKS5_S6_EEllS6_,"",@"SHT_CUDA_INFO"
	.sectionflags	@""
	.align	4


	//----- nvinfo : EIATTR_CUDA_API_VERSION
	.align		4
        /*0000*/ 	.byte	0x04, 0x37
        /*0002*/ 	.short	(.L_1757 - .L_1756)
.L_1756:
        /*0004*/ 	.word	0x00000082


	//----- nvinfo : EIATTR_KPARAM_INFO
	.align		4
.L_1757:
        /*0008*/ 	.byte	0x04, 0x17
        /*000a*/ 	.short	(.L_1759 - .L_1758)
.L_1758:
        /*000c*/ 	.word	0x00000000
        /*0010*/ 	.short	0x0004
        /*0012*/ 	.short	0x0350
        /*0014*/ 	.byte	0x00, 0xf0, 0x21, 0x00


	//----- nvinfo : EIATTR_KPARAM_INFO
	.align		4
.L_1759:
        /*0018*/ 	.byte	0x04, 0x17
        /*001a*/ 	.short	(.L_1761 - .L_1760)
.L_1760:
        /*001c*/ 	.word	0x00000000
        /*0020*/ 	.short	0x0003
        /*0022*/ 	.short	0x0348
        /*0024*/ 	.byte	0x00, 0xf0, 0x21, 0x00


	//----- nvinfo : EIATTR_KPARAM_INFO
	.align		4
.L_1761:
        /*0028*/ 	.byte	0x04, 0x17
        /*002a*/ 	.short	(.L_1763 - .L_1762)
.L_1762:
        /*002c*/ 	.word	0x00000000
        /*0030*/ 	.short	0x0002
        /*0032*/ 	.short	0x0340
        /*0034*/ 	.byte	0x00, 0xf0, 0x21, 0x00


	//----- nvinfo : EIATTR_KPARAM_INFO
	.align		4
.L_1763:
        /*0038*/ 	.byte	0x04, 0x17
        /*003a*/ 	.short	(.L_1765 - .L_1764)
.L_1764:
        /*003c*/ 	.word	0x00000000
        /*0040*/ 	.short	0x0001
        /*0042*/ 	.short	0x01a0
        /*0044*/ 	.byte	0x00, 0xf0, 0x81, 0x06


	//----- nvinfo : EIATTR_KPARAM_INFO
	.align		4
.L_1765:
        /*0048*/ 	.byte	0x04, 0x17
        /*004a*/ 	.short	(.L_1767 - .L_1766)
.L_1766:
        /*004c*/ 	.word	0x00000000
        /*0050*/ 	.short	0x0000
        /*0052*/ 	.short	0x0000
        /*0054*/ 	.byte	0x00, 0xf0, 0x81, 0x06


	//----- nvinfo : EIATTR_SPARSE_MMA_MASK
	.align		4
.L_1767:
        /*0058*/ 	.byte	0x03, 0x50
        /*005a*/ 	.short	0x0000


	//----- nvinfo : EIATTR_MAXREG_COUNT
	.align		4
        /*005c*/ 	.byte	0x03, 0x1b
        /*005e*/ 	.short	0x00ff


	//----- nvinfo : EIATTR_MERCURY_ISA_VERSION
	.align		4
        /*0060*/ 	.byte	0x03, 0x5f
        /*0062*/ 	.short	0x0101


	//----- nvinfo : EIATTR_EXIT_INSTR_OFFSETS
	.align		4
        /*0064*/ 	.byte	0x04, 0x1c
        /*0066*/ 	.short	(.L_1769 - .L_1768)


	//   ....[0]....
.L_1768:
        /*0068*/ 	.word	0x00000090


	//   ....[1]....
        /*006c*/ 	.word	0x000020b0


	//   ....[2]....
        /*0070*/ 	.word	0x00002120


	//----- nvinfo : EIATTR_MAX_THREADS
	.align		4
.L_1769:
        /*0074*/ 	.byte	0x04, 0x05
        /*0076*/ 	.short	(.L_1771 - .L_1770)
.L_1770:
        /*0078*/ 	.word	0x00000080
        /*007c*/ 	.word	0x00000001
        /*0080*/ 	.word	0x00000001


	//----- nvinfo : EIATTR_CRS_STACK_SIZE
	.align		4
.L_1771:
        /*0084*/ 	.byte	0x04, 0x1e
        /*0086*/ 	.short	(.L_1773 - .L_1772)
.L_1772:
        /*0088*/ 	.word	0x00000000


	//----- nvinfo : EIATTR_CBANK_PARAM_SIZE
	.align		4
.L_1773:
        /*008c*/ 	.byte	0x03, 0x19
        /*008e*/ 	.short	0x0358


	//----- nvinfo : EIATTR_PARAM_CBANK
	.align		4
        /*0090*/ 	.byte	0x04, 0x0a
        /*0092*/ 	.short	(.L_1775 - .L_1774)
	.align		4
.L_1774:
        /*0094*/ 	.word	index@(.nv.constant0._ZN2at6native16triu_tril_kernelIllLb1ELi1ELb0EEEvNS_4cuda6detail10TensorInfoIT_T0_EENS4_IKS5_S6_EEllS6_)
        /*0098*/ 	.short	0x0210
        /*009a*/ 	.short	0x0358


	//----- nvinfo : EIATTR_SW_WAR
	.align		4
.L_1775:
        /*009c*/ 	.byte	0x04, 0x36
        /*009e*/ 	.short	(.L_1777 - .L_1776)
.L_1776:
        /*00a0*/ 	.word	0x00000008
.L_1777:


//--------------------- .nv.info._ZN2at6native16triu_tril_kernelIllLb1ELi1ELb1EEEvNS_4cuda6detail10TensorInfoIT_T0_EENS4_IKS5_S6_EEllS6_ --------------------------
	.section	.nv.info._ZN2at6native16triu_tril_kernelIllLb1ELi1ELb1EEEvNS_4cuda6detail10TensorInfoIT_T0_EENS4_IKS5_S6_EEllS6_,"",@"SHT_CUDA_INFO"
	.sectionflags	@""
	.align	4


	//----- nvinfo : EIATTR_CUDA_API_VERSION
	.align		4
        /*0000*/ 	.byte	0x04, 0x37
        /*0002*/ 	.short	(.L_1779 - .L_1778)
.L_1778:
        /*0004*/ 	.word	0x00000082


	//----- nvinfo : EIATTR_KPARAM_INFO
	.align		4
.L_1779:
        /*0008*/ 	.byte	0x04, 0x17
        /*000a*/ 	.short	(.L_1781 - .L_1780)
.L_1780:
        /*000c*/ 	.word	0x00000000
        /*0010*/ 	.short	0x0004
        /*0012*/ 	.short	0x0350
        /*0014*/ 	.byte	0x00, 0xf0, 0x21, 0x00


	//----- nvinfo : EIATTR_KPARAM_INFO
	.align		4
.L_1781:
        /*0018*/ 	.byte	0x04, 0x17
        /*001a*/ 	.short	(.L_1783 - .L_1782)
.L_1782:
        /*001c*/ 	.word	0x00000000
        /*0020*/ 	.short	0x0003
        /*0022*/ 	.short	0x0348
        /*0024*/ 	.byte	0x00, 0xf0, 0x21, 0x00


	//----- nvinfo : EIATTR_KPARAM_INFO
	.align		4
.L_1783:
        /*0028*/ 	.byte	0x04, 0x17
        /*002a*/ 	.short	(.L_1785 - .L_1784)
.L_1784:
        /*002c*/ 	.word	0x00000000
        /*0030*/ 	.short	0x0002
        /*0032*/ 	.short	0x0340
        /*0034*/ 	.byte	0x00, 0xf0, 0x21, 0x00


	//----- nvinfo : EIATTR_KPARAM_INFO
	.align		4
.L_1785:
        /*0038*/ 	.byte	0x04, 0x17
        /*003a*/ 	.short	(.L_1787 - .L_1786)
.L_1786:
        /*003c*/ 	.word	0x00000000
        /*0040*/ 	.short	0x0001
        /*0042*/ 	.short	0x01a0
        /*0044*/ 	.byte	0x00, 0xf0, 0x81, 0x06


	//----- nvinfo : EIATTR_KPARAM_INFO
	.align		4
.L_1787:
        /*0048*/ 	.byte	0x04, 0x17
        /*004a*/ 	.short	(.L_1789 - .L_1788)
.L_1788:
        /*004c*/ 	.word	0x00000000
        /*0050*/ 	.short	0x0000
        /*0052*/ 	.short	0x0000
        /*0054*/ 	.byte	0x00, 0xf0, 0x81, 0x06


	//----- nvinfo : EIATTR_SPARSE_MMA_MASK
	.align		4
.L_1789:
        /*0058*/ 	.byte	0x03, 0x50
        /*005a*/ 	.short	0x0000


	//----- nvinfo : EIATTR_MAXREG_COUNT
	.align		4
        /*005c*/ 	.byte	0x03, 0x1b
        /*005e*/ 	.short	0x00ff


	//----- nvinfo : EIATTR_MERCURY_ISA_VERSION
	.align		4
        /*0060*/ 	.byte	0x03, 0x5f
        /*0062*/ 	.short	0x0101


	//----- nvinfo : EIATTR_EXIT_INSTR_OFFSETS
	.align		4
        /*0064*/ 	.byte	0x04, 0x1c
        /*0066*/ 	.short	(.L_1791 - .L_1790)


	//   ....[0]....
.L_1790:
        /*0068*/ 	.word	0x00000090


	//   ....[1]....
        /*006c*/ 	.word	0x000005c0


	//   ....[2]....
        /*0070*/ 	.word	0x00001dd0


	//   ....[3]....
        /*0074*/ 	.word	0x00001e30


	//----- nvinfo : EIATTR_MAX_THREADS
	.align		4
.L_1791:
        /*0078*/ 	.byte	0x04, 0x05
        /*007a*/ 	.short	(.L_1793 - .L_1792)
.L_1792:
        /*007c*/ 	.word	0x00000080
        /*0080*/ 	.word	0x00000001
        /*0084*/ 	.word	0x00000001


	//----- nvinfo : EIATTR_CRS_STACK_SIZE
	.align		4
.L_1793:
        /*0088*/ 	.byte	0x04, 0x1e
        /*008a*/ 	.short	(.L_1795 - .L_1794)
.L_1794:
        /*008c*/ 	.word	0x00000000


	//----- nvinfo : EIATTR_CBANK_PARAM_SIZE
	.align		4
.L_1795:
        /*0090*/ 	.byte	0x03, 0x19
        /*0092*/ 	.short	0x0358


	//----- nvinfo : EIATTR_PARAM_CBANK
	.align		4
        /*0094*/ 	.byte	0x04, 0x0a
        /*0096*/ 	.short	(.L_1797 - .L_1796)
	.align		4
.L_1796:
        /*0098*/ 	.word	index@(.nv.constant0._ZN2at6native16triu_tril_kernelIllLb1ELi1ELb1EEEvNS_4cuda6detail10TensorInfoIT_T0_EENS4_IKS5_S6_EEllS6_)
        /*009c*/ 	.short	0x0210
        /*009e*/ 	.short	0x0358


	//----- nvinfo : EIATTR_SW_WAR
	.align		4
.L_1797:
        /*00a0*/ 	.byte	0x04, 0x36
        /*00a2*/ 	.short	(.L_1799 - .L_1798)
.L_1798:
        /*00a4*/ 	.word	0x00000008
.L_1799:


//--------------------- .nv.info._ZN2at6native16triu_tril_kernelIliLb1ELi1ELb0EEEvNS_4cuda6detail10TensorInfoIT_T0_EENS4_IKS5_S6_EEllS6_ --------------------------
	.section	.nv.info._ZN2at6native16triu_tril_kernelIliLb1ELi1ELb0EEEvNS_4cuda6detail10TensorInfoIT_T0_EENS4_IKS5_S6_EEllS6_,"",@"SHT_CUDA_INFO"
	.sectionflags	@""
	.align	4


	//----- nvinfo : EIATTR_CUDA_API_VERSION
	.align		4
        /*0000*/ 	.byte	0x04, 0x37
        /*0002*/ 	.short	(.L_1801 - .L_1800)
.L_1800:
        /*0004*/ 	.word	0x00000082


	//----- nvinfo : EIATTR_KPARAM_INFO
	.align		4
.L_1801:
        /*0008*/ 	.byte	0x04, 0x17
        /*000a*/ 	.short	(.L_1803 - .L_1802)
.L_1802:
        /*000c*/ 	.word	0x00000000
        /*0010*/ 	.short	0x0004
        /*0012*/ 	.short	0x01c0
        /*0014*/ 	.byte	0x00, 0xf0, 0x11, 0x00


	//----- nvinfo : EIATTR_KPARAM_INFO
	.align		4
.L_1803:
        /*0018*/ 	.byte	0x04, 0x17
        /*001a*/ 	.short	(.L_1805 - .L_1804)
.L_1804:
        /*001c*/ 	.word	0x00000000
        /*0020*/ 	.short	0x0003
        /*0022*/ 	.short	0x01b8
        /*0024*/ 	.byte	0x00, 0xf0, 0x21, 0x00


	//----- nvinfo : EIATTR_KPARAM_INFO
	.align		4
.L_1805:
        /*0028*/ 	.byte	0x04, 0x17
        /*002a*/ 	.short	(.L_1807 - .L_1806)
.L_1806:
        /*002c*/ 	.word	0x00000000
        /*0030*/ 	.short	0x0002
        /*0032*/ 	.short	0x01b0
        /*0034*/ 	.byte	0x00, 0xf0, 0x21, 0x00


	//----- nvinfo : EIATTR_KPARAM_INFO
	.align		4
.L_1807:
        /*0038*/ 	.byte	0x04, 0x17
        /*003a*/ 	.short	(.L_1809 - .L_1808)
.L_1808:
        /*003c*/ 	.word	0x00000000
        /*0040*/ 	.short	0x0001
        /*0042*/ 	.short	0x00d8
        /*0044*/ 	.byte	0x00, 0xf0, 0x61, 0x03


	//----- nvinfo : EIATTR_KPARAM_INFO
	.align		4
.L_1809:
        /*0048*/ 	.byte	0x04, 0x17
        /*004a*/ 	.short	(.L_1811 - .L_1810)
.L_1810:
        /*004c*/ 	.word	0x00000000
        /*0050*/ 	.short	0x0000
        /*0052*/ 	.short	0x0000
        /*0054*/ 	.byte	0x00, 0xf0, 0x61, 0x03


	//----- nvinfo : EIATTR_SPARSE_MMA_MASK
	.align		4
.L_1811:
        /*0058*/ 	.byte	0x03, 0x50
        /*005a*/ 	.short	0x0000


	//----- nvinfo : EIATTR_MAXREG_COUNT
	.align		4
        /*005c*/ 	.byte	0x03, 0x1b
        /*005e*/ 	.short	0x00ff


	//----- nvinfo : EIATTR_MERCURY_ISA_VERSION
	.align		4
        /*0060*/ 	.byte	0x03, 0x5f
        /*0062*/ 	.short	0x0101


	//----- nvinfo : EIATTR_EXIT_INSTR_OFFSETS
	.align		4
        /*0064*/ 	.byte	0x04, 0x1c
        /*0066*/ 	.short	(.L_1813 - .L_1812)


	//   ....[0]....
.L_1812:
        /*0068*/ 	.word	0x00000090


	//   ....[1]....
        /*006c*/ 	.word	0x00001770


	//   ....[2]....
        /*0070*/ 	.word	0x000017c0


	//----- nvinfo : EIATTR_MAX_THREADS
	.align		4
.L_1813:
        /*0074*/ 	.byte	0x04, 0x05
        /*0076*/ 	.short	(.L_1815 - .L_1814)
.L_1814:
        /*0078*/ 	.word	0x00000080
        /*007c*/ 	.word	0x00000001
        /*0080*/ 	.word	0x00000001


	//----- nvinfo : EIATTR_CRS_STACK_SIZE
	.align		4
.L_1815:
        /*0084*/ 	.byte	0x04, 0x1e
        /*0086*/ 	.short	(.L_1817 - .L_1816)
.L_1816:
        /*0088*/ 	.word	0x00000000


	//----- nvinfo : EIATTR_CBANK_PARAM_SIZE
	.align		4
.L_1817:
        /*008c*/ 	.byte	0x03, 0x19
        /*008e*/ 	.short	0x01c4


	//----- nvinfo : EIATTR_PARAM_CBANK
	.align		4
        /*0090*/ 	.byte	0x04, 0x0a
        /*0092*/ 	.short	(.L_1819 - .L_1818)
	.align		4
.L_1818:
        /*0094*/ 	.word	index@(.nv.constant0._ZN2at6native16triu_tril_kernelIliLb1ELi1ELb0EEEvNS_4cuda6detail10TensorInfoIT_T0_EENS4_IKS5_S6_EEllS6_)
        /*0098*/ 	.short	0x0210
        /*009a*/ 	.short	0x01c4


	//----- nvinfo : EIATTR_SW_WAR
	.align		4
.L_1819:
        /*009c*/ 	.byte	0x04, 0x36
        /*009e*/ 	.short	(.L_1821 - .L_1820)
.L_1820:
        /*00a0*/ 	.word	0x00000008
.L_1821:


//--------------------- .nv.info._ZN2at6native16triu_tril_kernelIliLb1ELi1ELb1EEEvNS_4cuda6detail10TensorInfoIT_T0_EENS4_IKS5_S6_EEllS6_ --------------------------
	.section	.nv.info._ZN2at6native16triu_tril_kernelIliLb1ELi1ELb1EEEvNS_4cuda6detail10TensorInfoIT_T0_EENS4_IKS5_S6_EEllS6_,"",@"SHT_CUDA_INFO"
	.sectionflags	@""
	.align	4


	//----- nvinfo : EIATTR_CUDA_API_VERSION
	.align		4
        /*0000*/ 	.byte	0x04, 0x37
        /*0002*/ 	.short	(.L_1823 - .L_1822)
.L_1822:
        /*0004*/ 	.word	0x00000082


	//----- nvinfo : EIATTR_KPARAM_INFO
	.align		4
.L_1823:
        /*0008*/ 	.byte	0x04, 0x17
        /*000a*/ 	.short	(.L_1825 - .L_1824)
.L_1824:
        /*000c*/ 	.word	0x00000000
        /*0010*/ 	.short	0x0004
        /*0012*/ 	.short	0x01c0
        /*0014*/ 	.byte	0x00, 0xf0, 0x11, 0x00


	//----- nvinfo : EIATTR_KPARAM_INFO
	.align		4
.L_1825:
        /*0018*/ 	.byte	0x04, 0x17
        /*001a*/ 	.short	(.L_1827 - .L_1826)
.L_1826:
        /*001c*/ 	.word	0x00000000
        /*0020*/ 	.short	0x0003
        /*0022*/ 	.short	0x01b8
        /*0024*/ 	.byte	0x00, 0xf0, 0x21, 0x00


	//----- nvinfo : EIATTR_KPARAM_INFO
	.align		4
.L_1827:
        /*0028*/ 	.byte	0x04, 0x17
        /*002a*/ 	.short	(.L_1829 - .L_1828)
.L_1828:
        /*002c*/ 	.word	0x00000000
        /*0030*/ 	.short	0x0002
        /*0032*/ 	.short	0x01b0
        /*0034*/ 	.byte	0x00, 0xf0, 0x21, 0x00


	//----- nvinfo : EIATTR_KPARAM_INFO
	.align		4
.L_1829:
        /*0038*/ 	.byte	0x04, 0x17
        /*003a*/ 	.short	(.L_1831 - .L_1830)
.L_1830:
        /*003c*/ 	.word	0x00000000
        /*0040*/ 	.short	0x0001
        /*0042*/ 	.short	0x00d8
        /*0044*/ 	.byte	0x00, 0xf0, 0x61, 0x03


	//----- nvinfo : EIATTR_KPARAM_INFO
	.align		4
.L_1831:
        /*0048*/ 	.byte	0x04, 0x17
        /*004a*/ 	.short	(.L_1833 - .L_1832)
.L_1832:
        /*004c*/ 	.word	0x00000000
        /*0050*/ 	.short	0x0000
        /*0052*/ 	.short	0x0000
        /*0054*/ 	.byte	0x00, 0xf0, 0x61, 0x03


	//----- nvinfo : EIATTR_SPARSE_MMA_MASK
	.align		4
.L_1833:
        /*0058*/ 	.byte	0x03, 0x50
        /*005a*/ 	.short	0x0000


	//----- nvinfo : EIATTR_MAXREG_COUNT
	.align		4
        /*005c*/ 	.byte	0x03, 0x1b
        /*005e*/ 	.short	0x00ff


	//----- nvinfo : EIATTR_MERCURY_ISA_VERSION
	.align		4
        /*0060*/ 	.byte	0x03, 0x5f
        /*0062*/ 	.short	0x0101


	//----- nvinfo : EIATTR_EXIT_INSTR_OFFSETS
	.align		4
        /*0064*/ 	.byte	0x04, 0x1c
        /*0066*/ 	.short	(.L_1835 - .L_1834)


	//   ....[0]....
.L_1834:
        /*0068*/ 	.word	0x00000090


	//   ....[1]....
        /*006c*/ 	.word	0x00000580


	//   ....[2]....
        /*0070*/ 	.word	0x000016c0


	//   ....[3]....
        /*0074*/ 	.word	0x00001710


	//----- nvinfo : EIATTR_MAX_THREADS
	.align		4
.L_1835:
        /*0078*/ 	.byte	0x04, 0x05
        /*007a*/ 	.short	(.L_1837 - .L_1836)
.L_1836:
        /*007c*/ 	.word	0x00000080
        /*0080*/ 	.word	0x00000001
        /*0084*/ 	.word	0x00000001


	//----- nvinfo : EIATTR_CRS_STACK_SIZE
	.align		4
.L_1837:
        /*0088*/ 	.byte	0x04, 0x1e
        /*008a*/ 	.short	(.L_1839 - .L_1838)
.L_1838:
        /*008c*/ 	.word	0x00000000


	//----- nvinfo : EIATTR_CBANK_PARAM_SIZE
	.align		4
.L_1839:
        /*0090*/ 	.byte	0x03, 0x19
        /*0092*/ 	.short	0x01c4


	//----- nvinfo : EIATTR_PARAM_CBANK
	.align		4
        /*0094*/ 	.byte	0x04, 0x0a
        /*0096*/ 	.short	(.L_1841 - .L_1840)
	.align		4
.L_1840:
        /*0098*/ 	.word	index@(.nv.constant0._ZN2at6native16triu_tril_kernelIliLb1ELi1ELb1EEEvNS_4cuda6detail10TensorInfoIT_T0_EENS4_IKS5_S6_EEllS6_)
        /*009c*/ 	.short	0x0210
        /*009e*/ 	.short	0x01c4


	//----- nvinfo : EIATTR_SW_WAR
	.align		4
.L_1841:
        /*00a0*/ 	.byte	0x04, 0x36
        /*00a2*/ 	.short	(.L_1843 - .L_1842)
.L_1842:
        /*00a4*/ 	.word	0x00000008
.L_1843:


//--------------------- .nv.info._ZN2at6native16triu_tril_kernelIilLb1ELi2ELb0EEEvNS_4cuda6detail10TensorInfoIT_T0_EENS4_IKS5_S6_EEllS6_ --------------------------
	.section	.nv.info._ZN2at6native16triu_tril_kernelIilLb1ELi2ELb0EEEvNS_4cuda6detail10TensorInfoIT_T0_EENS4_IKS5_S6_EEllS6_,"",@"SHT_CUDA_INFO"
	.sectionflags	@""
	.align	4


	//----- nvinfo : EIATTR_CUDA_API_VERSION
	.align		4
        /*0000*/ 	.byte	0x04, 0x37
        /*0002*/ 	.short	(.L_1845 - .L_1844)
.L_1844:
        /*0004*/ 	.word	0x00000082


	//----- nvinfo : EIATTR_KPARAM_INFO
	.align		4
.L_1845:
        /*0008*/ 	.byte	0x04, 0x17
        /*000a*/ 	.short	(.L_1847 - .L_1846)
.L_1846:
        /*000c*/ 	.word	0x00000000
        /*0010*/ 	.short	0x0004
        /*0012*/ 	.short	0x0350
        /*0014*/ 	.byte	0x00, 0xf0, 0x21, 0x00


	//----- nvinfo : EIATTR_KPARAM_INFO
	.align		4
.L_1847:
        /*0018*/ 	.byte	0x04, 0x17
        /*001a*/ 	.short	(.L_1849 - .L_1848)
.L_1848:
        /*001c*/ 	.word	0x00000000
        /*0020*/ 	.short	0x0003
        /*0022*/ 	.short	0x0348
        /*0024*/ 	.byte	0x00, 0xf0, 0x21, 0x00


	//----- nvinfo : EIATTR_KPARAM_INFO
	.align		4
.L_1849:
        /*0028*/ 	.byte	0x04, 0x17
        /*002a*/ 	.short	(.L_1851 - .L_1850)
.L_1850:
        /*002c*/ 	.word	0x00000000
        /*0030*/ 	.short	0x0002
        /*0032*/ 	.short	0x0340
        /*0034*/ 	.byte	0x00, 0xf0, 0x21, 0x00


	//----- nvinfo : EIATTR_KPARAM_INFO
	.align		4
.L_1851:
        /*0038*/ 	.byte	0x04, 0x17
        /*003a*/ 	.short	(.L_1853 - .L_1852)
.L_1852:
        /*003c*/ 	.word	0x00000000
        /*0040*/ 	.short	0x0001
        /*0042*/ 	.short	0x01a0
        /*0044*/ 	.byte	0x00, 0xf0, 0x81, 0x06


	//----- nvinfo : EIATTR_KPARAM_INFO
	.align		4
.L_1853:
        /*0048*/ 	.byte	0x04, 0x17
        /*004a*/ 	.short	(.L_1855 - .L_1854)
.L_1854:
        /*004c*/ 	.word	0x00000000
        /*0050*/ 	.short	0x0000
        /*0052*/ 	.short	0x0000
        /*0054*/ 	.byte	0x00, 0xf0, 0x81, 0x06


	//----- nvinfo : EIATTR_SPARSE_MMA_MASK
	.align		4
.L_1855:
        /*0058*/ 	.byte	0x03, 0x50
        /*005a*/ 	.short	0x0000


	//----- nvinfo : EIATTR_MAXREG_COUNT
	.align		4
        /*005c*/ 	.byte	0x03, 0x1b
        /*005e*/ 	.short	0x00ff


	//----- nvinfo : EIATTR_MERCURY_ISA_VERSION
	.align		4
        /*0060*/ 	.byte	0x03, 0x5f
        /*0062*/ 	.short	0x0101


	//----- nvinfo : EIATTR_EXIT_INSTR_OFFSETS
	.align		4
        /*0064*/ 	.byte	0x04, 0x1c
        /*0066*/ 	.short	(.L_1857 - .L_1856)


	//   ....[0]....
.L_1856:
        /*0068*/ 	.word	0x000000b0


	//   ....[1]....
        /*006c*/ 	.word	0x00002250


	//   ....[2]....
        /*0070*/ 	.word	0x000022e0


	//   ....[3]....
        /*0074*/ 	.word	0x00002360


	//----- nvinfo : EIATTR_MAX_THREADS
	.align		4
.L_1857:
        /*0078*/ 	.byte	0x04, 0x05
        /*007a*/ 	.short	(.L_1859 - .L_1858)
.L_1858:
        /*007c*/ 	.word	0x00000080
        /*0080*/ 	.word	0x00000001
        /*0084*/ 	.word	0x00000001


	//----- nvinfo : EIATTR_CRS_STACK_SIZE
	.align		4
.L_1859:
        /*0088*/ 	.byte	0x04, 0x1e
        /*008a*/ 	.short	(.L_1861 - .L_1860)
.L_1860:
        /*008c*/ 	.word	0x00000000


	//----- nvinfo : EIATTR_CBANK_PARAM_SIZE
	.align		4
.L_1861:
        /*0090*/ 	.byte	0x03, 0x19
        /*0092*/ 	.short	0x0358


	//----- nvinfo : EIATTR_PARAM_CBANK
	.align		4
        /*0094*/ 	.byte	0x04, 0x0a
        /*0096*/ 	.short	(.L_1863 - .L_1862)
	.align		4
.L_1862:
        /*0098*/ 	.word	index@(.nv.constant0._ZN2at6native16triu_tril_kernelIilLb1ELi2ELb0EEEvNS_4cuda6detail10TensorInfoIT_T0_EENS4_IKS5_S6_EEllS6_)
        /*009c*/ 	.short	0x0210
        /*009e*/ 	.short	0x0358


	//----- nvinfo : EIATTR_SW_WAR
	.align		4
.L_1863:
        /*00a0*/ 	.byte	0x04, 0x36
        /*00a2*/ 	.short	(.L_1865 - .L_1864)
.L_1864:
        /*00a4*/ 	.word	0x00000008
.L_1865:


//--------------------- .nv.info._ZN2at6native16triu_tril_kernelIilLb1ELi2ELb1EEEvNS_4cuda6detail10TensorInfoIT_T0_EENS4_IKS5_S6_EEllS6_ --------------------------
	.section	.nv.info._ZN2at6native16triu_tril_kernelIilLb1ELi2ELb1EEEvNS_4cuda6detail10TensorInfoIT_T0_EENS4_IKS5_S6_EEllS6_,"",@"SHT_CUDA_INFO"
	.sectionflags	@""
	.align	4


	//----- nvinfo : EIATTR_CUDA_API_VERSION
	.align		4
        /*0000*/ 	.byte	0x04, 0x37
        /*0002*/ 	.short	(.L_1867 - .L_1866)
.L_1866:
        /*0004*/ 	.word	0x00000082


	//----- nvinfo : EIATTR_KPARAM_INFO
	.align		4
.L_1867:
        /*0008*/ 	.byte	0x04, 0x17
        /*000a*/ 	.short	(.L_1869 - .L_1868)
.L_1868:
        /*000c*/ 	.word	0x00000000
        /*0010*/ 	.short	0x0004
        /*0012*/ 	.short	0x0350
        /*0014*/ 	.byte	0x00, 0xf0, 0x21, 0x00


	//----- nvinfo : EIATTR_KPARAM_INFO
	.align		4
.L_1869:
        /*0018*/ 	.byte	0x04, 0x17
        /*001a*/ 	.short	(.L_1871 - .L_1870)
.L_1870:
        /*001c*/ 	.word	0x00000000
        /*0020*/ 	.short	0x0003
        /*0022*/ 	.short	0x0348
        /*0024*/ 	.byte	0x00, 0xf0, 0x21, 0x00


	//----- nvinfo : EIATTR_KPARAM_INFO
	.align		4
.L_1871:
        /*0028*/ 	.byte	0x04, 0x17
        /*002a*/ 	.short	(.L_1873 - .L_1872)
.L_1872:
        /*002c*/ 	.word	0x00000000
        /*0030*/ 	.short	0x0002
        /*0032*/ 	.short	0x0340
        /*0034*/ 	.byte	0x00, 0xf0, 0x21, 0x00


	//----- nvinfo : EIATTR_KPARAM_INFO
	.align		4
.L_1873:
        /*0038*/ 	.byte	0x04, 0x17
        /*003a*/ 	.short	(.L_1875 - .L_1874)
.L_1874:
        /*003c*/ 	.word	0x00000000
        /*0040*/ 	.short	0x0001
        /*0042*/ 	.short	0x01a0
        /*0044*/ 	.byte	0x00, 0xf0, 0x81, 0x06


	//----- nvinfo : EIATTR_KPARAM_INFO
	.align		4
.L_1875:
        /*0048*/ 	.byte	0x04, 0x17
        /*004a*/ 	.short	(.L_1877 - .L_1876)
.L_1876:
        /*004c*/ 	.word	0x00000000
        /*0050*/ 	.short	0x0000
        /*0052*/ 	.short	0x0000
        /*0054*/ 	.byte	0x00, 0xf0, 0x81, 0x06


	//----- nvinfo : EIATTR_SPARSE_MMA_MASK
	.align		4
.L_1877:
        /*0058*/ 	.byte	0x03, 0x50
        /*005a*/ 	.short	0x0000


	//----- nvinfo : EIATTR_MAXREG_COUNT
	.align		4
        /*005c*/ 	.byte	0x03, 0x1b
        /*005e*/ 	.short	0x00ff


	//----- nvinfo : EIATTR_MERCURY_ISA_VERSION
	.align		4
        /*0060*/ 	.byte	0x03, 0x5f
        /*0062*/ 	.short	0x0101


	//----- nvinfo : EIATTR_EXIT_INSTR_OFFSETS
	.align		4
        /*0064*/ 	.byte	0x04, 0x1c
        /*0066*/ 	.short	(.L_1879 - .L_1878)


	//   ....[0]....
.L_1878:
        /*0068*/ 	.word	0x000000b0


	//   ....[1]....
        /*006c*/ 	.word	0x000005e0


	//   ....[2]....
        /*0070*/ 	.word	0x00001e70


	//   ....[3]....
        /*0074*/ 	.word	0x00001f60


	//   ....[4]....
        /*0078*/ 	.word	0x00002030


	//----- nvinfo : EIATTR_MAX_THREADS
	.align		4
.L_1879:
        /*007c*/ 	.byte	0x04, 0x05
        /*007e*/ 	.short	(.L_1881 - .L_1880)
.L_1880:
        /*0080*/ 	.word	0x00000080
        /*0084*/ 	.word	0x00000001
        /*0088*/ 	.word	0x00000001


	//----- nvinfo : EIATTR_CRS_STACK_SIZE
	.align		4
.L_1881:
        /*008c*/ 	.byte	0x04, 0x1e
        /*008e*/ 	.short	(.L_1883 - .L_1882)
.L_1882:
        /*0090*/ 	.word	0x00000000


	//----- nvinfo : EIATTR_CBANK_PARAM_SIZE
	.align		4
.L_1883:
        /*0094*/ 	.byte	0x03, 0x19
        /*0096*/ 	.short	0x0358


	//----- nvinfo : EIATTR_PARAM_CBANK
	.align		4
        /*0098*/ 	.byte	0x04, 0x0a
        /*009a*/ 	.short	(.L_1885 - .L_1884)
	.align		4
.L_1884:
        /*009c*/ 	.word	index@(.nv.constant0._ZN2at6native16triu_tril_kernelIilLb1ELi2ELb1EEEvNS_4cuda6detail10TensorInfoIT_T0_EENS4_IKS5_S6_EEllS6_)
        /*00a0*/ 	.short	0x0210
        /*00a2*/ 	.short	0x0358


	//----- nvinfo : EIATTR_SW_WAR
	.align		4
.L_1885:
        /*00a4*/ 	.byte	0x04, 0x36
        /*00a6*/ 	.short	(.L_1887 - .L_1886)
.L_1886:
        /*00a8*/ 	.word	0x00000008
.L_1887:


//--------------------- .nv.info._ZN2at6native16triu_tril_kernelIiiLb1ELi2ELb0EEEvNS_4cuda6detail10TensorInfoIT_T0_EENS4_IKS5_S6_EEllS6_ --------------------------
	.section	.nv.info._ZN2at6native16triu_tril_kernelIiiLb1ELi2ELb0EEEvNS_4cuda6detail10TensorInfoIT_T0_EENS4_IKS5_S6_EEllS6_,"",@"SHT_CUDA_INFO"
	.sectionflags	@""
	.align	4


	//----- nvinfo : EIATTR_CUDA_API_VERSION
	.align		4
        /*0000*/ 	.byte	0x04, 0x37
        /*0002*/ 	.short	(.L_1889 - .L_1888)
.L_1888:
        /*0004*/ 	.word	0x00000082


	//----- nvinfo : EIATTR_KPARAM_INFO
	.align		4
.L_1889:
        /*0008*/ 	.byte	0x04, 0x17
        /*000a*/ 	.short	(.L_1891 - .L_1890)
.L_1890:
        /*000c*/ 	.word	0x00000000
        /*0010*/ 	.short	0x0004
        /*0012*/ 	.short	0x01c0
        /*0014*/ 	.byte	0x00, 0xf0, 0x11, 0x00


	//----- nvinfo : EIATTR_KPARAM_INFO
	.align		4
.L_1891:
        /*0018*/ 	.byte	0x04, 0x17
        /*001a*/ 	.short	(.L_1893 - .L_1892)
.L_1892:
        /*001c*/ 	.word	0x00000000
        /*0020*/ 	.short	0x0003
        /*0022*/ 	.short	0x01b8
        /*0024*/ 	.byte	0x00, 0xf0, 0x21, 0x00


	//----- nvinfo : EIATTR_KPARAM_INFO
	.align		4
.L_1893:
        /*0028*/ 	.byte	0x04, 0x17
        /*002a*/ 	.short	(.L_1895 - .L_1894)
.L_1894:
        /*002c*/ 	.word	0x00000000
        /*0030*/ 	.short	0x0002
        /*0032*/ 	.short	0x01b0
        /*0034*/ 	.byte	0x00, 0xf0, 0x21, 0x00


	//----- nvinfo : EIATTR_KPARAM_INFO
	.align		4
.L_1895:
        /*0038*/ 	.byte	0x04, 0x17
        /*003a*/ 	.short	(.L_1897 - .L_1896)
.L_1896:
        /*003c*/ 	.word	0x00000000
        /*0040*/ 	.short	0x0001
        /*0042*/ 	.short	0x00d8
        /*0044*/ 	.byte	0x00, 0xf0, 0x61, 0x03


	//----- nvinfo : EIATTR_KPARAM_INFO
	.align		4
.L_1897:
        /*0048*/ 	.byte	0x04, 0x17
        /*004a*/ 	.short	(.L_1899 - .L_1898)
.L_1898:
        /*004c*/ 	.word	0x00000000
        /*0050*/ 	.short	0x0000
        /*0052*/ 	.short	0x0000
        /*0054*/ 	.byte	0x00, 0xf0, 0x61, 0x03


	//----- nvinfo : EIATTR_SPARSE_MMA_MASK
	.align		4
.L_1899:
        /*0058*/ 	.byte	0x03, 0x50
        /*005a*/ 	.short	0x0000


	//----- nvinfo : EIATTR_MAXREG_COUNT
	.align		4
        /*005c*/ 	.byte	0x03, 0x1b
        /*005e*/ 	.short	0x00ff


	//----- nvinfo : EIATTR_MERCURY_ISA_VERSION
	.align		4
        /*0060*/ 	.byte	0x03, 0x5f
        /*0062*/ 	.short	0x0101


	//----- nvinfo : EIATTR_EXIT_INSTR_OFFSETS
	.align		4
        /*0064*/ 	.byte	0x04, 0x1c
        /*0066*/ 	.short	(.L_1901 - .L_1900)


	//   ....[0]....
.L_1900:
        /*0068*/ 	.word	0x000000b0


	//   ....[1]....
        /*006c*/ 	.word	0x000018e0


	//   ....[2]....
        /*0070*/ 	.word	0x00001940


	//   ....[3]....
        /*0074*/ 	.word	0x000019b0


	//----- nvinfo : EIATTR_MAX_THREADS
	.align		4
.L_1901:
        /*0078*/ 	.byte	0x04, 0x05
        /*007a*/ 	.short	(.L_1903 - .L_1902)
.L_1902:
        /*007c*/ 	.word	0x00000080
        /*0080*/ 	.word	0x00000001
        /*0084*/ 	.word	0x00000001


	//----- nvinfo : EIATTR_CRS_STACK_SIZE
	.align		4
.L_1903:
        /*0088*/ 	.byte	0x04, 0x1e
        /*008a*/ 	.short	(.L_1905 - .L_1904)
.L_1904:
        /*008c*/ 	.word	0x00000000


	//----- nvinfo : EIATTR_CBANK_PARAM_SIZE
	.align		4
.L_1905:
        /*0090*/ 	.byte	0x03, 0x19
        /*0092*/ 	.short	0x01c4


	//----- nvinfo : EIATTR_PARAM_CBANK
	.align		4
        /*0094*/ 	.byte	0x04, 0x0a
        /*0096*/ 	.short	(.L_1907 - .L_1906)
	.align		4
.L_1906:
        /*0098*/ 	.word	index@(.nv.constant0._ZN2at6native16triu_tril_kernelIiiLb1ELi2ELb0EEEvNS_4cuda6detail10TensorInfoIT_T0_EENS4_IKS5_S6_EEllS6_)
        /*009c*/ 	.short	0x0210
        /*009e*/ 	.short	0x01c4


	//----- nvinfo : EIATTR_SW_WAR
	.align		4
.L_1907:
        /*00a0*/ 	.byte	0x04, 0x36
        /*00a2*/ 	.short	(.L_1909 - .L_1908)
.L_1908:
        /*00a4*/ 	.word	0x00000008
.L_1909:


//--------------------- .nv.info._ZN2at6native16triu_tril_kernelIiiLb1ELi2ELb1EEEvNS_4cuda6detail10TensorInfoIT_T0_EENS4_IKS5_S6_EEllS6_ --------------------------
	.section	.nv.info._ZN2at6native16triu_tril_kernelIiiLb1ELi2ELb1EEEvNS_4cuda6detail10TensorInfoIT_T0_EENS4_IKS5_S6_EEllS6_,"",@"SHT_CUDA_INFO"
	.sectionflags	@""
	.align	4


	//----- nvinfo : EIATTR_CUDA_API_VERSION
	.align		4
        /*0000*/ 	.byte	0x04, 0x37
        /*0002*/ 	.short	(.L_1911 - .L_1910)
.L_1910:
        /*0004*/ 	.word	0x00000082


	//----- nvinfo : EIATTR_KPARAM_INFO
	.align		4
.L_1911:
        /*0008*/ 	.byte	0x04, 0x17
        /*000a*/ 	.short	(.L_1913 - .L_1912)
.L_1912:
        /*000c*/ 	.word	0x00000000
        /*0010*/ 	.short	0x0004
        /*0012*/ 	.short	0x01c0
        /*0014*/ 	.byte	0x00, 0xf0, 0x11, 0x00


	//----- nvinfo : EIATTR_KPARAM_INFO
	.align		4
.L_1913:
        /*0018*/ 	.byte	0x04, 0x17
        /*001a*/ 	.short	(.L_1915 - .L_1914)
.L_1914:
        /*001c*/ 	.word	0x00000000
        /*0020*/ 	.short	0x0003
        /*0022*/ 	.short	0x01b8
        /*0024*/ 	.byte	0x00, 0xf0, 0x21, 0x00


	//----- nvinfo : EIATTR_KPARAM_INFO
	.align		4
.L_1915:
        /*0028*/ 	.byte	0x04, 0x17
        /*002a*/ 	.short	(.L_1917 - .L_1916)
.L_1916:
        /*002c*/ 	.word	0x00000000
        /*0030*/ 	.short	0x0002
        /*0032*/ 	.short	0x01b0
        /*0034*/ 	.byte	0x00, 0xf0, 0x21, 0x00


	//----- nvinfo : EIATTR_KPARAM_INFO
	.align		4
.L_1917:
        /*0038*/ 	.byte	0x04, 0x17
        /*003a*/ 	.short	(.L_1919 - .L_1918)
.L_1918:
        /*003c*/ 	.word	0x00000000
        /*0040*/ 	.short	0x0001
        /*0042*/ 	.short	0x00d8
        /*0044*/ 	.byte	0x00, 0xf0, 0x61, 0x03


	//----- nvinfo : EIATTR_KPARAM_INFO
	.align		4
.L_1919:
        /*0048*/ 	.byte	0x04, 0x17
        /*004a*/ 	.short	(.L_1921 - .L_1920)
.L_1920:
        /*004c*/ 	.word	0x00000000
        /*0050*/ 	.short	0x0000
        /*0052*/ 	.short	0x0000
        /*0054*/ 	.byte	0x00, 0xf0, 0x61, 0x03


	//----- nvinfo : EIATTR_SPARSE_MMA_MASK
	.align		4
.L_1921:
        /*0058*/ 	.byte	0x03, 0x50
        /*005a*/ 	.short	0x0000


	//----- nvinfo : EIATTR_MAXREG_COUNT
	.align		4
        /*005c*/ 	.byte	0x03, 0x1b
        /*005e*/ 	.short	0x00ff


	//----- nvinfo : EIATTR_MERCURY_ISA_VERSION
	.align		4
        /*0060*/ 	.byte	0x03, 0x5f
        /*0062*/ 	.short	0x0101


	//----- nvinfo : EIATTR_EXIT_INSTR_OFFSETS
	.align		4
        /*0064*/ 	.byte	0x04, 0x1c
        /*0066*/ 	.short	(.L_1923 - .L_1922)


	//   ....[0]....
.L_1922:
        /*0068*/ 	.word	0x000000b0


	//   ....[1]....
        /*006c*/ 	.word	0x00000590


	//   ....[2]....
        /*0070*/ 	.word	0x00001700


	//   ....[3]....
        /*0074*/ 	.word	0x00001770


	//   ....[4]....
        /*0078*/ 	.word	0x000017d0


	//   ....[5]....
        /*007c*/ 	.word	0x00001830


	//----- nvinfo : EIATTR_MAX_THREADS
	.align		4
.L_1923:
        /*0080*/ 	.byte	0x04, 0x05
        /*0082*/ 	.short	(.L_1925 - .L_1924)
.L_1924:
        /*0084*/ 	.word	0x00000080
        /*0088*/ 	.word	0x00000001
        /*008c*/ 	.word	0x00000001


	//----- nvinfo : EIATTR_CRS_STACK_SIZE
	.align		4
.L_1925:
        /*0090*/ 	.byte	0x04, 0x1e
        /*0092*/ 	.short	(.L_1927 - .L_1926)
.L_1926:
        /*0094*/ 	.word	0x00000000


	//----- nvinfo : EIATTR_CBANK_PARAM_SIZE
	.align		4
.L_1927:
        /*0098*/ 	.byte	0x03, 0x19
        /*009a*/ 	.short	0x01c4


	//----- nvinfo : EIATTR_PARAM_CBANK
	.align		4
        /*009c*/ 	.byte	0x04, 0x0a
        /*009e*/ 	.short	(.L_1929 - .L_1928)
	.align		4
.L_1928:
        /*00a0*/ 	.word	index@(.nv.constant0._ZN2at6native16triu_tril_kernelIiiLb1ELi2ELb1EEEvNS_4cuda6detail10TensorInfoIT_T0_EENS4_IKS5_S6_EEllS6_)
        /*00a4*/ 	.short	0x0210
        /*00a6*/ 	.short	0x01c4


	//----- nvinfo : EIATTR_SW_WAR
	.align		4
.L_1929:
        /*00a8*/ 	.byte	0x04, 0x36
        /*00aa*/ 	.short	(.L_1931 - .L_1930)
.L_1930:
        /*00ac*/ 	.word	0x00000008
.L_1931:


//--------------------- .nv.info._ZN2at6native16triu_tril_kernelIalLb1ELi8ELb0EEEvNS_4cuda6detail10TensorInfoIT_T0_EENS4_IKS5_S6_EEllS6_ --------------------------
	.section	.nv.info._ZN2at6native16triu_tril_kernelIalLb1ELi8ELb0EEEvNS_4cuda6detail10TensorInfoIT_T0_EENS4_IKS5_S6_EEllS6_,"",@"SHT_CUDA_INFO"
	.sectionflags	@""
	.align	4


	//----- nvinfo : EIATTR_CUDA_API_VERSION
	.align		4
        /*0000*/ 	.byte	0x04, 0x37
        /*0002*/ 	.short	(.L_1933 - .L_1932)
.L_1932:
        /*0004*/ 	.word	0x00000082


	//----- nvinfo : EIATTR_KPARAM_INFO
	.align		4
.L_1933:
        /*0008*/ 	.byte	0x04, 0x17
        /*000a*/ 	.short	(.L_1935 - .L_1934)
.L_1934:
        /*000c*/ 	.word	0x00000000
        /*0010*/ 	.short	0x0004
        /*0012*/ 	.short	0x0350
        /*0014*/ 	.byte	0x00, 0xf0, 0x21, 0x00


	//----- nvinfo : EIATTR_KPARAM_INFO
	.align		4
.L_1935:
        /*0018*/ 	.byte	0x04, 0x17
        /*001a*/ 	.short	(.L_1937 - .L_1936)
.L_1936:
        /*001c*/ 	.word	0x00000000
        /*0020*/ 	.short	0x0003
        /*0022*/ 	.short	0x0348
        /*0024*/ 	.byte	0x00, 0xf0, 0x21, 0x00


	//----- nvinfo : EIATTR_KPARAM_INFO
	.align		4
.L_1937:
        /*0028*/ 	.byte	0x04, 0x17
        /*002a*/ 	.short	(.L_1939 - .L_1938)
.L_1938:
        /*002c*/ 	.word	0x00000000
        /*0030*/ 	.short	0x0002
        /*0032*/ 	.short	0x0340
        /*0034*/ 	.byte	0x00, 0xf0, 0x21, 0x00


	//----- nvinfo : EIATTR_KPARAM_INFO
	.align		4
.L_1939:
        /*0038*/ 	.byte	0x04, 0x17
        /*003a*/ 	.short	(.L_1941 - .L_1940)
.L_1940:
        /*003c*/ 	.word	0x00000000
        /*0040*/ 	.short	0x0001
        /*0042*/ 	.short	0x01a0
        /*0044*/ 	.byte	0x00, 0xf0, 0x81, 0x06


	//----- nvinfo : EIATTR_KPARAM_INFO
	.align		4
.L_1941:
        /*0048*/ 	.byte	0x04, 0x17
        /*004a*/ 	.short	(.L_1943 - .L_1942)
.L_1942:
        /*004c*/ 	.word	0x00000000
        /*0050*/ 	.short	0x0000
        /*0052*/ 	.short	0x0000
        /*0054*/ 	.byte	0x00, 0xf0, 0x81, 0x06


	//----- nvinfo : EIATTR_SPARSE_MMA_MASK
	.align		4
.L_1943:
        /*0058*/ 	.byte	0x03, 0x50
        /*005a*/ 	.short	0x0000


	//----- nvinfo : EIATTR_MAXREG_COUNT
	.align		4
        /*005c*/ 	.byte	0x03, 0x1b
        /*005e*/ 	.short	0x00ff


	//----- nvinfo : EIATTR_MERCURY_ISA_VERSION
	.align		4
        /*0060*/ 	.byte	0x03, 0x5f
        /*0062*/ 	.short	0x0101


	//----- nvinfo : EIATTR_EXIT_INSTR_OFFSETS
	.align		4
        /*0064*/ 	.byte	0x04, 0x1c
        /*0066*/ 	.short	(.L_1945 - .L_1944)


	//   ....[0]....
.L_1944:
        /*0068*/ 	.word	0x000000b0


	//   ....[1]....
        /*006c*/ 	.word	0x00002960


	//   ....[2]....
        /*0070*/ 	.word	0x000029f0


	//   ....[3]....
        /*0074*/ 	.word	0x00002aa0


	//   ....[4]....
        /*0078*/ 	.word	0x00002b20


	//   ....[5]....
        /*007c*/ 	.word	0x00002bb0


	//   ....[6]....
        /*0080*/ 	.word	0x00002c30


	//   ....[7]....
        /*0084*/ 	.word	0x00002cc0


	//   ....[8]....
        /*0088*/ 	.word	0x00002d50


	//   ....[9]....
        /*008c*/ 	.word	0x00002da0


	//----- nvinfo : EIATTR_MAX_THREADS
	.align		4
.L_1945:
        /*0090*/ 	.byte	0x04, 0x05
        /*0092*/ 	.short	(.L_1947 - .L_1946)
.L_1946:
        /*0094*/ 	.word	0x00000080
        /*0098*/ 	.word	0x00000001
        /*009c*/ 	.word	0x00000001


	//----- nvinfo : EIATTR_CRS_STACK_SIZE
	.align		4
.L_1947:
        /*00a0*/ 	.byte	0x04, 0x1e
        /*00a2*/ 	.short	(.L_1949 - .L_1948)
.L_1948:
        /*00a4*/ 	.word	0x00000000


	//----- nvinfo : EIATTR_CBANK_PARAM_SIZE
	.align		4
.L_1949:
        /*00a8*/ 	.byte	0x03, 0x19
        /*00aa*/ 	.short	0x0358


	//----- nvinfo : EIATTR_PARAM_CBANK
	.align		4
        /*00ac*/ 	.byte	0x04, 0x0a
        /*00ae*/ 	.short	(.L_1951 - .L_1950)
	.align		4
.L_1950:
        /*00b0*/ 	.word	index@(.nv.constant0._ZN2at6native16triu_tril_kernelIalLb1ELi8ELb0EEEvNS_4cuda6detail10TensorInfoIT_T0_EENS4_IKS5_S6_EEllS6_)
        /*00b4*/ 	.short	0x0210
        /*00b6*/ 	.short	0x0358


	//----- nvinfo : EIATTR_SW_WAR
	.align		4
.L_1951:
        /*00b8*/ 	.byte	0x04, 0x36
        /*00ba*/ 	.short	(.L_1953 - .L_1952)
.L_1952:
        /*00bc*/ 	.word	0x00000008
.L_1953:


//--------------------- .nv.info._ZN2at6native16triu_tril_kernelIalLb1ELi8ELb1EEEvNS_4cuda6detail10TensorInfoIT_T0_EENS4_IKS5_S6_EEllS6_ --------------------------
	.section	.nv.info._ZN2at6native16triu_tril_kernelIalLb1ELi8ELb1EEEvNS_4cuda6detail10TensorInfoIT_T0_EENS4_IKS5_S6_EEllS6_,"",@"SHT_CUDA_INFO"
	.sectionflags	@""
	.align	4


	//----- nvinfo : EIATTR_CUDA_API_VERSION
	.align		4
        /*0000*/ 	.byte	0x04, 0x37
        /*0002*/ 	.short	(.L_1955 - .L_1954)
.L_1954:
        /*0004*/ 	.word	0x00000082


	//----- nvinfo : EIATTR_KPARAM_INFO
	.align		4
.L_1955:
        /*0008*/ 	.byte	0x04, 0x17
        /*000a*/ 	.short	(.L_1957 - .L_1956)
.L_1956:
        /*000c*/ 	.word	0x00000000
        /*0010*/ 	.short	0x0004
        /*0012*/ 	.short	0x0350
        /*0014*/ 	.byte	0x00, 0xf0, 0x21, 0x00


	//----- nvinfo : EIATTR_KPARAM_INFO
	.align		4
.L_1957:
        /*0018*/ 	.byte	0x04, 0x17
        /*001a*/ 	.short	(.L_1959 - .L_1958)
.L_1958:
        /*001c*/ 	.word	0x00000000
        /*0020*/ 	.short	0x0003
        /*0022*/ 	.short	0x0348
        /*0024*/ 	.byte	0x00, 0xf0, 0x21, 0x00


	//----- nvinfo : EIATTR_KPARAM_INFO
	.align		4
.L_1959:
        /*0028*/ 	.byte	0x04, 0x17
        /*002a*/ 	.short	(.L_1961 - .L_1960)
.L_1960:
        /*002c*/ 	.word	0x00000000
        /*0030*/ 	.short	0x0002
        /*0032*/ 	.short	0x0340
        /*0034*/ 	.byte	0x00, 0xf0, 0x21, 0x00


	//----- nvinfo : EIATTR_KPARAM_INFO
	.align		4
.L_1961:
        /*0038*/ 	.byte	0x04, 0x17
        /*003a*/ 	.short	(.L_1963 - .L_1962)
.L_1962:
        /*003c*/ 	.word	0x00000000
        /*0040*/ 	.short	0x0001
        /*0042*/ 	.short	0x01a0
        /*0044*/ 	.byte	0x00, 0xf0, 0x81, 0x06


	//----- nvinfo : EIATTR_KPARAM_INFO
	.align		4
.L_1963:
        /*0048*/ 	.byte	0x04, 0x17
        /*004a*/ 	.short	(.L_1965 - .L_1964)
.L_1964:
        /*004c*/ 	.word	0x00000000
        /*0050*/ 	.short	0x0000
        /*0052*/ 	.short	0x0000
        /*0054*/ 	.byte	0x00, 0xf0, 0x81, 0x06


	//----- nvinfo : EIATTR_SPARSE_MMA_MASK
	.align		4
.L_1965:
        /*0058*/ 	.byte	0x03, 0x50
        /*005a*/ 	.short	0x0000


	//----- nvinfo : EIATTR_MAXREG_COUNT
	.align		4
        /*005c*/ 	.byte	0x03, 0x1b
        /*005e*/ 	.short	0x00ff


	//----- nvinfo : EIATTR_MERCURY_ISA_VERSION
	.align		4
        /*0060*/ 	.byte	0x03, 0x5f
        /*0062*/ 	.short	0x0101


	//----- nvinfo : EIATTR_EXIT_INSTR_OFFSETS
	.align		4
        /*0064*/ 	.byte	0x04, 0x1c
        /*0066*/ 	.short	(.L_1967 - .L_1966)


	//   ....[0]....
.L_1966:
        /*0068*/ 	.word	0x000000b0


	//   ....[1]....
        /*006c*/ 	.word	0x000005e0


	//   ....[2]....
        /*0070*/ 	.word	0x00001e70


	//   ....[3]....
        /*0074*/ 	.word	0x00001f10


	//   ....[4]....
        /*0078*/ 	.word	0x00002020


	//   ....[5]....
        /*007c*/ 	.word	0x00002120


	//   ....[6]....
        /*0080*/ 	.word	0x00002230


	//   ....[7]....
        /*0084*/ 	.word	0x00002330


	//   ....[8]....
        /*0088*/ 	.word	0x00002440


	//   ....[9]....
        /*008c*/ 	.word	0x00002590


	//   ....[10]....
        /*0090*/ 	.word	0x00002630


	//----- nvinfo : EIATTR_MAX_THREADS
	.align		4
.L_1967:
        /*0094*/ 	.byte	0x04, 0x05
        /*0096*/ 	.short	(.L_1969 - .L_1968)
.L_1968:
        /*0098*/ 	.word	0x00000080
        /*009c*/ 	.word	0x00000001
        /*00a0*/ 	.word	0x00000001


	//----- nvinfo : EIATTR_CRS_STACK_SIZE
	.align		4
.L_1969:
        /*00a4*/ 	.byte	0x04, 0x1e
        /*00a6*/ 	.short	(.L_1971 - .L_1970)
.L_1970:
        /*00a8*/ 	.word	0x00000000


	//----- nvinfo : EIATTR_CBANK_PARAM_SIZE
	.align		4
.L_1971:
        /*00ac*/ 	.byte	0x03, 0x19
        /*00ae*/ 	.short	0x0358


	//----- nvinfo : EIATTR_PARAM_CBANK
	.align		4
        /*00b0*/ 	.byte	0x04, 0x0a
        /*00b2*/ 	.short	(.L_1973 - .L_1972)
	.align		4
.L_1972:
        /*00b4*/ 	.word	index@(.nv.constant0._ZN2at6native16triu_tril_kernelIalLb1ELi8ELb1EEEvNS_4cuda6detail10TensorInfoIT_T0_EENS4_IKS5_S6_EEllS6_)
        /*00b8*/ 	.short	0x0210
        /*00ba*/ 	.short	0x0358


	//----- nvinfo : EIATTR_SW_WAR
	.align		4
.L_1973:
        /*00bc*/ 	.byte	0x04, 0x36
        /*00be*/ 	.short	(.L_1975 - .L_1974)
.L_1974:
        /*00c0*/ 	.word	0x00000008
.L_1975:


//--------------------- .nv.info._ZN2at6native16triu_tril_kernelIaiLb1ELi8ELb0EEEvNS_4cuda6detail10TensorInfoIT_T0_EENS4_IKS5_S6_EEllS6_ --------------------------
	.section	.nv.info._ZN2at6native16triu_tril_kernelIaiLb1ELi8ELb0EEEvNS_4cuda6detail10TensorInfoIT_T0_EENS4_IKS5_S6_EEllS6_,"",@"SHT_CUDA_INFO"
	.sectionflags	@""
	.align	4


	//----- nvinfo : EIATTR_CUDA_API_VERSION
	.align		4
        /*0000*/ 	.byte	0x04, 0x37
        /*0002*/ 	.short	(.L_1977 - .L_1976)
.L_1976:
        /*0004*/ 	.word	0x00000082


	//----- nvinfo : EIATTR_KPARAM_INFO
	.align		4
.L_1977:
        /*0008*/ 	.byte	0x04, 0x17
        /*000a*/ 	.short	(.L_1979 - .L_1978)
.L_1978:
        /*000c*/ 	.word	0x00000000
        /*0010*/ 	.short	0x0004
        /*0012*/ 	.short	0x01c0
        /*0014*/ 	.byte	0x00, 0xf0, 0x11, 0x00


	//----- nvinfo : EIATTR_KPARAM_INFO
	.align		4
.L_1979:
        /*0018*/ 	.byte	0x04, 0x17
        /*001a*/ 	.short	(.L_1981 - .L_1980)
.L_1980:
        /*001c*/ 	.word	0x00000000
        /*0020*/ 	.short	0x0003
        /*0022*/ 	.short	0x01b8
        /*0024*/ 	.byte	0x00, 0xf0, 0x21, 0x00


	//----- nvinfo : EIATTR_KPARAM_INFO
	.align		4
.L_1981:
        /*0028*/ 	.byte	0x04, 0x17
        /*002a*/ 	.short	(.L_1983 - .L_1982)
.L_1982:
        /*002c*/ 	.word	0x00000000
        /*0030*/ 	.short	0x0002
        /*0032*/ 	.short	0x01b0
        /*0034*/ 	.byte	0x00, 0xf0, 0x21, 0x00


	//----- nvinfo : EIATTR_KPARAM_INFO
	.align		4
.L_1983:
        /*0038*/ 	.byte	0x04, 0x17
        /*003a*/ 	.short	(.L_1985 - .L_1984)
.L_1984:
        /*003c*/ 	.word	0x00000000
        /*0040*/ 	.short	0x0001
        /*0042*/ 	.short	0x00d8
        /*0044*/ 	.byte	0x00, 0xf0, 0x61, 0x03


	//----- nvinfo : EIATTR_KPARAM_INFO
	.align		4
.L_1985:
        /*0048*/ 	.byte	0x04, 0x17
        /*004a*/ 	.short	(.L_1987 - .L_1986)
.L_1986:
        /*004c*/ 	.word	0x00000000
        /*0050*/ 	.short	0x0000
        /*0052*/ 	.short	0x0000
        /*0054*/ 	.byte	0x00, 0xf0, 0x61, 0x03


	//----- nvinfo : EIATTR_SPARSE_MMA_MASK
	.align		4
.L_1987:
        /*0058*/ 	.byte	0x03, 0x50
        /*005a*/ 	.short	0x0000


	//----- nvinfo : EIATTR_MAXREG_COUNT
	.align		4
        /*005c*/ 	.byte	0x03, 0x1b
        /*005e*/ 	.short	0x00ff


	//----- nvinfo : EIATTR_MERCURY_ISA_VERSION
	.align		4
        /*0060*/ 	.byte	0x03, 0x5f
        /*0062*/ 	.short	0x0101


	//----- nvinfo : EIATTR_EXIT_INSTR_OFFSETS
	.align		4
        /*0064*/ 	.byte	0x04, 0x1c
        /*0066*/ 	.short	(.L_1989 - .L_1988)


	//   ....[0]....
.L_1988:
        /*0068*/ 	.word	0x000000b0


	//   ....[1]....
        /*006c*/ 	.word	0x00001f90


	//   ....[2]....
        /*0070*/ 	.word	0x00002000


	//   ....[3]....
        /*0074*/ 	.word	0x000020a0


	//   ....[4]....
        /*0078*/ 	.word	0x00002120


	//   ....[5]....
        /*007c*/ 	.word	0x000021a0


	//   ....[6]....
        /*0080*/ 	.word	0x00002220


	//   ....[7]....
        /*0084*/ 	.word	0x000022a0


	//   ....[8]....
        /*0088*/ 	.word	0x00002320


	//   ....[9]....
        /*008c*/ 	.word	0x00002380


	//----- nvinfo : EIATTR_MAX_THREADS
	.align		4
.L_1989:
        /*0090*/ 	.byte	0x04, 0x05
        /*0092*/ 	.short	(.L_1991 - .L_1990)
.L_1990:
        /*0094*/ 	.word	0x00000080
        /*0098*/ 	.word	0x00000001
        /*009c*/ 	.word	0x00000001


	//----- nvinfo : EIATTR_CRS_STACK_SIZE
	.align		4
.L_1991:
        /*00a0*/ 	.byte	0x04, 0x1e
        /*00a2*/ 	.short	(.L_1993 - .L_1992)
.L_1992:
        /*00a4*/ 	.word	0x00000000


	//----- nvinfo : EIATTR_CBANK_PARAM_SIZE
	.align		4
.L_1993:
        /*00a8*/ 	.byte	0x03, 0x19
        /*00aa*/ 	.short	0x01c4


	//----- nvinfo : EIATTR_PARAM_CBANK
	.align		4
        /*00ac*/ 	.byte	0x04, 0x0a
        /*00ae*/ 	.short	(.L_1995 - .L_1994)
	.align		4
.L_1994:
        /*00b0*/ 	.word	index@(.nv.constant0._ZN2at6native16triu_tril_kernelIaiLb1ELi8ELb0EEEvNS_4cuda6detail10TensorInfoIT_T0_EENS4_IKS5_S6_EEllS6_)
        /*00b4*/ 	.short	0x0210
        /*00b6*/ 	.short	0x01c4


	//----- nvinfo : EIATTR_SW_WAR
	.align		4
.L_1995:
        /*00b8*/ 	.byte	0x04, 0x36
        /*00ba*/ 	.short	(.L_1997 - .L_1996)
.L_1996:
        /*00bc*/ 	.word	0x00000008
.L_1997:


//--------------------- .nv.info._ZN2at6native16triu_tril_kernelIaiLb1ELi8ELb1EEEvNS_4cuda6detail10TensorInfoIT_T0_EENS4_IKS5_S6_EEllS6_ --------------------------
	.section	.nv.info._ZN2at6native16triu_tril_kernelIaiLb1ELi8ELb1EEEvNS_4cuda6detail10TensorInfoIT_T0_EENS4_IKS5_S6_EEllS6_,"",@"SHT_CUDA_INFO"
	.sectionflags	@""
	.align	4


	//----- nvinfo : EIATTR_CUDA_API_VERSION
	.align		4
        /*0000*/ 	.byte	0x04, 0x37
        /*0002*/ 	.short	(.L_1999 - .L_1998)
.L_1998:
        /*0004*/ 	.word	0x00000082


	//----- nvinfo : EIATTR_KPARAM_INFO
	.align		4
.L_1999:
        /*0008*/ 	.byte	0x04, 0x17
        /*000a*/ 	.short	(.L_2001 - .L_2000)
.L_2000:
        /*000c*/ 	.word	0x00000000
        /*0010*/ 	.short	0x0004
        /*0012*/ 	.short	0x01c0
        /*0014*/ 	.byte	0x00, 0xf0, 0x11, 0x00


	//----- nvinfo : EIATTR_KPARAM_INFO
	.align		4
.L_2001:
        /*0018*/ 	.byte	0x04, 0x17
        /*001a*/ 	.short	(.L_2003 - .L_2002)
.L_2002:
        /*001c*/ 	.word	0x00000000
        /*0020*/ 	.short	0x0003
        /*0022*/ 	.short	0x01b8
        /*0024*/ 	.byte	0x00, 0xf0, 0x21, 0x00


	//----- nvinfo : EIATTR_KPARAM_INFO
	.align		4
.L_2003:
        /*0028*/ 	.byte	0x04, 0x17
        /*002a*/ 	.short	(.L_2005 - .L_2004)
.L_2004:
        /*002c*/ 	.word	0x00000000
        /*0030*/ 	.short	0x0002
        /*0032*/ 	.short	0x01b0
        /*0034*/ 	.byte	0x00, 0xf0, 0x21, 0x00


	//----- nvinfo : EIATTR_KPARAM_INFO
	.align		4
.L_2005:
        /*0038*/ 	.byte	0x04, 0x17
        /*003a*/ 	.short	(.L_2007 - .L_2006)
.L_2006:
        /*003c*/ 	.word	0x00000000
        /*0040*/ 	.short	0x0001
        /*0042*/ 	.short	0x00d8
        /*0044*/ 	.byte	0x00, 0xf0, 0x61, 0x03


	//----- nvinfo : EIATTR_KPARAM_INFO
	.align		4
.L_2007:
        /*0048*/ 	.byte	0x04, 0x17
        /*004a*/ 	.short	(.L_2009 - .L_2008)
.L_2008:
        /*004c*/ 	.word	0x00000000
        /*0050*/ 	.short	0x0000
        /*0052*/ 	.short	0x0000
        /*0054*/ 	.byte	0x00, 0xf0, 0x61, 0x03


	//----- nvinfo : EIATTR_SPARSE_MMA_MASK
	.align		4
.L_2009:
        /*0058*/ 	.byte	0x03, 0x50
        /*005a*/ 	.short	0x0000


	//----- nvinfo : EIATTR_MAXREG_COUNT
	.align		4
        /*005c*/ 	.byte	0x03, 0x1b
        /*005e*/ 	.short	0x00ff


	//----- nvinfo : EIATTR_MERCURY_ISA_VERSION
	.align		4
        /*0060*/ 	.byte	0x03, 0x5f
        /*0062*/ 	.short	0x0101


	//----- nvinfo : EIATTR_EXIT_INSTR_OFFSETS
	.align		4
        /*0064*/ 	.byte	0x04, 0x1c
        /*0066*/ 	.short	(.L_2011 - .L_2010)


	//   ....[0]....
.L_2010:
        /*0068*/ 	.word	0x000000b0


	//   ....[1]....
        /*006c*/ 	.word	0x00000590


	//   ....[2]....
        /*0070*/ 	.word	0x00001700


	//   ....[3]....
        /*0074*/ 	.word	0x00001780


	//   ....[4]....
        /*0078*/ 	.word	0x00001860


	//   ....[5]....
        /*007c*/ 	.word	0x00001940


	//   ....[6]....
        /*0080*/ 	.word	0x00001a20


	//   ....[7]....
        /*0084*/ 	.word	0x00001b00


	//   ....[8]....
        /*0088*/ 	.word	0x00001be0


	//   ....[9]....
        /*008c*/ 	.word	0x00001cc0


	//   ....[10]....
        /*0090*/ 	.word	0x00001d10


	//   ....[11]....
        /*0094*/ 	.word	0x00001d90


	//----- nvinfo : EIATTR_MAX_THREADS
	.align		4
.L_2011:
        /*0098*/ 	.byte	0x04, 0x05
        /*009a*/ 	.short	(.L_2013 - .L_2012)
.L_2012:
        /*009c*/ 	.word	0x00000080
        /*00a0*/ 	.word	0x00000001
        /*00a4*/ 	.word	0x00000001


	//----- nvinfo : EIATTR_CRS_STACK_SIZE
	.align		4
.L_2013:
        /*00a8*/ 	.byte	0x04, 0x1e
        /*00aa*/ 	.short	(.L_2015 - .L_2014)
.L_2014:
        /*00ac*/ 	.word	0x00000000


	//----- nvinfo : EIATTR_CBANK_PARAM_SIZE
	.align		4
.L_2015:
        /*00b0*/ 	.byte	0x03, 0x19
        /*00b2*/ 	.short	0x01c4


	//----- nvinfo : EIATTR_PARAM_CBANK
	.align		4
        /*00b4*/ 	.byte	0x04, 0x0a
        /*00b6*/ 	.short	(.L_2017 - .L_2016)
	.align		4
.L_2016:
        /*00b8*/ 	.word	index@(.nv.constant0._ZN2at6native16triu_tril_kernelIaiLb1ELi8ELb1EEEvNS_4cuda6detail10TensorInfoIT_T0_EENS4_IKS5_S6_EEllS6_)
        /*00bc*/ 	.short	0x0210
        /*00be*/ 	.short	0x01c4


	//----- nvinfo : EIATTR_SW_WAR
	.align		4
.L_2017:
        /*00c0*/ 	.byte	0x04, 0x36
        /*00c2*/ 	.short	(.L_2019 - .L_2018)
.L_2018:
        /*00c4*/ 	.word	0x00000008
.L_2019:


//--------------------- .nv.info._ZN2at6native16triu_tril_kernelIhlLb1ELi8ELb0EEEvNS_4cuda6detail10TensorInfoIT_T0_EENS4_IKS5_S6_EEllS6_ --------------------------
	.section	.nv.info._ZN2at6native16triu_tril_kernelIhlLb1ELi8ELb0EEEvNS_4cuda6detail10TensorInfoIT_T0_EENS4_IKS5_S6_EEllS6_,"",@"SHT_CUDA_INFO"
	.sectionflags	@""
	.align	4


	//----- nvinfo : EIATTR_CUDA_API_VERSION
	.align		4
        /*0000*/ 	.byte	0x04, 0x37
        /*0002*/ 	.short	(.L_2021 - .L_2020)
.L_2020:
        /*0004*/ 	.word	0x00000082


	//----- nvinfo : EIATTR_KPARAM_INFO
	.align		4
.L_2021:
        /*0008*/ 	.byte	0x04, 0x17
        /*000a*/ 	.short	(.L_2023 - .L_2022)
.L_2022:
        /*000c*/ 	.word	0x00000000
        /*0010*/ 	.short	0x0004
        /*0012*/ 	.short	0x0350
        /*0014*/ 	.byte	0x00, 0xf0, 0x21, 0x00


	//----- nvinfo : EIATTR_KPARAM_INFO
	.align		4
.L_2023:
        /*0018*/ 	.byte	0x04, 0x17
        /*001a*/ 	.short	(.L_2025 - .L_2024)
.L_2024:
        /*001c*/ 	.word	0x00000000
        /*0020*/ 	.short	0x0003
        /*0022*/ 	.short	0x0348
        /*0024*/ 	.byte	0x00, 0xf0, 0x21, 0x00


	//----- nvinfo : EIATTR_KPARAM_INFO
	.align		4
.L_2025:
        /*0028*/ 	.byte	0x04, 0x17
        /*002a*/ 	.short	(.L_2027 - .L_2026)
.L_2026:
        /*002c*/ 	.word	0x00000000
        /*0030*/ 	.short	0x0002
        /*0032*/ 	.short	0x0340
        /*0034*/ 	.byte	0x00, 0xf0, 0x21, 0x00


	//----- nvinfo : EIATTR_KPARAM_INFO
	.align		4
.L_2027:
        /*0038*/ 	.byte	0x04, 0x17
        /*003a*/ 	.short	(.L_2029 - .L_2028)
.L_2028:
        /*003c*/ 	.word	0x00000000
        /*0040*/ 	.short	0x0001
        /*0042*/ 	.short	0x01a0
        /*0044*/ 	.byte	0x00, 0xf0, 0x81, 0x06


	//----- nvinfo : EIATTR_KPARAM_INFO
	.align		4
.L_2029:
        /*0048*/ 	.byte	0x04, 0x17
        /*004a*/ 	.short	(.L_2031 - .L_2030)
.L_2030:
        /*004c*/ 	.word	0x00000000
        /*0050*/ 	.short	0x0000
        /*0052*/ 	.short	0x0000
        /*0054*/ 	.byte	0x00, 0xf0, 0x81, 0x06


	//----- nvinfo : EIATTR_SPARSE_MMA_MASK
	.align		4
.L_2031:
        /*0058*/ 	.byte	0x03, 0x50
        /*005a*/ 	.short	0x0000


	//----- nvinfo : EIATTR_MAXREG_COUNT
	.align		4
        /*005c*/ 	.byte	0x03, 0x1b
        /*005e*/ 	.short	0x00ff


	//----- nvinfo : EIATTR_MERCURY_ISA_VERSION
	.align		4
        /*0060*/ 	.byte	0x03, 0x5f
        /*0062*/ 	.short	0x0101


	//----- nvinfo : EIATTR_EXIT_INSTR_OFFSETS
	.align		4
        /*0064*/ 	.byte	0x04, 0x1c
        /*0066*/ 	.short	(.L_2033 - .L_2032)


	//   ....[0]....
.L_2032:
        /*0068*/ 	.word	0x000000b0


	//   ....[1]....
        /*006c*/ 	.word	0x00002960


	//   ....[2]....
        /*0070*/ 	.word	0x000029f0


	//   ....[3]....
        /*0074*/ 	.word	0x00002aa0


	//   ....[4]....
        /*0078*/ 	.word	0x00002b20


	//   ....[5]....
        /*007c*/ 	.word	0x00002bb0


	//   ....[6]....
        /*0080*/ 	.word	0x00002c30


	//   ....[7]....
        /*0084*/ 	.word	0x00002cc0


	//   ....[8]....
        /*0088*/ 	.word	0x00002d50


	//   ....[9]....
        /*008c*/ 	.word	0x00002da0


	//----- nvinfo : EIATTR_MAX_THREADS
	.align		4
.L_2033:
        /*0090*/ 	.byte	0x04, 0x05
        /*0092*/ 	.short	(.L_2035 - .L_2034)
.L_2034:
        /*0094*/ 	.word	0x00000080
        /*0098*/ 	.word	0x00000001
        /*009c*/ 	.word	0x00000001


	//----- nvinfo : EIATTR_CRS_STACK_SIZE
	.align		4
.L_2035:
        /*00a0*/ 	.byte	0x04, 0x1e
        /*00a2*/ 	.short	(.L_2037 - .L_2036)
.L_2036:
        /*00a4*/ 	.word	0x00000000


	//----- nvinfo : EIATTR_CBANK_PARAM_SIZE
	.align		4
.L_2037:
        /*00a8*/ 	.byte	0x03, 0x19
        /*00aa*/ 	.short	0x0358


	//----- nvinfo : EIATTR_PARAM_CBANK
	.align		4
        /*00ac*/ 	.byte	0x04, 0x0a
        /*00ae*/ 	.short	(.L_2039 - .L_2038)
	.align		4
.L_2038:
        /*00b0*/ 	.word	index@(.nv.constant0._ZN2at6native16triu_tril_kernelIhlLb1ELi8ELb0EEEvNS_4cuda6detail10TensorInfoIT_T0_EENS4_IKS5_S6_EEllS6_)
        /*00b4*/ 	.short	0x0210
        /*00b6*/ 	.short	0x0358


	//----- nvinfo : EIATTR_SW_WAR
	.align		4
.L_2039:
        /*00b8*/ 	.byte	0x04, 0x36
        /*00ba*/ 	.short	(.L_2041 - .L_2040)
.L_2040:
        /*00bc*/ 	.word	0x00000008
.L_2041:


//--------------------- .nv.info._ZN2at6native16triu_tril_kernelIhlLb1ELi8ELb1EEEvNS_4cuda6detail10TensorInfoIT_T0_EENS4_IKS5_S6_EEllS6_ --------------------------
	.section	.nv.info._ZN2at6native16triu_tril_kernelIhlLb1ELi8ELb1EEEvNS_4cuda6detail10TensorInfoIT_T0_EENS4_IKS5_S6_EEllS6_,"",@"SHT_CUDA_INFO"
	.sectionflags	@""
	.align	4


	//----- nvinfo : EIATTR_CUDA_API_VERSION
	.align		4
        /*0000*/ 	.byte	0x04, 0x37
        /*0002*/ 	.short	(.L_2043 - .L_2042)
.L_2042:
        /*0004*/ 	.word	0x00000082


	//----- nvinfo : EIATTR_KPARAM_INFO
	.align		4
.L_2043:
        /*0008*/ 	.byte	0x04, 0x17
        /*000a*/ 	.short	(.L_2045 - .L_2044)
.L_2044:
        /*000c*/ 	.word	0x00000000
        /*0010*/ 	.short	0x0004
        /*0012*/ 	.short	0x0350
        /*0014*/ 	.byte	0x00, 0xf0, 0x21, 0x00


	//----- nvinfo : EIATTR_KPARAM_INFO
	.align		4
.L_2045:
        /*0018*/ 	.byte	0x04, 0x17
        /*001a*/ 	.short	(.L_2047 - .L_2046)
.L_2046:
        /*001c*/ 	.word	0x00000000
        /*0020*/ 	.short	0x0003
        /*0022*/ 	.short	0x0348
        /*0024*/ 	.byte	0x00, 0xf0, 0x21, 0x00


	//----- nvinfo : EIATTR_KPARAM_INFO
	.align		4
.L_2047:
        /*0028*/ 	.byte	0x04, 0x17
        /*002a*/ 	.short	(.L_2049 - .L_2048)
.L_2048:
        /*002c*/ 	.word	0x00000000
        /*0030*/ 	.short	0x0002
        /*0032*/ 	.short	0x0340
        /*0034*/ 	.byte	0x00, 0xf0, 0x21, 0x00


	//----- nvinfo : EIATTR_KPARAM_INFO
	.align		4
.L_2049:
        /*0038*/ 	.byte	0x04, 0x17
        /*003a*/ 	.short	(.L_2051 - .L_2050)
.L_2050:
        /*003c*/ 	.word	0x00000000
        /*0040*/ 	.short	0x0001
        /*0042*/ 	.short	0x01a0
        /*0044*/ 	.byte	0x00, 0xf0, 0x81, 0x06


	//----- nvinfo : EIATTR_KPARAM_INFO
	.align		4
.L_2051:
        /*0048*/ 	.byte	0x04, 0x17
        /*004a*/ 	.short	(.L_2053 - .L_2052)
.L_2052:
        /*004c*/ 	.word	0x00000000
        /*0050*/ 	.short	0x0000
        /*0052*/ 	.short	0x0000
        /*0054*/ 	.byte	0x00, 0xf0, 0x81, 0x06


	//----- nvinfo : EIATTR_SPARSE_MMA_MASK
	.align		4
.L_2053:
        /*0058*/ 	.byte	0x03, 0x50
        /*005a*/ 	.short	0x0000


	//----- nvinfo : EIATTR_MAXREG_COUNT
	.align		4
        /*005c*/ 	.byte	0x03, 0x1b
        /*005e*/ 	.short	0x00ff


	//----- nvinfo : EIATTR_MERCURY_ISA_VERSION
	.align		4
        /*0060*/ 	.byte	0x03, 0x5f
        /*0062*/ 	.short	0x0101


	//----- nvinfo : EIATTR_EXIT_INSTR_OFFSETS
	.align		4
        /*0064*/ 	.byte	0x04, 0x1c
        /*0066*/ 	.short	(.L_2055 - .L_2054)


	//   ....[0]....
.L_2054:
        /*0068*/ 	.word	0x000000b0


	//   ....[1]....
        /*006c*/ 	.word	0x000005e0


	//   ....[2]....
        /*0070*/ 	.word	0x00001e70


	//   ....[3]....
        /*0074*/ 	.word	0x00001f10


	//   ....[4]....
        /*0078*/ 	.word	0x00002020


	//   ....[5]....
        /*007c*/ 	.word	0x00002120


	//   ....[6]....
        /*0080*/ 	.word	0x00002230


	//   ....[7]....
        /*0084*/ 	.word	0x00002330


	//   ....[8]....
        /*0088*/ 	.word	0x00002440


	//   ....[9]....
        /*008c*/ 	.word	0x00002590


	//   ....[10]....
        /*0090*/ 	.word	0x00002630


	//----- nvinfo : EIATTR_MAX_THREADS
	.align		4
.L_2055:
        /*0094*/ 	.byte	0x04, 0x05
        /*0096*/ 	.short	(.L_2057 - .L_2056)
.L_2056:
        /*0098*/ 	.word	0x00000080
        /*009c*/ 	.word	0x00000001
        /*00a0*/ 	.word	0x00000001


	//----- nvinfo : EIATTR_CRS_STACK_SIZE
	.align		4
.L_2057:
        /*00a4*/ 	.byte	0x04, 0x1e
        /*00a6*/ 	.short	(.L_2059 - .L_2058)
.L_2058:
        /*00a8*/ 	.word	0x00000000


	//----- nvinfo : EIATTR_CBANK_PARAM_SIZE
	.align		4
.L_2059:
        /*00ac*/ 	.byte	0x03, 0x19
        /*00ae*/ 	.short	0x0358


	//----- nvinfo : EIATTR_PARAM_CBANK
	.align		4
        /*00b0*/ 	.byte	0x04, 0x0a
        /*00b2*/ 	.short	(.L_2061 - .L_2060)
	.align		4
.L_2060:
        /*00b4*/ 	.word	index@(.nv.constant0._ZN2at6native16triu_tril_kernelIhlLb1ELi8ELb1EEEvNS_4cuda6detail10TensorInfoIT_T0_EENS4_IKS5_S6_EEllS6_)
        /*00b8*/ 	.short	0x0210
        /*00ba*/ 	.short	0x0358


	//----- nvinfo : EIATTR_SW_WAR
	.align		4
.L_2061:
        /*00bc*/ 	.byte	0x04, 0x36
        /*00be*/ 	.short	(.L_2063 - .L_2062)
.L_2062:
        /*00c0*/ 	.word	0x00000008
.L_2063:


//--------------------- .nv.info._ZN2at6native16triu_tril_kernelIhiLb1ELi8ELb0EEEvNS_4cuda6detail10TensorInfoIT_T0_EENS4_IKS5_S6_EEllS6_ --------------------------
	.section	.nv.info._ZN2at6native16triu_tril_kernelIhiLb1ELi8ELb0EEEvNS_4cuda6detail10TensorInfoIT_T0_EENS4_IKS5_S6_EEllS6_,"",@"SHT_CUDA_INFO"
	.sectionflags	@""
	.align	4


	//----- nvinfo : EIATTR_CUDA_API_VERSION
	.align		4
        /*0000*/ 	.byte	0x04, 0x37
        /*0002*/ 	.short	(.L_2065 - .L_2064)
.L_2064:
        /*0004*/ 	.word	0x00000082


	//----- nvinfo : EIATTR_KPARAM_INFO
	.align		4
.L_2065:
        /*0008*/ 	.byte	0x04, 0x17
        /*000a*/ 	.short	(.L_2067 - .L_2066)
.L_2066:
        /*000c*/ 	.word	0x00000000
        /*0010*/ 	.short	0x0004
        /*0012*/ 	.short	0x01c0
        /*0014*/ 	.byte	0x00, 0xf0, 0x11, 0x00


	//----- nvinfo : EIATTR_KPARAM_INFO
	.align		4
.L_2067:
        /*0018*/ 	.byte	0x04, 0x17
        /*001a*/ 	.short	(.L_2069 - .L_2068)
.L_2068:
        /*001c*/ 	.word	0x00000000
        /*0020*/ 	.short	0x0003
        /*0022*/ 	.short	0x01b8
        /*0024*/ 	.byte	0x00, 0xf0, 0x21, 0x00


	//----- nvinfo : EIATTR_KPARAM_INFO
	.align		4
.L_2069:
        /*0028*/ 	.byte	0x04, 0x17
        /*002a*/ 	.short	(.L_2071 - .L_2070)
.L_2070:
        /*002c*/ 	.word	0x00000000
        /*0030*/ 	.short	0x0002
        /*0032*/ 	.short	0x01b0
        /*0034*/ 	.byte	0x00, 0xf0, 0x21, 0x00


	//----- nvinfo : EIATTR_KPARAM_INFO
	.align		4
.L_2071:
        /*0038*/ 	.byte	0x04, 0x17
        /*003a*/ 	.short	(.L_2073 - .L_2072)
.L_2072:
        /*003c*/ 	.word	0x00000000
        /*0040*/ 	.short	0x0001
        /*0042*/ 	.short	0x00d8
        /*0044*/ 	.byte	0x00, 0xf0, 0x61, 0x03


	//----- nvinfo : EIATTR_KPARAM_INFO
	.align		4
.L_2073:
        /*0048*/ 	.byte	0x04, 0x17
        /*004a*/ 	.short	(.L_2075 - .L_2074)
.L_2074:
        /*004c*/ 	.word	0x00000000
        /*0050*/ 	.short	0x0000
        /*0052*/ 	.short	0x0000
        /*0054*/ 	.byte	0x00, 0xf0, 0x61, 0x03


	//----- nvinfo : EIATTR_SPARSE_MMA_MASK
	.align		4
.L_2075:
        /*0058*/ 	.byte	0x03, 0x50
        /*005a*/ 	.short	0x0000


	//----- nvinfo : EIATTR_MAXREG_COUNT
	.align		4
        /*005c*/ 	.byte	0x03, 0x1b
        /*005e*/ 	.short	0x00ff


	//----- nvinfo : EIATTR_MERCURY_ISA_VERSION
	.align		4
        /*0060*/ 	.byte	0x03, 0x5f
        /*0062*/ 	.short	0x0101


	//----- nvinfo : EIATTR_EXIT_INSTR_OFFSETS
	.align		4
        /*0064*/ 	.byte	0x04, 0x1c
        /*0066*/ 	.short	(.L_2077 - .L_2076)


	//   ....[0]....
.L_2076:
        /*0068*/ 	.word	0x000000b0


	//   ....[1]....
        /*006c*/ 	.word	0x00001f90


	//   ....[2]....
        /*0070*/ 	.word	0x00002000


	//   ....[3]....
        /*0074*/ 	.word	0x000020a0


	//   ....[4]....
        /*0078*/ 	.word	0x00002120


	//   ....[5]....
        /*007c*/ 	.word	0x000021a0


	//   ....[6]....
        /*0080*/ 	.word	0x00002220


	//   ....[7]....
        /*0084*/ 	.word	0x000022a0


	//   ....[8]....
        /*0088*/ 	.word	0x00002320


	//   ....[9]....
        /*008c*/ 	.word	0x00002380


	//----- nvinfo : EIATTR_MAX_THREADS
	.align		4
.L_2077:
        /*0090*/ 	.byte	0x04, 0x05
        /*0092*/ 	.short	(.L_2079 - .L_2078)
.L_2078:
        /*0094*/ 	.word	0x00000080
        /*0098*/ 	.word	0x00000001
        /*009c*/ 	.word	0x00000001


	//----- nvinfo : EIATTR_CRS_STACK_SIZE
	.align		4
.L_2079:
        /*00a0*/ 	.byte	0x04, 0x1e
        /*00a2*/ 	.short	(.L_2081 - .L_2080)
.L_2080:
        /*00a4*/ 	.word	0x00000000


	//----- nvinfo : EIATTR_CBANK_PARAM_SIZE
	.align		4
.L_2081:
        /*00a8*/ 	.byte	0x03, 0x19
        /*00aa*/ 	.short	0x01c4


	//----- nvinfo : EIATTR_PARAM_CBANK
	.align		4
        /*00ac*/ 	.byte	0x04, 0x0a
        /*00ae*/ 	.short	(.L_2083 - .L_2082)
	.align		4
.L_2082:
        /*00b0*/ 	.word	index@(.nv.constant0._ZN2at6native16triu_tril_kernelIhiLb1ELi8ELb0EEEvNS_4cuda6detail10TensorInfoIT_T0_EENS4_IKS5_S6_EEllS6_)
        /*00b4*/ 	.short	0x0210
        /*00b6*/ 	.short	0x01c4


	//----- nvinfo : EIATTR_SW_WAR
	.align		4
.L_2083:
        /*00b8*/ 	.byte	0x04, 0x36
        /*00ba*/ 	.short	(.L_2085 - .L_2084)
.L_2084:
        /*00bc*/ 	.word	0x00000008
.L_2085:


//--------------------- .nv.info._ZN2at6native16triu_tril_kernelIhiLb1ELi8ELb1EEEvNS_4cuda6detail10TensorInfoIT_T0_EENS4_IKS5_S6_EEllS6_ --------------------------
	.section	.nv.info._ZN2at6native16triu_tril_kernelIhiLb1ELi8ELb1EEEvNS_4cuda6detail10TensorInfoIT_T0_EENS4_IKS5_S6_EEllS6_,"",@"SHT_CUDA_INFO"
	.sectionflags	@""
	.align	4


	//----- nvinfo : EIATTR_CUDA_API_VERSION
	.align		4
        /*0000*/ 	.byte	0x04, 0x37
        /*0002*/ 	.short	(.L_2087 - .L_2086)
.L_2086:
        /*0004*/ 	.word	0x00000082


	//----- nvinfo : EIATTR_KPARAM_INFO
	.align		4
.L_2087:
        /*0008*/ 	.byte	0x04, 0x17
        /*000a*/ 	.short	(.L_2089 - .L_2088)
.L_2088:
        /*000c*/ 	.word	0x00000000
        /*0010*/ 	.short	0x0004
        /*0012*/ 	.short	0x01c0
        /*0014*/ 	.byte	0x00, 0xf0, 0x11, 0x00


	//----- nvinfo : EIATTR_KPARAM_INFO
	.align		4
.L_2089:
        /*0018*/ 	.byte	0x04, 0x17
        /*001a*/ 	.short	(.L_2091 - .L_2090)
.L_2090:
        /*001c*/ 	.word	0x00000000
        /*0020*/ 	.short	0x0003
        /*0022*/ 	.short	0x01b8
        /*0024*/ 	.byte	0x00, 0xf0, 0x21, 0x00


	//----- nvinfo : EIATTR_KPARAM_INFO
	.align		4
.L_2091:
        /*0028*/ 	.byte	0x04, 0x17
        /*002a*/ 	.short	(.L_2093 - .L_2092)
.L_2092:
        /*002c*/ 	.word	0x00000000
        /*0030*/ 	.short	0x0002
        /*0032*/ 	.short	0x01b0
        /*0034*/ 	.byte	0x00, 0xf0, 0x21, 0x00


	//----- nvinfo : EIATTR_KPARAM_INFO
	.align		4
.L_2093:
        /*0038*/ 	.byte	0x04, 0x17
        /*003a*/ 	.short	(.L_2095 - .L_2094)
.L_2094:
        /*003c*/ 	.word	0x00000000
        /*0040*/ 	.short	0x0001
        /*0042*/ 	.short	0x00d8
        /*0044*/ 	.byte	0x00, 0xf0, 0x61, 0x03


	//----- nvinfo : EIATTR_KPARAM_INFO
	.align		4
.L_2095:
        /*0048*/ 	.byte	0x04, 0x17
        /*004a*/ 	.short	(.L_2097 - .L_2096)
.L_2096:
        /*004c*/ 	.word	0x00000000
        /*0050*/ 	.short	0x0000
        /*0052*/ 	.short	0x0000
        /*0054*/ 	.byte	0x00, 0xf0, 0x61, 0x03


	//----- nvinfo : EIATTR_SPARSE_MMA_MASK
	.align		4
.L_2097:
        /*0058*/ 	.byte	0x03, 0x50
        /*005a*/ 	.short	0x0000


	//----- nvinfo : EIATTR_MAXREG_COUNT
	.align		4
        /*005c*/ 	.byte	0x03, 0x1b
        /*005e*/ 	.short	0x00ff


	//----- nvinfo : EIATTR_MERCURY_ISA_VERSION
	.align		4
        /*0060*/ 	.byte	0x03, 0x5f
        /*0062*/ 	.short	0x0101


	//----- nvinfo : EIATTR_EXIT_INSTR_OFFSETS
	.align		4
        /*0064*/ 	.byte	0x04, 0x1c
        /*0066*/ 	.short	(.L_2099 - .L_2098)


	//   ....[0]....
.L_2098:
        /*0068*/ 	.word	0x000000b0


	//   ....[1]....
        /*006c*/ 	.word	0x00000590


	//   ....[2]....
        /*0070*/ 	.word	0x00001700


	//   ....[3]....
        /*0074*/ 	.word	0x00001780


	//   ....[4]....
        /*0078*/ 	.word	0x00001860


	//   ....[5]....
        /*007c*/ 	.word	0x00001940


	//   ....[6]....
        /*0080*/ 	.word	0x00001a20


	//   ....[7]....
        /*0084*/ 	.word	0x00001b00


	//   ....[8]....
        /*0088*/ 	.word	0x00001be0


	//   ....[9]....
        /*008c*/ 	.word	0x00001cc0


	//   ....[10]....
        /*0090*/ 	.word	0x00001d10


	//   ....[11]....
        /*0094*/ 	.word	0x00001d90


	//----- nvinfo : EIATTR_MAX_THREADS
	.align		4
.L_2099:
        /*0098*/ 	.byte	0x04, 0x05
        /*009a*/ 	.short	(.L_2101 - .L_2100)
.L_2100:
        /*009c*/ 	.word	0x00000080
        /*00a0*/ 	.word	0x00000001
        /*00a4*/ 	.word	0x00000001


	//----- nvinfo : EIATTR_CRS_STACK_SIZE
	.align		4
.L_2101:
        /*00a8*/ 	.byte	0x04, 0x1e
        /*00aa*/ 	.short	(.L_2103 - .L_2102)
.L_2102:
        /*00ac*/ 	.word	0x00000000


	//----- nvinfo : EIATTR_CBANK_PARAM_SIZE
	.align		4
.L_2103:
        /*00b0*/ 	.byte	0x03, 0x19
        /*00b2*/ 	.short	0x01c4


	//----- nvinfo : EIATTR_PARAM_CBANK
	.align		4
        /*00b4*/ 	.byte	0x04, 0x0a
        /*00b6*/ 	.short	(.L_2105 - .L_2104)
	.align		4
.L_2104:
        /*00b8*/ 	.word	index@(.nv.constant0._ZN2at6native16triu_tril_kernelIhiLb1ELi8ELb1EEEvNS_4cuda6detail10TensorInfoIT_T0_EENS4_IKS5_S6_EEllS6_)
        /*00bc*/ 	.short	0x0210
        /*00be*/ 	.short	0x01c4


	//----- nvinfo : EIATTR_SW_WAR
	.align		4
.L_2105:
        /*00c0*/ 	.byte	0x04, 0x36
        /*00c2*/ 	.short	(.L_2107 - .L_2106)
.L_2106:
        /*00c4*/ 	.word	0x00000008
.L_2107:


//--------------------- .nv.info._ZN2at6native16triu_tril_kernelIblLb0ELi8ELb0EEEvNS_4cuda6detail10TensorInfoIT_T0_EENS4_IKS5_S6_EEllS6_ --------------------------
	.section	.nv.info._ZN2at6native16triu_tril_kernelIblLb0ELi8ELb0EEEvNS_4cuda6detail10TensorInfoIT_T0_EENS4_IKS5_S6_EEllS6_,"",@"SHT_CUDA_INFO"
	.sectionflags	@""
	.align	4


	//----- nvinfo : EIATTR_CUDA_API_VERSION
	.align		4
        /*0000*/ 	.byte	0x04, 0x37
        /*0002*/ 	.short	(.L_2109 - .L_2108)
.L_2108:
        /*0004*/ 	.word	0x00000082


	//----- nvinfo : EIATTR_KPARAM_INFO
	.align		4
.L_2109:
        /*0008*/ 	.byte	0x04, 0x17
        /*000a*/ 	.short	(.L_2111 - .L_2110)
.L_2110:
        /*000c*/ 	.word	0x00000000
        /*0010*/ 	.short	0x0004
        /*0012*/ 	.short	0x0350
        /*0014*/ 	.byte	0x00, 0xf0, 0x21, 0x00


	//----- nvinfo : EIATTR_KPARAM_INFO
	.align		4
.L_2111:
        /*0018*/ 	.byte	0x04, 0x17
        /*001a*/ 	.short	(.L_2113 - .L_2112)
.L_2112:
        /*001c*/ 	.word	0x00000000
        /*0020*/ 	.short	0x0003
        /*0022*/ 	.short	0x0348
        /*0024*/ 	.byte	0x00, 0xf0, 0x21, 0x00


	//----- nvinfo : EIATTR_KPARAM_INFO
	.align		4
.L_2113:
        /*0028*/ 	.byte	0x04, 0x17
        /*002a*/ 	.short	(.L_2115 - .L_2114)
.L_2114:
        /*002c*/ 	.word	0x00000000
        /*0030*/ 	.short	0x0002
        /*0032*/ 	.short	0x0340
        /*0034*/ 	.byte	0x00, 0xf0, 0x21, 0x00


	//----- nvinfo : EIATTR_KPARAM_INFO
	.align		4
.L_2115:
        /*0038*/ 	.byte	0x04, 0x17
        /*003a*/ 	.short	(.L_2117 - .L_2116)
.L_2116:
        /*003c*/ 	.word	0x00000000
        /*0040*/ 	.short	0x0001
        /*0042*/ 	.short	0x01a0
        /*0044*/ 	.byte	0x00, 0xf0, 0x81, 0x06


	//----- nvinfo : EIATTR_KPARAM_INFO
	.align		4
.L_2117:
        /*0048*/ 	.byte	0x04, 0x17
        /*004a*/ 	.short	(.L_2119 - .L_2118)
.L_2118:
        /*004c*/ 	.word	0x00000000
        /*0050*/ 	.short	0x0000
        /*0052*/ 	.short	0x0000
        /*0054*/ 	.byte	0x00, 0xf0, 0x81, 0x06


	//----- nvinfo : EIATTR_SPARSE_MMA_MASK
	.align		4
.L_2119:
        /*0058*/ 	.byte	0x03, 0x50
        /*005a*/ 	.short	0x0000


	//----- nvinfo : EIATTR_MAXREG_COUNT
	.align		4
        /*005c*/ 	.byte	0x03, 0x1b
        /*005e*/ 	.short	0x00ff


	//----- nvinfo : EIATTR_MERCURY_ISA_VERSION
	.align		4
        /*0060*/ 	.byte	0x03, 0x5f
        /*0062*/ 	.short	0x0101


	//----- nvinfo : EIATTR_EXIT_INSTR_OFFSETS
	.align		4
        /*0064*/ 	.byte	0x04, 0x1c
        /*0066*/ 	.short	(.L_2121 - .L_2120)


	//   ....[0]....
.L_2120:
        /*0068*/ 	.word	0x000000b0


	//   ....[1]....
        /*006c*/ 	.word	0x00002900


	//   ....[2]....
        /*0070*/ 	.word	0x00002990


	//   ....[3]....
        /*0074*/ 	.word	0x00002a40


	//   ....[4]....
        /*0078*/ 	.word	0x00002ac0


	//   ....[5]....
        /*007c*/ 	.word	0x00002b50


	//   ....[6]....
        /*0080*/ 	.word	0x00002bd0


	//   ....[7]....
        /*0084*/ 	.word	0x00002c60


	//   ....[8]....
        /*0088*/ 	.word	0x00002cf0


	//   ....[9]....
        /*008c*/ 	.word	0x00002d40


	//----- nvinfo : EIATTR_MAX_THREADS
	.align		4
.L_2121:
        /*0090*/ 	.byte	0x04, 0x05
        /*0092*/ 	.short	(.L_2123 - .L_2122)
.L_2122:
        /*0094*/ 	.word	0x00000080
        /*0098*/ 	.word	0x00000001
        /*009c*/ 	.word	0x00000001


	//----- nvinfo : EIATTR_CRS_STACK_SIZE
	.align		4
.L_2123:
        /*00a0*/ 	.byte	0x04, 0x1e
        /*00a2*/ 	.short	(.L_2125 - .L_2124)
.L_2124:
        /*00a4*/ 	.word	0x00000000


	//----- nvinfo : EIATTR_CBANK_PARAM_SIZE
	.align		4
.L_2125:
        /*00a8*/ 	.byte	0x03, 0x19
        /*00aa*/ 	.short	0x0358


	//----- nvinfo : EIATTR_PARAM_CBANK
	.align		4
        /*00ac*/ 	.byte	0x04, 0x0a
        /*00ae*/ 	.short	(.L_2127 - .L_2126)
	.align		4
.L_2126:
        /*00b0*/ 	.word	index@(.nv.constant0._ZN2at6native16triu_tril_kernelIblLb0ELi8ELb0EEEvNS_4cuda6detail10TensorInfoIT_T0_EENS4_IKS5_S6_EEllS6_)
        /*00b4*/ 	.short	0x0210
        /*00b6*/ 	.short	0x0358


	//----- nvinfo : EIATTR_SW_WAR
	.align		4
.L_2127:
        /*00b8*/ 	.byte	0x04, 0x36
        /*00ba*/ 	.short	(.L_2129 - .L_2128)
.L_2128:
        /*00bc*/ 	.word	0x00000008
.L_2129:


//--------------------- .nv.info._ZN2at6native16triu_tril_kernelIblLb0ELi8ELb1EEEvNS_4cuda6detail10TensorInfoIT_T0_EENS4_IKS5_S6_EEllS6_ --------------------------
	.section	.nv.info._ZN2at6native16triu_tril_kernelIblLb0ELi8ELb1EEEvNS_4cuda6detail10TensorInfoIT_T0_EENS4_IKS5_S6_EEllS6_,"",@"SHT_CUDA_INFO"
	.sectionflags	@""
	.align	4


	//----- nvinfo : EIATTR_CUDA_API_VERSION
	.align		4
        /*0000*/ 	.byte	0x04, 0x37
        /*0002*/ 	.short	(.L_2131 - .L_2130)
.L_2130:
        /*0004*/ 	.word	0x00000082


	//----- nvinfo : EIATTR_KPARAM_INFO
	.align		4
.L_2131:
        /*0008*/ 	.byte	0x04, 0x17
        /*000a*/ 	.short	(.L_2133 - .L_2132)
.L_2132:
        /*000c*/ 	.word	0x00000000
        /*0010*/ 	.short	0x0004
        /*0012*/ 	.short	0x0350
        /*0014*/ 	.byte	0x00, 0xf0, 0x21, 0x00


	//----- nvinfo : EIATTR_KPARAM_INFO
	.align		4
.L_2133:
        /*0018*/ 	.byte	0x04, 0x17
        /*001a*/ 	.short	(.L_2135 - .L_2134)
.L_2134:
        /*001c*/ 	.word	0x00000000
        /*0020*/ 	.short	0x0003
        /*0022*/ 	.short	0x0348
        /*0024*/ 	.byte	0x00, 0xf0, 0x21, 0x00


	//----- nvinfo : EIATTR_KPARAM_INFO
	.align		4
.L_2135:
        /*0028*/ 	.byte	0x04, 0x17
        /*002a*/ 	.short	(.L_2137 - .L_2136)
.L_2136:
        /*002c*/ 	.word	0x00000000
        /*0030*/ 	.short	0x0002
        /*0032*/ 	.short	0x0340
        /*0034*/ 	.byte	0x00, 0xf0, 0x21, 0x00


	//----- nvinfo : EIATTR_KPARAM_INFO
	.align		4
.L_2137:
        /*0038*/ 	.byte	0x04, 0x17
        /*003a*/ 	.short	(.L_2139 - .L_2138)
.L_2138:
        /*003c*/ 	.word	0x00000000
        /*0040*/ 	.short	0x0001
        /*0042*/ 	.short	0x01a0
        /*0044*/ 	.byte	0x00, 0xf0, 0x81, 0x06


	//----- nvinfo : EIATTR_KPARAM_INFO
	.align		4
.L_2139:
        /*0048*/ 	.byte	0x04, 0x17
        /*004a*/ 	.short	(.L_2141 - .L_2140)
.L_2140:
        /*004c*/ 	.word	0x00000000
        /*0050*/ 	.short	0x0000
        /*0052*/ 	.short	0x0000
        /*0054*/ 	.byte	0x00, 0xf0, 0x81, 0x06


	//----- nvinfo : EIATTR_SPARSE_MMA_MASK
	.align		4
.L_2141:
        /*0058*/ 	.byte	0x03, 0x50
        /*005a*/ 	.short	0x0000


	//----- nvinfo : EIATTR_MAXREG_COUNT
	.align		4
        /*005c*/ 	.byte	0x03, 0x1b
        /*005e*/ 	.short	0x00ff


	//----- nvinfo : EIATTR_MERCURY_ISA_VERSION
	.align		4
        /*0060*/ 	.byte	0x03, 0x5f
        /*0062*/ 	.short	0x0101


	//----- nvinfo : EIATTR_EXIT_INSTR_OFFSETS
	.align		4
        /*0064*/ 	.byte	0x04, 0x1c
        /*0066*/ 	.short	(.L_2143 - .L_2142)


	//   ....[0]....
.L_2142:
        /*0068*/ 	.word	0x000000b0


	//   ....[1]....
        /*006c*/ 	.word	0x000005e0


	//   ....[2]....
        /*0070*/ 	.word	0x00001e70


	//   ....[3]....
        /*0074*/ 	.word	0x00001f60


	//   ....[4]....
        /*0078*/ 	.word	0x00002070


	//   ....[5]....
        /*007c*/ 	.word	0x000021e0


	//   ....[6]....
        /*0080*/ 	.word	0x00002360


	//   ....[7]....
        /*0084*/ 	.word	0x000024d0


	//   ....[8]....
        /*0088*/ 	.word	0x00002650


	//   ....[9]....
        /*008c*/ 	.word	0x00002810


	//   ....[10]....
        /*0090*/ 	.word	0x000028e0


	//----- nvinfo : EIATTR_MAX_THREADS
	.align		4
.L_2143:
        /*0094*/ 	.byte	0x04, 0x05
        /*0096*/ 	.short	(.L_2145 - .L_2144)
.L_2144:
        /*0098*/ 	.word	0x00000080
        /*009c*/ 	.word	0x00000001
        /*00a0*/ 	.word	0x00000001


	//----- nvinfo : EIATTR_CRS_STACK_SIZE
	.align		4
.L_2145:
        /*00a4*/ 	.byte	0x04, 0x1e
        /*00a6*/ 	.short	(.L_2147 - .L_2146)
.L_2146:
        /*00a8*/ 	.word	0x00000000


	//----- nvinfo : EIATTR_CBANK_PARAM_SIZE
	.align		4
.L_2147:
        /*00ac*/ 	.byte	0x03, 0x19
        /*00ae*/ 	.short	0x0358


	//----- nvinfo : EIATTR_PARAM_CBANK
	.align		4
        /*00b0*/ 	.byte	0x04, 0x0a
        /*00b2*/ 	.short	(.L_2149 - .L_2148)
	.align		4
.L_2148:
        /*00b4*/ 	.word	index@(.nv.constant0._ZN2at6native16triu_tril_kernelIblLb0ELi8ELb1EEEvNS_4cuda6detail10TensorInfoIT_T0_EENS4_IKS5_S6_EEllS6_)
        /*00b8*/ 	.short	0x0210
        /*00ba*/ 	.short	0x0358


	//----- nvinfo : EIATTR_SW_WAR
	.align		4
.L_2149:
        /*00bc*/ 	.byte	0x04, 0x36
        /*00be*/ 	.short	(.L_2151 - .L_2150)
.L_2150:
        /*00c0*/ 	.word	0x00000008
.L_2151:


//--------------------- .nv.info._ZN2at6native16triu_tril_kernelIbiLb0ELi8ELb0EEEvNS_4cuda6detail10TensorInfoIT_T0_EENS4_IKS5_S6_EEllS6_ --------------------------
	.section	.nv.info._ZN2at6native16triu_tril_kernelIbiLb0ELi8ELb0EEEvNS_4cuda6detail10TensorInfoIT_T0_EENS4_IKS5_S6_EEllS6_,"",@"SHT_CUDA_INFO"
	.sectionflags	@""
	.align	4


	//----- nvinfo : EIATTR_CUDA_API_VERSION
	.align		4
        /*0000*/ 	.byte	0x04, 0x37
        /*0002*/ 	.short	(.L_2153 - .L_2152)
.L_2152:
        /*0004*/ 	.word	0x00000082


	//----- nvinfo : EIATTR_KPARAM_INFO
	.align		4
.L_2153:
        /*0008*/ 	.byte	0x04, 0x17
        /*000a*/ 	.short	(.L_2155 - .L_2154)
.L_2154:
        /*000c*/ 	.word	0x00000000
        /*0010*/ 	.short	0x0004
        /*0012*/ 	.short	0x01c0
        /*0014*/ 	.byte	0x00, 0xf0, 0x11, 0x00


	//----- nvinfo : EIATTR_KPARAM_INFO
	.align		4
.L_2155:
        /*0018*/ 	.byte	0x04, 0x17
        /*001a*/ 	.short	(.L_2157 - .L_2156)
.L_2156:
        /*001c*/ 	.word	0x00000000
        /*0020*/ 	.short	0x0003
        /*0022*/ 	.short	0x01b8
        /*0024*/ 	.byte	0x00, 0xf0, 0x21, 0x00


	//----- nvinfo : EIATTR_KPARAM_INFO
	.align		4
.L_2157:
        /*0028*/ 	.byte	0x04, 0x17
        /*002a*/ 	.short	(.L_2159 - .L_2158)
.L_2158:
        /*002c*/ 	.word	0x00000000
        /*0030*/ 	.short	0x0002
        /*0032*/ 	.short	0x01b0
        /*0034*/ 	.byte	0x00, 0xf0, 0x21, 0x00


	//----- nvinfo : EIATTR_KPARAM_INFO
	.align		4
.L_2159:
        /*0038*/ 	.byte	0x04, 0x17
        /*003a*/ 	.short	(.L_2161 - .L_2160)
.L_2160:
        /*003c*/ 	.word	0x00000000
        /*0040*/ 	.short	0x0001
        /*0042*/ 	.short	0x00d8
        /*0044*/ 	.byte	0x00, 0xf0, 0x61, 0x03


	//----- nvinfo : EIATTR_KPARAM_INFO
	.align		4
.L_2161:
        /*0048*/ 	.byte	0x04, 0x17
        /*004a*/ 	.short	(.L_2163 - .L_2162)
.L_2162:
        /*004c*/ 	.word	0x00000000
        /*0050*/ 	.short	0x0000
        /*0052*/ 	.short	0x0000
        /*0054*/ 	.byte	0x00, 0xf0, 0x61, 0x03


	//----- nvinfo : EIATTR_SPARSE_MMA_MASK
	.align		4
.L_2163:
        /*0058*/ 	.byte	0x03, 0x50
        /*005a*/ 	.short	0x0000


	//----- nvinfo : EIATTR_MAXREG_COUNT
	.align		4
        /*005c*/ 	.byte	0x03, 0x1b
        /*005e*/ 	.short	0x00ff


	//----- nvinfo : EIATTR_MERCURY_ISA_VERSION
	.align		4
        /*0060*/ 	.byte	0x03, 0x5f
        /*0062*/ 	.short	0x0101


	//----- nvinfo : EIATTR_EXIT_INSTR_OFFSETS
	.align		4
        /*0064*/ 	.byte	0x04, 0x1c
        /*0066*/ 	.short	(.L_2165 - .L_2164)


	//   ....[0]....
.L_2164:
        /*0068*/ 	.word	0x000000b0


	//   ....[1]....
        /*006c*/ 	.word	0x00001f90


	//   ....[2]....
        /*0070*/ 	.word	0x00002000


	//   ....[3]....
        /*0074*/ 	.word	0x000020a0


	//   ....[4]....
        /*0078*/ 	.word	0x00002120


	//   ....[5]....
        /*007c*/ 	.word	0x000021a0


	//   ....[6]....
        /*0080*/ 	.word	0x00002220


	//   ....[7]....
        /*0084*/ 	.word	0x000022a0


	//   ....[8]....
        /*0088*/ 	.word	0x00002320


	//   ....[9]....
        /*008c*/ 	.word	0x00002380


	//----- nvinfo : EIATTR_MAX_THREADS
	.align		4
.L_2165:
        /*0090*/ 	.byte	0x04, 0x05
        /*0092*/ 	.short	(.L_2167 - .L_2166)
.L_2166:
        /*0094*/ 	.word	0x00000080
        /*0098*/ 	.word	0x00000001
        /*009c*/ 	.word	0x00000001


	//----- nvinfo : EIATTR_CRS_STACK_SIZE
	.align		4
.L_2167:
        /*00a0*/ 	.byte	0x04, 0x1e
        /*00a2*/ 	.short	(.L_2169 - .L_2168)
.L_2168:
        /*00a4*/ 	.word	0x00000000


	//----- nvinfo : EIATTR_CBANK_PARAM_SIZE
	.align		4
.L_2169:
        /*00a8*/ 	.byte	0x03, 0x19
        /*00aa*/ 	.short	0x01c4


	//----- nvinfo : EIATTR_PARAM_CBANK
	.align		4
        /*00ac*/ 	.byte	0x04, 0x0a
        /*00ae*/ 	.short	(.L_2171 - .L_2170)
	.align		4
.L_2170:
        /*00b0*/ 	.word	index@(.nv.constant0._ZN2at6native16triu_tril_kernelIbiLb0ELi8ELb0EEEvNS_4cuda6detail10TensorInfoIT_T0_EENS4_IKS5_S6_EEllS6_)
        /*00b4*/ 	.short	0x0210
        /*00b6*/ 	.short	0x01c4


	//----- nvinfo : EIATTR_SW_WAR
	.align		4
.L_2171:
        /*00b8*/ 	.byte	0x04, 0x36
        /*00ba*/ 	.short	(.L_2173 - .L_2172)
.L_2172:
        /*00bc*/ 	.word	0x00000008
.L_2173:


//--------------------- .nv.info._ZN2at6native16triu_tril_kernelIbiLb0ELi8ELb1EEEvNS_4cuda6detail10TensorInfoIT_T0_EENS4_IKS5_S6_EEllS6_ --------------------------
	.section	.nv.info._ZN2at6native16triu_tril_kernelIbiLb0ELi8ELb1EEEvNS_4cuda6detail10TensorInfoIT_T0_EENS4_IKS5_S6_EEllS6_,"",@"SHT_CUDA_INFO"
	.sectionflags	@""
	.align	4


	//----- nvinfo : EIATTR_CUDA_API_VERSION
	.align		4
        /*0000*/ 	.byte	0x04, 0x37
        /*0002*/ 	.short	(.L_2175 - .L_2174)
.L_2174:
        /*0004*/ 	.word	0x00000082


	//----- nvinfo : EIATTR_KPARAM_INFO
	.align		4
.L_2175:
        /*0008*/ 	.byte	0x04, 0x17
        /*000a*/ 	.short	(.L_2177 - .L_2176)
.L_2176:
        /*000c*/ 	.word	0x00000000
        /*0010*/ 	.short	0x0004
        /*0012*/ 	.short	0x01c0
        /*0014*/ 	.byte	0x00, 0xf0, 0x11, 0x00


	//----- nvinfo : EIATTR_KPARAM_INFO
	.align		4
.L_2177:
        /*0018*/ 	.byte	0x04, 0x17
        /*001a*/ 	.short	(.L_2179 - .L_2178)
.L_2178:
        /*001c*/ 	.word	0x00000000
        /*0020*/ 	.short	0x0003
        /*0022*/ 	.short	0x01b8
        /*0024*/ 	.byte	0x00, 0xf0, 0x21, 0x00


	//----- nvinfo : EIATTR_KPARAM_INFO
	.align		4
.L_2179:
        /*0028*/ 	.byte	0x04, 0x17
        /*002a*/ 	.short	(.L_2181 - .L_2180)
.L_2180:
        /*002c*/ 	.word	0x00000000
        /*0030*/ 	.short	0x0002
        /*0032*/ 	.short	0x01b0
        /*0034*/ 	.byte	0x00, 0xf0, 0x21, 0x00


	//----- nvinfo : EIATTR_KPARAM_INFO
	.align		4
.L_2181:
        /*0038*/ 	.byte	0x04, 0x17
        /*003a*/ 	.short	(.L_2183 - .L_2182)
.L_2182:
        /*003c*/ 	.word	0x00000000
        /*0040*/ 	.short	0x0001
        /*0042*/ 	.short	0x00d8
        /*0044*/ 	.byte	0x00, 0xf0, 0x61, 0x03


	//----- nvinfo : EIATTR_KPARAM_INFO
	.align		4
.L_2183:
        /*0048*/ 	.byte	0x04, 0x17
        /*004a*/ 	.short	(.L_2185 - .L_2184)
.L_2184:
        /*004c*/ 	.word	0x00000000
        /*0050*/ 	.short	0x0000
        /*0052*/ 	.short	0x0000
        /*0054*/ 	.byte	0x00, 0xf0, 0x61, 0x03


	//----- nvinfo : EIATTR_SPARSE_MMA_MASK
	.align		4
.L_2185:
        /*0058*/ 	.byte	0x03, 0x50
        /*005a*/ 	.short	0x0000


	//----- nvinfo : EIATTR_MAXREG_COUNT
	.align		4
        /*005c*/ 	.byte	0x03, 0x1b
        /*005e*/ 	.short	0x00ff


	//----- nvinfo : EIATTR_MERCURY_ISA_VERSION
	.align		4
        /*0060*/ 	.byte	0x03, 0x5f
        /*0062*/ 	.short	0x0101


	//----- nvinfo : EIATTR_EXIT_INSTR_OFFSETS
	.align		4
        /*0064*/ 	.byte	0x04, 0x1c
        /*0066*/ 	.short	(.L_2187 - .L_2186)


	//   ....[0]....
.L_2186:
        /*0068*/ 	.word	0x000000b0


	//   ....[1]....
        /*006c*/ 	.word	0x00000590


	//   ....[2]....
        /*0070*/ 	.word	0x00001700


	//   ....[3]....
        /*0074*/ 	.word	0x000017d0


	//   ....[4]....
        /*0078*/ 	.word	0x000018f0


	//   ....[5]....
        /*007c*/ 	.word	0x00001a10


	//   ....[6]....
        /*0080*/ 	.word	0x00001b30


	//   ....[7]....
        /*0084*/ 	.word	0x00001c50


	//   ....[8]....
        /*0088*/ 	.word	0x00001d70


	//   ....[9]....
        /*008c*/ 	.word	0x00001e90


	//   ....[10]....
        /*0090*/ 	.word	0x00001ee0


	//   ....[11]....
        /*0094*/ 	.word	0x00001f70


	//----- nvinfo : EIATTR_MAX_THREADS
	.align		4
.L_2187:
        /*0098*/ 	.byte	0x04, 0x05
        /*009a*/ 	.short	(.L_2189 - .L_2188)
.L_2188:
        /*009c*/ 	.word	0x00000080
        /*00a0*/ 	.word	0x00000001
        /*00a4*/ 	.word	0x00000001


	//----- nvinfo : EIATTR_CRS_STACK_SIZE
	.align		4
.L_2189:
        /*00a8*/ 	.byte	0x04, 0x1e
        /*00aa*/ 	.short	(.L_2191 - .L_2190)
.L_2190:
        /*00ac*/ 	.word	0x00000000


	//----- nvinfo : EIATTR_CBANK_PARAM_SIZE
	.align		4
.L_2191:
        /*00b0*/ 	.byte	0x03, 0x19
        /*00b2*/ 	.short	0x01c4


	//----- nvinfo : EIATTR_PARAM_CBANK
	.align		4
        /*00b4*/ 	.byte	0x04, 0x0a
        /*00b6*/ 	.short	(.L_2193 - .L_2192)
	.align		4
.L_2192:
        /*00b8*/ 	.word	index@(.nv.constant0._ZN2at6native16triu_tril_kernelIbiLb0ELi8ELb1EEEvNS_4cuda6detail10TensorInfoIT_T0_EENS4_IKS5_S6_EEllS6_)
        /*00bc*/ 	.short	0x0210
        /*00be*/ 	.short	0x01c4


	//----- nvinfo : EIATTR_SW_WAR
	.align		4
.L_2193:
        /*00c0*/ 	.byte	0x04, 0x36
        /*00c2*/ 	.short	(.L_2195 - .L_2194)
.L_2194:
        /*00c4*/ 	.word	0x00000008
.L_2195:


//--------------------- .nv.info._ZN2at6native16triu_tril_kernelIN3c108BFloat16ElLb0ELi4ELb0EEEvNS_4cuda6detail10TensorInfoIT_T0_EENS6_IKS7_S8_EEllS8_ --------------------------
	.section	.nv.info._ZN2at6native16triu_tril_kernelIN3c108BFloat16ElLb0ELi4ELb0EEEvNS_4cuda6detail10TensorInfoIT_T0_EENS6_IKS7_S8_EEllS8_,"",@"SHT_CUDA_INFO"
	.sectionflags	@""
	.align	4


	//----- nvinfo : EIATTR_CUDA_API_VERSION
	.align		4
        /*0000*/ 	.byte	0x04, 0x37
        /*0002*/ 	.short	(.L_2197 - .L_2196)
.L_2196:
        /*0004*/ 	.word	0x00000082


	//----- nvinfo : EIATTR_KPARAM_INFO
	.align		4
.L_2197:
        /*0008*/ 	.byte	0x04, 0x17
        /*000a*/ 	.short	(.L_2199 - .L_2198)
.L_2198:
        /*000c*/ 	.word	0x00000000
        /*0010*/ 	.short	0x0004
        /*0012*/ 	.short	0x0350
        /*0014*/ 	.byte	0x00, 0xf0, 0x21, 0x00


	//----- nvinfo : EIATTR_KPARAM_INFO
	.align		4
.L_2199:
        /*0018*/ 	.byte	0x04, 0x17
        /*001a*/ 	.short	(.L_2201 - .L_2200)
.L_2200:
        /*001c*/ 	.word	0x00000000
        /*0020*/ 	.short	0x0003
        /*0022*/ 	.short	0x0348
        /*0024*/ 	.byte	0x00, 0xf0, 0x21, 0x00


	//----- nvinfo : EIATTR_KPARAM_INFO
	.align		4
.L_2201:
        /*0028*/ 	.byte	0x04, 0x17
        /*002a*/ 	.short	(.L_2203 - .L_2202)
.L_2202:
        /*002c*/ 	.word	0x00000000
        /*0030*/ 	.short	0x0002
        /*0032*/ 	.short	0x0340
        /*0034*/ 	.byte	0x00, 0xf0, 0x21, 0x00


	//----- nvinfo : EIATTR_KPARAM_INFO
	.align		4
.L_2203:
        /*0038*/ 	.byte	0x04, 0x17
        /*003a*/ 	.short	(.L_2205 - .L_2204)
.L_2204:
        /*003c*/ 	.word	0x00000000
        /*0040*/ 	.short	0x0001
        /*0042*/ 	.short	0x01a0
        /*0044*/ 	.byte	0x00, 0xf0, 0x81, 0x06


	//----- nvinfo : EIATTR_KPARAM_INFO
	.align		4
.L_2205:
        /*0048*/ 	.byte	0x04, 0x17
        /*004a*/ 	.short	(.L_2207 - .L_2206)
.L_2206:
        /*004c*/ 	.word	0x00000000
        /*0050*/ 	.short	0x0000
        /*0052*/ 	.short	0x0000
        /*0054*/ 	.byte	0x00, 0xf0, 0x81, 0x06


	//----- nvinfo : EIATTR_SPARSE_MMA_MASK
	.align		4
.L_2207:
        /*0058*/ 	.byte	0x03, 0x50
        /*005a*/ 	.short	0x0000


	//----- nvinfo : EIATTR_MAXREG_COUNT
	.align		4
        /*005c*/ 	.byte	0x03, 0x1b
        /*005e*/ 	.short	0x00ff


	//----- nvinfo : EIATTR_MERCURY_ISA_VERSION
	.align		4
        /*0060*/ 	.byte	0x03, 0x5f
        /*0062*/ 	.short	0x0101


	//----- nvinfo : EIATTR_EXIT_INSTR_OFFSETS
	.align		4
        /*0064*/ 	.byte	0x04, 0x1c
        /*0066*/ 	.short	(.L_2209 - .L_2208)


	//   ....[0]....
.L_2208:
        /*0068*/ 	.word	0x000000b0


	//   ....[1]....
        /*006c*/ 	.word	0x000023f0


	//   ....[2]....
        /*0070*/ 	.word	0x00002480


	//   ....[3]....
        /*0074*/ 	.word	0x00002550


	//   ....[4]....
        /*0078*/ 	.word	0x000025d0


	//   ....[5]....
        /*007c*/ 	.word	0x00002620


	//----- nvinfo : EIATTR_MAX_THREADS
	.align		4
.L_2209:
        /*0080*/ 	.byte	0x04, 0x05
        /*0082*/ 	.short	(.L_2211 - .L_2210)
.L_2210:
        /*0084*/ 	.word	0x00000080
        /*0088*/ 	.word	0x00000001
        /*008c*/ 	.word	0x00000001


	//----- nvinfo : EIATTR_CRS_STACK_SIZE
	.align		4
.L_2211:
        /*0090*/ 	.byte	0x04, 0x1e
        /*0092*/ 	.short	(.L_2213 - .L_2212)
.L_2212:
        /*0094*/ 	.word	0x00000000


	//----- nvinfo : EIATTR_CBANK_PARAM_SIZE
	.align		4
.L_2213:
        /*0098*/ 	.byte	0x03, 0x19
        /*009a*/ 	.short	0x0358


	//----- nvinfo : EIATTR_PARAM_CBANK
	.align		4
        /*009c*/ 	.byte	0x04, 0x0a
        /*009e*/ 	.short	(.L_2215 - .L_2214)
	.align		4
.L_2214:
        /*00a0*/ 	.word	index@(.nv.constant0._ZN2at6native16triu_tril_kernelIN3c108BFloat16ElLb0ELi4ELb0EEEvNS_4cuda6detail10TensorInfoIT_T0_EENS6_IKS7_S8_EEllS8_)
        /*00a4*/ 	.short	0x0210
        /*00a6*/ 	.short	0x0358


	//----- nvinfo : EIATTR_SW_WAR
	.align		4
.L_2215:
        /*00a8*/ 	.byte	0x04, 0x36
        /*00aa*/ 	.short	(.L_2217 - .L_2216)
.L_2216:
        /*00ac*/ 	.word	0x00000008
.L_2217:


//--------------------- .nv.info._ZN2at6native16triu_tril_kernelIN3c108BFloat16ElLb0ELi4ELb1EEEvNS_4cuda6detail10TensorInfoIT_T0_EENS6_IKS7_S8_EEllS8_ --------------------------
	.section	.nv.info._ZN2at6native16triu_tril_kernelIN3c108BFloat16ElLb0ELi4ELb1EEEvNS_4cuda6detail10TensorInfoIT_T0_EENS6_IKS7_S8_EEllS8_,"",@"SHT_CUDA_INFO"
	.sectionflags	@""
	.align	4


	//----- nvinfo : EIATTR_CUDA_API_VERSION
	.align		4
        /*0000*/ 	.byte	0x04, 0x37
        /*0002*/ 	.short	(.L_2219 - .L_2218)
.L_2218:
        /*0004*/ 	.word	0x00000082


	//----- nvinfo : EIATTR_KPARAM_INFO
	.align		4
.L_2219:
        /*0008*/ 	.byte	0x04, 0x17
        /*000a*/ 	.short	(.L_2221 - .L_2220)
.L_2220:
        /*000c*/ 	.word	0x00000000
        /*0010*/ 	.short	0x0004
        /*0012*/ 	.short	0x0350
        /*0014*/ 	.byte	0x00, 0xf0, 0x21, 0x00


	//----- nvinfo : EIATTR_KPARAM_INFO
	.align		4
.L_2221:
        /*0018*/ 	.byte	0x04, 0x17
        /*001a*/ 	.short	(.L_2223 - .L_2222)
.L_2222:
        /*001c*/ 	.word	0x00000000
        /*0020*/ 	.short	0x0003
        /*0022*/ 	.short	0x0348
        /*0024*/ 	.byte	0x00, 0xf0, 0x21, 0x00


	//----- nvinfo : EIATTR_KPARAM_INFO
	.align		4
.L_2223:
        /*0028*/ 	.byte	0x04, 0x17
        /*002a*/ 	.short	(.L_2225 - .L_2224)
.L_2224:
        /*002c*/ 	.word	0x00000000
        /*0030*/ 	.short	0x0002
        /*0032*/ 	.short	0x0340
        /*0034*/ 	.byte	0x00, 0xf0, 0x21, 0x00


	//----- nvinfo : EIATTR_KPARAM_INFO
	.align		4
.L_2225:
        /*0038*/ 	.byte	0x04, 0x17
        /*003a*/ 	.short	(.L_2227 - .L_2226)
.L_2226:
        /*003c*/ 	.word	0x00000000
        /*0040*/ 	.short	0x0001
        /*0042*/ 	.short	0x01a0
        /*0044*/ 	.byte	0x00, 0xf0, 0x81, 0x06


	//----- nvinfo : EIATTR_KPARAM_INFO
	.align		4
.L_2227:
        /*0048*/ 	.byte	0x04, 0x17
        /*004a*/ 	.short	(.L_2229 - .L_2228)
.L_2228:
        /*004c*/ 	.word	0x00000000
        /*0050*/ 	.short	0x0000
        /*0052*/ 	.short	0x0000
        /*0054*/ 	.byte	0x00, 0xf0, 0x81, 0x06


	//----- nvinfo : EIATTR_SPARSE_MMA_MASK
	.align		4
.L_2229:
        /*0058*/ 	.byte	0x03, 0x50
        /*005a*/ 	.short	0x0000


	//----- nvinfo : EIATTR_MAXREG_COUNT
	.align		4
        /*005c*/ 	.byte	0x03, 0x1b
        /*005e*/ 	.short	0x00ff


	//----- nvinfo : EIATTR_MERCURY_ISA_VERSION
	.align		4
        /*0060*/ 	.byte	0x03, 0x5f
        /*0062*/ 	.short	0x0101


	//----- nvinfo : EIATTR_EXIT_INSTR_OFFSETS
	.align		4
        /*0064*/ 	.byte	0x04, 0x1c
        /*0066*/ 	.short	(.L_2231 - .L_2230)


	//   ....[0]....
.L_2230:
        /*0068*/ 	.word	0x000000b0


	//   ....[1]....
        /*006c*/ 	.word	0x000005e0


	//   ....[2]....
        /*0070*/ 	.word	0x00001e70


	//   ....[3]....
        /*0074*/ 	.word	0x00001f60


	//   ....[4]....
        /*0078*/ 	.word	0x000020b0


	//   ....[5]....
        /*007c*/ 	.word	0x00002260


	//   ....[6]....
        /*0080*/ 	.word	0x00002330


	//----- nvinfo : EIATTR_MAX_THREADS
	.align		4
.L_2231:
        /*0084*/ 	.byte	0x04, 0x05
        /*0086*/ 	.short	(.L_2233 - .L_2232)
.L_2232:
        /*0088*/ 	.word	0x00000080
        /*008c*/ 	.word	0x00000001
        /*0090*/ 	.word	0x00000001


	//----- nvinfo : EIATTR_CRS_STACK_SIZE
	.align		4
.L_2233:
        /*0094*/ 	.byte	0x04, 0x1e
        /*0096*/ 	.short	(.L_2235 - .L_2234)
.L_2234:
        /*0098*/ 	.word	0x00000000


	//----- nvinfo : EIATTR_CBANK_PARAM_SIZE
	.align		4
.L_2235:
        /*009c*/ 	.byte	0x03, 0x19
        /*009e*/ 	.short	0x0358


	//----- nvinfo : EIATTR_PARAM_CBANK
	.align		4
        /*00a0*/ 	.byte	0x04, 0x0a
        /*00a2*/ 	.short	(.L_2237 - .L_2236)
	.align		4
.L_2236:
        /*00a4*/ 	.word	index@(.nv.constant0._ZN2at6native16triu_tril_kernelIN3c108BFloat16ElLb0ELi4ELb1EEEvNS_4cuda6detail10TensorInfoIT_T0_EENS6_IKS7_S8_EEllS8_)
        /*00a8*/ 	.short	0x0210
        /*00aa*/ 	.short	0x0358


	//----- nvinfo : EIATTR_SW_WAR
	.align		4
.L_2237:
        /*00ac*/ 	.byte	0x04, 0x36
        /*00ae*/ 	.short	(.L_2239 - .L_2238)
.L_2238:
        /*00b0*/ 	.word	0x00000008
.L_2239:


//--------------------- .nv.info._ZN2at6native16triu_tril_kernelIN3c108BFloat16EiLb0ELi4ELb0EEEvNS_4cuda6detail10TensorInfoIT_T0_EENS6_IKS7_S8_EEllS8_ --------------------------
	.section	.nv.info._ZN2at6native16triu_tril_kernelIN3c108BFloat16EiLb0ELi4ELb0EEEvNS_4cuda6detail10TensorInfoIT_T0_EENS6_IKS7_S8_EEllS8_,"",@"SHT_CUDA_INFO"
	.sectionflags	@""
	.align	4


	//----- nvinfo : EIATTR_CUDA_API_VERSION
	.align		4
        /*0000*/ 	.byte	0x04, 0x37
        /*0002*/ 	.short	(.L_2241 - .L_2240)
.L_2240:
        /*0004*/ 	.word	0x00000082


	//----- nvinfo : EIATTR_KPARAM_INFO
	.align		4
.L_2241:
        /*0008*/ 	.byte	0x04, 0x17
        /*000a*/ 	.short	(.L_2243 - .L_2242)
.L_2242:
        /*000c*/ 	.word	0x00000000
        /*0010*/ 	.short	0x0004
        /*0012*/ 	.short	0x01c0
        /*0014*/ 	.byte	0x00, 0xf0, 0x11, 0x00


	//----- nvinfo : EIATTR_KPARAM_INFO
	.align		4
.L_2243:
        /*0018*/ 	.byte	0x04, 0x17
        /*001a*/ 	.short	(.L_2245 - .L_2244)
.L_2244:
        /*001c*/ 	.word	0x00000000
        /*0020*/ 	.short	0x0003
        /*0022*/ 	.short	0x01b8
        /*0024*/ 	.byte	0x00, 0xf0, 0x21, 0x00


	//----- nvinfo : EIATTR_KPARAM_INFO
	.align		4
.L_2245:
        /*0028*/ 	.byte	0x04, 0x17
        /*002a*/ 	.short	(.L_2247 - .L_2246)
.L_2246:
        /*002c*/ 	.word	0x00000000
        /*0030*/ 	.short	0x0002
        /*0032*/ 	.short	0x01b0
        /*0034*/ 	.byte	0x00, 0xf0, 0x21, 0x00


	//----- nvinfo : EIATTR_KPARAM_INFO
	.align		4
.L_2247:
        /*0038*/ 	.byte	0x04, 0x17
        /*003a*/ 	.short	(.L_2249 - .L_2248)
.L_2248:
        /*003c*/ 	.word	0x00000000
        /*0040*/ 	.short	0x0001
        /*0042*/ 	.short	0x00d8
        /*0044*/ 	.byte	0x00, 0xf0, 0x61, 0x03


	//----- nvinfo : EIATTR_KPARAM_INFO
	.align		4
.L_2249:
        /*0048*/ 	.byte	0x04, 0x17
        /*004a*/ 	.short	(.L_2251 - .L_2250)
.L_2250:
        /*004c*/ 	.word	0x00000000
        /*0050*/ 	.short	0x0000
        /*0052*/ 	.short	0x0000
        /*0054*/ 	.byte	0x00, 0xf0, 0x61, 0x03


	//----- nvinfo : EIATTR_SPARSE_MMA_MASK
	.align		4
.L_2251:
        /*0058*/ 	.byte	0x03, 0x50
        /*005a*/ 	.short	0x0000


	//----- nvinfo : EIATTR_MAXREG_COUNT
	.align		4
        /*005c*/ 	.byte	0x03, 0x1b
        /*005e*/ 	.short	0x00ff


	//----- nvinfo : EIATTR_MERCURY_ISA_VERSION
	.align		4
        /*0060*/ 	.byte	0x03, 0x5f
        /*0062*/ 	.short	0x0101


	//----- nvinfo : EIATTR_EXIT_INSTR_OFFSETS
	.align		4
        /*0064*/ 	.byte	0x04, 0x1c
        /*0066*/ 	.short	(.L_2253 - .L_2252)


	//   ....[0]....
.L_2252:
        /*0068*/ 	.word	0x000000b0


	//   ....[1]....
        /*006c*/ 	.word	0x00001a80


	//   ....[2]....
        /*0070*/ 	.word	0x00001ae0


	//   ....[3]....
        /*0074*/ 	.word	0x00001b70


	//   ....[4]....
        /*0078*/ 	.word	0x00001be0


	//   ....[5]....
        /*007c*/ 	.word	0x00001c30


	//----- nvinfo : EIATTR_MAX_THREADS
	.align		4
.L_2253:
        /*0080*/ 	.byte	0x04, 0x05
        /*0082*/ 	.short	(.L_2255 - .L_2254)
.L_2254:
        /*0084*/ 	.word	0x00000080
        /*0088*/ 	.word	0x00000001
        /*008c*/ 	.word	0x00000001


	//----- nvinfo : EIATTR_CRS_STACK_SIZE
	.align		4
.L_2255:
        /*0090*/ 	.byte	0x04, 0x1e
        /*0092*/ 	.short	(.L_2257 - .L_2256)
.L_2256:
        /*0094*/ 	.word	0x00000000


	//----- nvinfo : EIATTR_CBANK_PARAM_SIZE
	.align		4
.L_2257:
        /*0098*/ 	.byte	0x03, 0x19
        /*009a*/ 	.short	0x01c4


	//----- nvinfo : EIATTR_PARAM_CBANK
	.align		4
        /*009c*/ 	.byte	0x04, 0x0a
        /*009e*/ 	.short	(.L_2259 - .L_2258)
	.align		4
.L_2258:
        /*00a0*/ 	.word	index@(.nv.constant0._ZN2at6native16triu_tril_kernelIN3c108BFloat16EiLb0ELi4ELb0EEEvNS_4cuda6detail10TensorInfoIT_T0_EENS6_IKS7_S8_EEllS8_)
        /*00a4*/ 	.short	0x0210
        /*00a6*/ 	.short	0x01c4


	//----- nvinfo : EIATTR_SW_WAR
	.align		4
.L_2259:
        /*00a8*/ 	.byte	0x04, 0x36
        /*00aa*/ 	.short	(.L_2261 - .L_2260)
.L_2260:
        /*00ac*/ 	.word	0x00000008
.L_2261:


//--------------------- .nv.info._ZN2at6native16triu_tril_kernelIN3c108BFloat16EiLb0ELi4ELb1EEEvNS_4cuda6detail10TensorInfoIT_T0_EENS6_IKS7_S8_EEllS8_ --------------------------
	.section	.nv.info._ZN2at6native16triu_tril_kernelIN3c108BFloat16EiLb0ELi4ELb1EEEvNS_4cuda6detail10TensorInfoIT_T0_EENS6_IKS7_S8_EEllS8_,"",@"SHT_CUDA_INFO"
	.sectionflags	@""
	.align	4


	//----- nvinfo : EIATTR_CUDA_API_VERSION
	.align		4
        /*0000*/ 	.byte	0x04, 0x37
        /*0002*/ 	.short	(.L_2263 - .L_2262)
.L_2262:
        /*0004*/ 	.word	0x00000082


	//----- nvinfo : EIATTR_KPARAM_INFO
	.align		4
.L_2263:
        /*0008*/ 	.byte	0x04, 0x17
        /*000a*/ 	.short	(.L_2265 - .L_2264)
.L_2264:
        /*000c*/ 	.word	0x00000000
        /*0010*/ 	.short	0x0004
        /*0012*/ 	.short	0x01c0
        /*0014*/ 	.byte	0x00, 0xf0, 0x11, 0x00


	//----- nvinfo : EIATTR_KPARAM_INFO
	.align		4
.L_2265:
        /*0018*/ 	.byte	0x04, 0x17
        /*001a*/ 	.short	(.L_2267 - .L_2266)
.L_2266:
        /*001c*/ 	.word	0x00000000
        /*0020*/ 	.short	0x0003
        /*0022*/ 	.short	0x01b8
        /*0024*/ 	.byte	0x00, 0xf0, 0x21, 0x00


	//----- nvinfo : EIATTR_KPARAM_INFO
	.align		4
.L_2267:
        /*0028*/ 	.byte	0x04, 0x17
        /*002a*/ 	.short	(.L_2269 - .L_2268)
.L_2268:
        /*002c*/ 	.word	0x00000000
        /*0030*/ 	.short	0x0002
        /*0032*/ 	.short	0x01b0
        /*0034*/ 	.byte	0x00, 0xf0, 0x21, 0x00


	//----- nvinfo : EIATTR_KPARAM_INFO
	.align		4
.L_2269:
        /*0038*/ 	.byte	0x04, 0x17
        /*003a*/ 	.short	(.L_2271 - .L_2270)
.L_2270:
        /*003c*/ 	.word	0x00000000
        /*0040*/ 	.short	0x0001
        /*0042*/ 	.short	0x00d8
        /*0044*/ 	.byte	0x00, 0xf0, 0x61, 0x03


	//----- nvinfo : EIATTR_KPARAM_INFO
	.align		4
.L_2271:
        /*0048*/ 	.byte	0x04, 0x17
        /*004a*/ 	.short	(.L_2273 - .L_2272)
.L_2272:
        /*004c*/ 	.word	0x00000000
        /*0050*/ 	.short	0x0000
        /*0052*/ 	.short	0x0000
        /*0054*/ 	.byte	0x00, 0xf0, 0x61, 0x03


	//----- nvinfo : EIATTR_SPARSE_MMA_MASK
	.align		4
.L_2273:
        /*0058*/ 	.byte	0x03, 0x50
        /*005a*/ 	.short	0x0000


	//----- nvinfo : EIATTR_MAXREG_COUNT
	.align		4
        /*005c*/ 	.byte	0x03, 0x1b
        /*005e*/ 	.short	0x00ff


	//----- nvinfo : EIATTR_MERCURY_ISA_VERSION
	.align		4
        /*0060*/ 	.byte	0x03, 0x5f
        /*0062*/ 	.short	0x0101


	//----- nvinfo : EIATTR_EXIT_INSTR_OFFSETS
	.align		4
        /*0064*/ 	.byte	0x04, 0x1c
        /*0066*/ 	.short	(.L_2275 - .L_2274)


	//   ....[0]....
.L_2274:
        /*0068*/ 	.word	0x000000b0


	//   ....[1]....
        /*006c*/ 	.word	0x00000590


	//   ....[2]....
        /*0070*/ 	.word	0x00001700


	//   ....[3]....
        /*0074*/ 	.word	0x000017c0


	//   ....[4]....
        /*0078*/ 	.word	0x000018a0


	//   ....[5]....
        /*007c*/ 	.word	0x00001980


	//   ....[6]....
        /*0080*/ 	.word	0x000019d0


	//   ....[7]....
        /*0084*/ 	.word	0x00001a50


	//----- nvinfo : EIATTR_MAX_THREADS
	.align		4
.L_2275:
        /*0088*/ 	.byte	0x04, 0x05
        /*008a*/ 	.short	(.L_2277 - .L_2276)
.L_2276:
        /*008c*/ 	.word	0x00000080
        /*0090*/ 	.word	0x00000001
        /*0094*/ 	.word	0x00000001


	//----- nvinfo : EIATTR_CRS_STACK_SIZE
	.align		4
.L_2277:
        /*0098*/ 	.byte	0x04, 0x1e
        /*009a*/ 	.short	(.L_2279 - .L_2278)
.L_2278:
        /*009c*/ 	.word	0x00000000


	//----- nvinfo : EIATTR_CBANK_PARAM_SIZE
	.align		4
.L_2279:
        /*00a0*/ 	.byte	0x03, 0x19
        /*00a2*/ 	.short	0x01c4


	//----- nvinfo : EIATTR_PARAM_CBANK
	.align		4
        /*00a4*/ 	.byte	0x04, 0x0a
        /*00a6*/ 	.short	(.L_2281 - .L_2280)
	.align		4
.L_2280:
        /*00a8*/ 	.word	index@(.nv.constant0._ZN2at6native16triu_tril_kernelIN3c108BFloat16EiLb0ELi4ELb1EEEvNS_4cuda6detail10TensorInfoIT_T0_EENS6_IKS7_S8_EEllS8_)
        /*00ac*/ 	.short	0x0210
        /*00ae*/ 	.short	0x01c4


	//----- nvinfo : EIATTR_SW_WAR
	.align		4
.L_2281:
        /*00b0*/ 	.byte	0x04, 0x36
        /*00b2*/ 	.short	(.L_2283 - .L_2282)
.L_2282:
        /*00b4*/ 	.word	0x00000008
.L_2283:


//--------------------- .nv.info._ZN2at6native16triu_tril_kernelIN3c104HalfElLb0ELi4ELb0EEEvNS_4cuda6detail10TensorInfoIT_T0_EENS6_IKS7_S8_EEllS8_ --------------------------
	.section	.nv.info._ZN2at6native16triu_tril_kernelIN3c104HalfElLb0ELi4ELb0EEEvNS_4cuda6detail10TensorInfoIT_T0_EENS6_IKS7_S8_EEllS8_,"",@"SHT_CUDA_INFO"
	.sectionflags	@""
	.align	4


	//----- nvinfo : EIATTR_CUDA_API_VERSION
	.align		4
        /*0000*/ 	.byte	0x04, 0x37
        /*0002*/ 	.short	(.L_2285 - .L_2284)
.L_2284:
        /*0004*/ 	.word	0x00000082


	//----- nvinfo : EIATTR_KPARAM_INFO
	.align		4
.L_2285:
        /*0008*/ 	.byte	0x04, 0x17
        /*000a*/ 	.short	(.L_2287 - .L_2286)
.L_2286:
        /*000c*/ 	.word	0x00000000
        /*0010*/ 	.short	0x0004
        /*0012*/ 	.short	0x0350
        /*0014*/ 	.byte	0x00, 0xf0, 0x21, 0x00


	//----- nvinfo : EIATTR_KPARAM_INFO
	.align		4
.L_2287:
        /*0018*/ 	.byte	0x04, 0x17
        /*001a*/ 	.short	(.L_2289 - .L_2288)
.L_2288:
        /*001c*/ 	.word	0x00000000
        /*0020*/ 	.short	0x0003
        /*0022*/ 	.short	0x0348
        /*0024*/ 	.byte	0x00, 0xf0, 0x21, 0x00


	//----- nvinfo : EIATTR_KPARAM_INFO
	.align		4
.L_2289:
        /*0028*/ 	.byte	0x04, 0x17
        /*002a*/ 	.short	(.L_2291 - .L_2290)
.L_2290:
        /*002c*/ 	.word	0x00000000
        /*0030*/ 	.short	0x0002
        /*0032*/ 	.short	0x0340
        /*0034*/ 	.byte	0x00, 0xf0, 0x21, 0x00


	//----- nvinfo : EIATTR_KPARAM_INFO
	.align		4
.L_2291:
        /*0038*/ 	.byte	0x04, 0x17
        /*003a*/ 	.short	(.L_2293 - .L_2292)
.L_2292:
        /*003c*/ 	.word	0x00000000
        /*0040*/ 	.short	0x0001
        /*0042*/ 	.short	0x01a0
        /*0044*/ 	.byte	0x00, 0xf0, 0x81, 0x06


	//----- nvinfo : EIATTR_KPARAM_INFO
	.align		4
.L_2293:
        /*0048*/ 	.byte	0x04, 0x17
        /*004a*/ 	.short	(.L_2295 - .L_2294)
.L_2294:
        /*004c*/ 	.word	0x00000000
        /*0050*/ 	.short	0x0000
        /*0052*/ 	.short	0x0000
        /*0054*/ 	.byte	0x00, 0xf0, 0x81, 0x06


	//----- nvinfo : EIATTR_SPARSE_MMA_MASK
	.align		4
.L_2295:
        /*0058*/ 	.byte	0x03, 0x50
        /*005a*/ 	.short	0x0000


	//----- nvinfo : EIATTR_MAXREG_COUNT
	.align		4
        /*005c*/ 	.byte	0x03, 0x1b
        /*005e*/ 	.short	0x00ff


	//----- nvinfo : EIATTR_MERCURY_ISA_VERSION
	.align		4
        /*0060*/ 	.byte	0x03, 0x5f
        /*0062*/ 	.short	0x0101


	//----- nvinfo : EIATTR_EXIT_INSTR_OFFSETS
	.align		4
        /*0064*/ 	.byte	0x04, 0x1c
        /*0066*/ 	.short	(.L_2297 - .L_2296)


	//   ....[0]....
.L_2296:
        /*0068*/ 	.word	0x000000b0


	//   ....[1]....
        /*006c*/ 	.word	0x000023f0


	//   ....[2]....
        /*0070*/ 	.word	0x00002480


	//   ....[3]....
        /*0074*/ 	.word	0x00002550


	//   ....[4]....
        /*0078*/ 	.word	0x000025d0


	//   ....[5]....
        /*007c*/ 	.word	0x00002620


	//----- nvinfo : EIATTR_MAX_THREADS
	.align		4
.L_2297:
        /*0080*/ 	.byte	0x04, 0x05
        /*0082*/ 	.short	(.L_2299 - .L_2298)
.L_2298:
        /*0084*/ 	.word	0x00000080
        /*0088*/ 	.word	0x00000001
        /*008c*/ 	.word	0x00000001


	//----- nvinfo : EIATTR_CRS_STACK_SIZE
	.align		4
.L_2299:
        /*0090*/ 	.byte	0x04, 0x1e
        /*0092*/ 	.short	(.L_2301 - .L_2300)
.L_2300:
        /*0094*/ 	.word	0x00000000


	//----- nvinfo : EIATTR_CBANK_PARAM_SIZE
	.align		4
.L_2301:
        /*0098*/ 	.byte	0x03, 0x19
        /*009a*/ 	.short	0x0358


	//----- nvinfo : EIATTR_PARAM_CBANK
	.align		4
        /*009c*/ 	.byte	0x04, 0x0a
        /*009e*/ 	.short	(.L_2303 - .L_2302)
	.align		4
.L_2302:
        /*00a0*/ 	.word	index@(.nv.constant0._ZN2at6native16triu_tril_kernelIN3c104HalfElLb0ELi4ELb0EEEvNS_4cuda6detail10TensorInfoIT_T0_EENS6_IKS7_S8_EEllS8_)
        /*00a4*/ 	.short	0x0210
        /*00a6*/ 	.short	0x0358


	//----- nvinfo : EIATTR_SW_WAR
	.align		4
.L_2303:
        /*00a8*/ 	.byte	0x04, 0x36
        /*00aa*/ 	.short	(.L_2305 - .L_2304)
.L_2304:
        /*00ac*/ 	.word	0x00000008
.L_2305:


//--------------------- .nv.info._ZN2at6native16triu_tril_kernelIN3c104HalfElLb0ELi4ELb1EEEvNS_4cuda6detail10TensorInfoIT_T0_EENS6_IKS7_S8_EEllS8_ --------------------------
	.section	.nv.info._ZN2at6native16triu_tril_kernelIN3c104HalfElLb0ELi4ELb1EEEvNS_4cuda6detail10TensorInfoIT_T0_EENS6_IKS7_S8_EEllS8_,"",@"SHT_CUDA_INFO"
	.sectionflags	@""
	.align	4


	//----- nvinfo : EIATTR_CUDA_API_VERSION
	.align		4
        /*0000*/ 	.byte	0x04, 0x37
        /*0002*/ 	.short	(.L_2307 - .L_2306)
.L_2306:
        /*0004*/ 	.word	0x00000082


	//----- nvinfo : EIATTR_KPARAM_INFO
	.align		4
.L_2307:
        /*0008*/ 	.byte	0x04, 0x17
        /*000a*/ 	.short	(.L_2309 - .L_2308)
.L_2308:
        /*000c*/ 	.word	0x00000000
        /*0010*/ 	.short	0x0004
        /*0012*/ 	.short	0x0350
        /*0014*/ 	.byte	0x00, 0xf0, 0x21, 0x00


	//----- nvinfo : EIATTR_KPARAM_INFO
	.align		4
.L_2309:
        /*0018*/ 	.byte	0x04, 0x17
        /*001a*/ 	.short	(.L_2311 - .L_2310)
.L_2310:
        /*001c*/ 	.word	0x00000000
        /*0020*/ 	.short	0x0003
        /*0022*/ 	.short	0x0348
        /*0024*/ 	.byte	0x00, 0xf0, 0x21, 0x00


	//----- nvinfo : EIATTR_KPARAM_INFO
	.align		4
.L_2311:
        /*0028*/ 	.byte	0x04, 0x17
        /*002a*/ 	.short	(.L_2313 - .L_2312)
.L_2312:
        /*002c*/ 	.word	0x00000000
        /*0030*/ 	.short	0x0002
        /*0032*/ 	.short	0x0340
        /*0034*/ 	.byte	0x00, 0xf0, 0x21, 0x00


	//----- nvinfo : EIATTR_KPARAM_INFO
	.align		4
.L_2313:
        /*0038*/ 	.byte	0x04, 0x17
        /*003a*/ 	.short	(.L_2315 - .L_2314)
.L_2314:
        /*003c*/ 	.word	0x00000000
        /*0040*/ 	.short	0x0001
        /*0042*/ 	.short	0x01a0
        /*0044*/ 	.byte	0x00, 0xf0, 0x81, 0x06


	//----- nvinfo : EIATTR_KPARAM_INFO
	.align		4
.L_2315:
        /*0048*/ 	.byte	0x04, 0x17
        /*004a*/ 	.short	(.L_2317 - .L_2316)
.L_2316:
        /*004c*/ 	.word	0x00000000
        /*0050*/ 	.short	0x0000
        /*0052*/ 	.short	0x0000
        /*0054*/ 	.byte	0x00, 0xf0, 0x81, 0x06


	//----- nvinfo : EIATTR_SPARSE_MMA_MASK
	.align		4
.L_2317:
        /*0058*/ 	.byte	0x03, 0x50
        /*005a*/ 	.short	0x0000


	//----- nvinfo : EIATTR_MAXREG_COUNT
	.align		4
        /*005c*/ 	.byte	0x03, 0x1b
        /*005e*/ 	.short	0x00ff


	//----- nvinfo : EIATTR_MERCURY_ISA_VERSION
	.align		4
        /*0060*/ 	.byte	0x03, 0x5f
        /*0062*/ 	.short	0x0101


	//----- nvinfo : EIATTR_EXIT_INSTR_OFFSETS
	.align		4
        /*0064*/ 	.byte	0x04, 0x1c
        /*0066*/ 	.short	(.L_2319 - .L_2318)


	//   ....[0]....
.L_2318:
        /*0068*/ 	.word	0x000000b0


	//   ....[1]....
        /*006c*/ 	.word	0x000005e0


	//   ....[2]....
        /*0070*/ 	.word	0x00001e70


	//   ....[3]....
        /*0074*/ 	.word	0x00001f60


	//   ....[4]....
        /*0078*/ 	.word	0x000020b0


	//   ....[5]....
        /*007c*/ 	.word	0x00002260


	//   ....[6]....
        /*0080*/ 	.word	0x00002330


	//----- nvinfo : EIATTR_MAX_THREADS
	.align		4
.L_2319:
        /*0084*/ 	.byte	0x04, 0x05
        /*0086*/ 	.short	(.L_2321 - .L_2320)
.L_2320:
        /*0088*/ 	.word	0x00000080
        /*008c*/ 	.word	0x00000001
        /*0090*/ 	.word	0x00000001


	//----- nvinfo : EIATTR_CRS_STACK_SIZE
	.align		4
.L_2321:
        /*0094*/ 	.byte	0x04, 0x1e
        /*0096*/ 	.short	(.L_2323 - .L_2322)
.L_2322:
        /*0098*/ 	.word	0x00000000


	//----- nvinfo : EIATTR_CBANK_PARAM_SIZE
	.align		4
.L_2323:
        /*009c*/ 	.byte	0x03, 0x19
        /*009e*/ 	.short	0x0358


	//----- nvinfo : EIATTR_PARAM_CBANK
	.align		4
        /*00a0*/ 	.byte	0x04, 0x0a
        /*00a2*/ 	.short	(.L_2325 - .L_2324)
	.align		4
.L_2324:
        /*00a4*/ 	.word	index@(.nv.constant0._ZN2at6native16triu_tril_kernelIN3c104HalfElLb0ELi4ELb1EEEvNS_4cuda6detail10TensorInfoIT_T0_EENS6_IKS7_S8_EEllS8_)
        /*00a8*/ 	.short	0x0210
        /*00aa*/ 	.short	0x0358


	//----- nvinfo : EIATTR_SW_WAR
	.align		4
.L_2325:
        /*00ac*/ 	.byte	0x04, 0x36
        /*00ae*/ 	.short	(.L_2327 - .L_2326)
.L_2326:
        /*00b0*/ 	.word	0x00000008
.L_2327:


//--------------------- .nv.info._ZN2at6native16triu_tril_kernelIN3c104HalfEiLb0ELi4ELb0EEEvNS_4cuda6detail10TensorInfoIT_T0_EENS6_IKS7_S8_EEllS8_ --------------------------
	.section	.nv.info._ZN2at6native16triu_tril_kernelIN3c104HalfEiLb0ELi4ELb0EEEvNS_4cuda6detail10TensorInfoIT_T0_EENS6_IKS7_S8_EEllS8_,"",@"SHT_CUDA_INFO"
	.sectionflags	@""
	.align	4


	//----- nvinfo : EIATTR_CUDA_API_VERSION
	.align		4
        /*0000*/ 	.byte	0x04, 0x37
        /*0002*/ 	.short	(.L_2329 - .L_2328)
.L_2328:
        /*0004*/ 	.word	0x00000082


	//----- nvinfo : EIATTR_KPARAM_INFO
	.align		4
.L_2329:
        /*0008*/ 	.byte	0x04, 0x17
        /*000a*/ 	.short	(.L_2331 - .L_2330)
.L_2330:
        /*000c*/ 	.word	0x00000000
        /*0010*/ 	.short	0x0004
        /*0012*/ 	.short	0x01c0
        /*0014*/ 	.byte	0x00, 0xf0, 0x11, 0x00


	//----- nvinfo : EIATTR_KPARAM_INFO
	.align		4
.L_2331:
        /*0018*/ 	.byte	0x04, 0x17
        /*001a*/ 	.short	(.L_2333 - .L_2332)
.L_2332:
        /*001c*/ 	.word	0x00000000
        /*0020*/ 	.short	0x0003
        /*0022*/ 	.short	0x01b8
        /*0024*/ 	.byte	0x00, 0xf0, 0x21, 0x00


	//----- nvinfo : EIATTR_KPARAM_INFO
	.align		4
.L_2333:
        /*0028*/ 	.byte	0x04, 0x17
        /*002a*/ 	.short	(.L_2335 - .L_2334)
.L_2334:
        /*002c*/ 	.word	0x00000000
        /*0030*/ 	.short	0x0002
        /*0032*/ 	.short	0x01b0
        /*0034*/ 	.byte	0x00, 0xf0, 0x21, 0x00


	//----- nvinfo : EIATTR_KPARAM_INFO
	.align		4
.L_2335:
        /*0038*/ 	.byte	0x04, 0x17
        /*003a*/ 	.short	(.L_2337 - .L_2336)
.L_2336:
        /*003c*/ 	.word	0x00000000
        /*0040*/ 	.short	0x0001
        /*0042*/ 	.short	0x00d8
        /*0044*/ 	.byte	0x00, 0xf0, 0x61, 0x03


	//----- nvinfo : EIATTR_KPARAM_INFO
	.align		4
.L_2337:
        /*0048*/ 	.byte	0x04, 0x17
        /*004a*/ 	.short	(.L_2339 - .L_2338)
.L_2338:
        /*004c*/ 	.word	0x00000000
        /*0050*/ 	.short	0x0000
        /*0052*/ 	.short	0x0000
        /*0054*/ 	.byte	0x00, 0xf0, 0x61, 0x03


	//----- nvinfo : EIATTR_SPARSE_MMA_MASK
	.align		4
.L_2339:
        /*0058*/ 	.byte	0x03, 0x50
        /*005a*/ 	.short	0x0000


	//----- nvinfo : EIATTR_MAXREG_COUNT
	.align		4
        /*005c*/ 	.byte	0x03, 0x1b
        /*005e*/ 	.short	0x00ff


	//----- nvinfo : EIATTR_MERCURY_ISA_VERSION
	.align		4
        /*0060*/ 	.byte	0x03, 0x5f
        /*0062*/ 	.short	0x0101


	//----- nvinfo : EIATTR_EXIT_INSTR_OFFSETS
	.align		4
        /*0064*/ 	.byte	0x04, 0x1c
        /*0066*/ 	.short	(.L_2341 - .L_2340)


	//   ....[0]....
.L_2340:
        /*0068*/ 	.word	0x000000b0


	//   ....[1]....
        /*006c*/ 	.word	0x00001a80


	//   ....[2]....
        /*0070*/ 	.word	0x00001ae0


	//   ....[3]....
        /*0074*/ 	.word	0x00001b70


	//   ....[4]....
        /*0078*/ 	.word	0x00001be0


	//   ....[5]....
        /*007c*/ 	.word	0x00001c30


	//----- nvinfo : EIATTR_MAX_THREADS
	.align		4
.L_2341:
        /*0080*/ 	.byte	0x04, 0x05
        /*0082*/ 	.short	(.L_2343 - .L_2342)
.L_2342:
        /*0084*/ 	.word	0x00000080
        /*0088*/ 	.word	0x00000001
        /*008c*/ 	.word	0x00000001


	//----- nvinfo : EIATTR_CRS_STACK_SIZE
	.align		4
.L_2343:
        /*0090*/ 	.byte	0x04, 0x1e
        /*0092*/ 	.short	(.L_2345 - .L_2344)
.L_2344:
        /*0094*/ 	.word	0x00000000


	//----- nvinfo : EIATTR_CBANK_PARAM_SIZE
	.align		4
.L_2345:
        /*0098*/ 	.byte	0x03, 0x19
        /*009a*/ 	.short	0x01c4


	//----- nvinfo : EIATTR_PARAM_CBANK
	.align		4
        /*009c*/ 	.byte	0x04, 0x0a
        /*009e*/ 	.short	(.L_2347 - .L_2346)
	.align		4
.L_2346:
        /*00a0*/ 	.word	index@(.nv.constant0._ZN2at6native16triu_tril_kernelIN3c104HalfEiLb0ELi4ELb0EEEvNS_4cuda6detail10TensorInfoIT_T0_EENS6_IKS7_S8_EEllS8_)
        /*00a4*/ 	.short	0x0210
        /*00a6*/ 	.short	0x01c4


	//----- nvinfo : EIATTR_SW_WAR
	.align		4
.L_2347:
        /*00a8*/ 	.byte	0x04, 0x36
        /*00aa*/ 	.short	(.L_2349 - .L_2348)
.L_2348:
        /*00ac*/ 	.word	0x00000008
.L_2349:


//--------------------- .nv.info._ZN2at6native16triu_tril_kernelIN3c104HalfEiLb0ELi4ELb1EEEvNS_4cuda6detail10TensorInfoIT_T0_EENS6_IKS7_S8_EEllS8_ --------------------------
	.section	.nv.info._ZN2at6native16triu_tril_kernelIN3c104HalfEiLb0ELi4ELb1EEEvNS_4cuda6detail10TensorInfoIT_T0_EENS6_IKS7_S8_EEllS8_,"",@"SHT_CUDA_INFO"
	.sectionflags	@""
	.align	4


	//----- nvinfo : EIATTR_CUDA_API_VERSION
	.align		4
        /*0000*/ 	.byte	0x04, 0x37
        /*0002*/ 	.short	(.L_2351 - .L_2350)
.L_2350:
        /*0004*/ 	.word	0x00000082


	//----- nvinfo : EIATTR_KPARAM_INFO
	.align		4
.L_2351:
        /*0008*/ 	.byte	0x04, 0x17
        /*000a*/ 	.short	(.L_2353 - .L_2352)
.L_2352:
        /*000c*/ 	.word	0x00000000
        /*0010*/ 	.short	0x0004
        /*0012*/ 	.short	0x01c0
        /*0014*/ 	.byte	0x00, 0xf0, 0x11, 0x00


	//----- nvinfo : EIATTR_KPARAM_INFO
	.align		4
.L_2353:
        /*0018*/ 	.byte	0x04, 0x17
        /*001a*/ 	.short	(.L_2355 - .L_2354)
.L_2354:
        /*001c*/ 	.word	0x00000000
        /*0020*/ 	.short	0x0003
        /*0022*/ 	.short	0x01b8
        /*0024*/ 	.byte	0x00, 0xf0, 0x21, 0x00


	//----- nvinfo : EIATTR_KPARAM_INFO
	.align		4
.L_2355:
        /*0028*/ 	.byte	0x04, 0x17
        /*002a*/ 	.short	(.L_2357 - .L_2356)
.L_2356:
        /*002c*/ 	.word	0x00000000
        /*0030*/ 	.short	0x0002
        /*0032*/ 	.short	0x01b0
        /*0034*/ 	.byte	0x00, 0xf0, 0x21, 0x00


	//----- nvinfo : EIATTR_KPARAM_INFO
	.align		4
.L_2357:
        /*0038*/ 	.byte	0x04, 0x17
        /*003a*/ 	.short	(.L_2359 - .L_2358)
.L_2358:
        /*003c*/ 	.word	0x00000000
        /*0040*/ 	.short	0x0001
        /*0042*/ 	.short	0x00d8
        /*0044*/ 	.byte	0x00, 0xf0, 0x61, 0x03


	//----- nvinfo : EIATTR_KPARAM_INFO
	.align		4
.L_2359:
        /*0048*/ 	.byte	0x04, 0x17
        /*004a*/ 	.short	(.L_2361 - .L_2360)
.L_2360:
        /*004c*/ 	.word	0x00000000
        /*0050*/ 	.short	0x0000
        /*0052*/ 	.short	0x0000
        /*0054*/ 	.byte	0x00, 0xf0, 0x61, 0x03


	//----- nvinfo : EIATTR_SPARSE_MMA_MASK
	.align		4
.L_2361:
        /*0058*/ 	.byte	0x03, 0x50
        /*005a*/ 	.short	0x0000


	//----- nvinfo : EIATTR_MAXREG_COUNT
	.align		4
        /*005c*/ 	.byte	0x03, 0x1b
        /*005e*/ 	.short	0x00ff


	//----- nvinfo : EIATTR_MERCURY_ISA_VERSION
	.align		4
        /*0060*/ 	.byte	0x03, 0x5f
        /*0062*/ 	.short	0x0101


	//----- nvinfo : EIATTR_EXIT_INSTR_OFFSETS
	.align		4
        /*0064*/ 	.byte	0x04, 0x1c
        /*0066*/ 	.short	(.L_2363 - .L_2362)


	//   ....[0]....
.L_2362:
        /*0068*/ 	.word	0x000000b0


	//   ....[1]....
        /*006c*/ 	.word	0x00000590


	//   ....[2]....
        /*0070*/ 	.word	0x00001700


	//   ....[3]....
        /*0074*/ 	.word	0x000017c0


	//   ....[4]....
        /*0078*/ 	.word	0x000018a0


	//   ....[5]....
        /*007c*/ 	.word	0x00001980


	//   ....[6]....
        /*0080*/ 	.word	0x000019d0


	//   ....[7]....
        /*0084*/ 	.word	0x00001a50


	//----- nvinfo : EIATTR_MAX_THREADS
	.align		4
.L_2363:
        /*0088*/ 	.byte	0x04, 0x05
        /*008a*/ 	.short	(.L_2365 - .L_2364)
.L_2364:
        /*008c*/ 	.word	0x00000080
        /*0090*/ 	.word	0x00000001
        /*0094*/ 	.word	0x00000001


	//----- nvinfo : EIATTR_CRS_STACK_SIZE
	.align		4
.L_2365:
        /*0098*/ 	.byte	0x04, 0x1e
        /*009a*/ 	.short	(.L_2367 - .L_2366)
.L_2366:
        /*009c*/ 	.word	0x00000000


	//----- nvinfo : EIATTR_CBANK_PARAM_SIZE
	.align		4
.L_2367:
        /*00a0*/ 	.byte	0x03, 0x19
        /*00a2*/ 	.short	0x01c4


	//----- nvinfo : EIATTR_PARAM_CBANK
	.align		4
        /*00a4*/ 	.byte	0x04, 0x0a
        /*00a6*/ 	.short	(.L_2369 - .L_2368)
	.align		4
.L_2368:
        /*00a8*/ 	.word	index@(.nv.constant0._ZN2at6native16triu_tril_kernelIN3c104HalfEiLb0ELi4ELb1EEEvNS_4cuda6detail10TensorInfoIT_T0_EENS6_IKS7_S8_EEllS8_)
        /*00ac*/ 	.short	0x0210
        /*00ae*/ 	.short	0x01c4


	//----- nvinfo : EIATTR_SW_WAR
	.align		4
.L_2369:
        /*00b0*/ 	.byte	0x04, 0x36
        /*00b2*/ 	.short	(.L_2371 - .L_2370)
.L_2370:
        /*00b4*/ 	.word	0x00000008
.L_2371:


//--------------------- .nv.info._ZN2at6native16triu_tril_kernelIN3c107complexINS2_4HalfEEElLb0ELi2ELb0EEEvNS_4cuda6detail10TensorInfoIT_T0_EENS8_IKS9_SA_EEllSA_ --------------------------
	.section	.nv.info._ZN2at6native16triu_tril_kernelIN3c107complexINS2_4HalfEEElLb0ELi2ELb0EEEvNS_4cuda6detail10TensorInfoIT_T0_EENS8_IKS9_SA_EEllSA_,"",@"SHT_CUDA_INFO"
	.sectionflags	@""
	.align	4


	//----- nvinfo : EIATTR_CUDA_API_VERSION
	.align		4
        /*0000*/ 	.byte	0x04, 0x37
        /*0002*/ 	.short	(.L_2373 - .L_2372)
.L_2372:
        /*0004*/ 	.word	0x00000082


	//----- nvinfo : EIATTR_KPARAM_INFO
	.align		4
.L_2373:
        /*0008*/ 	.byte	0x04, 0x17
        /*000a*/ 	.short	(.L_2375 - .L_2374)
.L_2374:
        /*000c*/ 	.word	0x00000000
        /*0010*/ 	.short	0x0004
        /*0012*/ 	.short	0x0350
        /*0014*/ 	.byte	0x00, 0xf0, 0x21, 0x00


	//----- nvinfo : EIATTR_KPARAM_INFO
	.align		4
.L_2375:
        /*0018*/ 	.byte	0x04, 0x17
        /*001a*/ 	.short	(.L_2377 - .L_2376)
.L_2376:
        /*001c*/ 	.word	0x00000000
        /*0020*/ 	.short	0x0003
        /*0022*/ 	.short	0x0348
        /*0024*/ 	.byte	0x00, 0xf0, 0x21, 0x00


	//----- nvinfo : EIATTR_KPARAM_INFO
	.align		4
.L_2377:
        /*0028*/ 	.byte	0x04, 0x17
        /*002a*/ 	.short	(.L_2379 - .L_2378)
.L_2378:
        /*002c*/ 	.word	0x00000000
        /*0030*/ 	.short	0x0002
        /*0032*/ 	.short	0x0340
        /*0034*/ 	.byte	0x00, 0xf0, 0x21, 0x00


	//----- nvinfo : EIATTR_KPARAM_INFO
	.align		4
.L_2379:
        /*0038*/ 	.byte	0x04, 0x17
        /*003a*/ 	.short	(.L_2381 - .L_2380)
.L_2380:
        /*003c*/ 	.word	0x00000000
        /*0040*/ 	.short	0x0001
        /*0042*/ 	.short	0x01a0
        /*0044*/ 	.byte	0x00, 0xf0, 0x81, 0x06


	//----- nvinfo : EIATTR_KPARAM_INFO
	.align		4
.L_2381:
        /*0048*/ 	.byte	0x04, 0x17
        /*004a*/ 	.short	(.L_2383 - .L_2382)
.L_2382:
        /*004c*/ 	.word	0x00000000
        /*0050*/ 	.short	0x0000
        /*0052*/ 	.short	0x0000
        /*0054*/ 	.byte	0x00, 0xf0, 0x81, 0x06


	//----- nvinfo : EIATTR_SPARSE_MMA_MASK
	.align		4
.L_2383:
        /*0058*/ 	.byte	0x03, 0x50
        /*005a*/ 	.short	0x0000


	//----- nvinfo : EIATTR_MAXREG_COUNT
	.align		4
        /*005c*/ 	.byte	0x03, 0x1b
        /*005e*/ 	.short	0x00ff


	//----- nvinfo : EIATTR_MERCURY_ISA_VERSION
	.align		4
        /*0060*/ 	.byte	0x03, 0x5f
        /*0062*/ 	.short	0x0101


	//----- nvinfo : EIATTR_EXIT_INSTR_OFFSETS
	.align		4
        /*0064*/ 	.byte	0x04, 0x1c
        /*0066*/ 	.short	(.L_2385 - .L_2384)


	//   ....[0]....
.L_2384:
        /*0068*/ 	.word	0x000000b0


	//   ....[1]....
        /*006c*/ 	.word	0x000021f0


	//   ....[2]....
        /*0070*/ 	.word	0x00002280


	//   ....[3]....
        /*0074*/ 	.word	0x00002350


	//----- nvinfo : EIATTR_MAX_THREADS
	.align		4
.L_2385:
        /*0078*/ 	.byte	0x04, 0x05
        /*007a*/ 	.short	(.L_2387 - .L_2386)
.L_2386:
        /*007c*/ 	.word	0x00000080
        /*0080*/ 	.word	0x00000001
        /*0084*/ 	.word	0x00000001


	//----- nvinfo : EIATTR_CRS_STACK_SIZE
	.align		4
.L_2387:
        /*0088*/ 	.byte	0x04, 0x1e
        /*008a*/ 	.short	(.L_2389 - .L_2388)
.L_2388:
        /*008c*/ 	.word	0x00000000


	//----- nvinfo : EIATTR_CBANK_PARAM_SIZE
	.align		4
.L_2389:
        /*0090*/ 	.byte	0x03, 0x19
        /*0092*/ 	.short	0x0358


	//----- nvinfo : EIATTR_PARAM_CBANK
	.align		4
        /*0094*/ 	.byte	0x04, 0x0a
        /*0096*/ 	.short	(.L_2391 - .L_2390)
	.align		4
.L_2390:
        /*0098*/ 	.word	index@(.nv.constant0._ZN2at6native16triu_tril_kernelIN3c107complexINS2_4HalfEEElLb0ELi2ELb0EEEvNS_4cuda6detail10TensorInfoIT_T0_EENS8_IKS9_SA_EEllSA_)
        /*009c*/ 	.short	0x0210
        /*009e*/ 	.short	0x0358


	//----- nvinfo : EIATTR_SW_WAR
	.align		4
.L_2391:
        /*00a0*/ 	.byte	0x04, 0x36
        /*00a2*/ 	.short	(.L_2393 - .L_2392)
.L_2392:
        /*00a4*/ 	.word	0x00000008
.L_2393:


//--------------------- .nv.info._ZN2at6native16triu_tril_kernelIN3c107complexINS2_4HalfEEElLb0ELi2ELb1EEEvNS_4cuda6detail10TensorInfoIT_T0_EENS8_IKS9_SA_EEllSA_ --------------------------
	.section	.nv.info._ZN2at6native16triu_tril_kernelIN3c107complexINS2_4HalfEEElLb0ELi2ELb1EEEvNS_4cuda6detail10TensorInfoIT_T0_EENS8_IKS9_SA_EEllSA_,"",@"SHT_CUDA_INFO"
	.sectionflags	@""
	.align	4


	//----- nvinfo : EIATTR_CUDA_API_VERSION
	.align		4
        /*0000*/ 	.byte	0x04, 0x37
        /*0002*/ 	.short	(.L_2395 - .L_2394)
.L_2394:
        /*0004*/ 	.word	0x00000082


	//----- nvinfo : EIATTR_KPARAM_INFO
	.align		4
.L_2395:
        /*0008*/ 	.byte	0x04, 0x17
        /*000a*/ 	.short	(.L_2397 - .L_2396)
.L_2396:
        /*000c*/ 	.word	0x00000000
        /*0010*/ 	.short	0x0004
        /*0012*/ 	.short	0x0350
        /*0014*/ 	.byte	0x00, 0xf0, 0x21, 0x00


	//----- nvinfo : EIATTR_KPARAM_INFO
	.align		4
.L_2397:
        /*0018*/ 	.byte	0x04, 0x17
        /*001a*/ 	.short	(.L_2399 - .L_2398)
.L_2398:
        /*001c*/ 	.word	0x00000000
        /*0020*/ 	.short	0x0003
        /*0022*/ 	.short	0x0348
        /*0024*/ 	.byte	0x00, 0xf0, 0x21, 0x00


	//----- nvinfo : EIATTR_KPARAM_INFO
	.align		4
.L_2399:
        /*0028*/ 	.byte	0x04, 0x17
        /*002a*/ 	.short	(.L_2401 - .L_2400)
.L_2400:
        /*002c*/ 	.word	0x00000000
        /*0030*/ 	.short	0x0002
        /*0032*/ 	.short	0x0340
        /*0034*/ 	.byte	0x00, 0xf0, 0x21, 0x00


	//----- nvinfo : EIATTR_KPARAM_INFO
	.align		4
.L_2401:
        /*0038*/ 	.byte	0x04, 0x17
        /*003a*/ 	.short	(.L_2403 - .L_2402)
.L_2402:
        /*003c*/ 	.word	0x00000000
        /*0040*/ 	.short	0x0001
        /*0042*/ 	.short	0x01a0
        /*0044*/ 	.byte	0x00, 0xf0, 0x81, 0x06


	//----- nvinfo : EIATTR_KPARAM_INFO
	.align		4
.L_2403:
        /*0048*/ 	.byte	0x04, 0x17
        /*004a*/ 	.short	(.L_2405 - .L_2404)
.L_2404:
        /*004c*/ 	.word	0x00000000
        /*0050*/ 	.short	0x0000
        /*0052*/ 	.short	0x0000
        /*0054*/ 	.byte	0x00, 0xf0, 0x81, 0x06


	//----- nvinfo : EIATTR_SPARSE_MMA_MASK
	.align		4
.L_2405:
        /*0058*/ 	.byte	0x03, 0x50
        /*005a*/ 	.short	0x0000


	//----- nvinfo : EIATTR_MAXREG_COUNT
	.align		4
        /*005c*/ 	.byte	0x03, 0x1b
        /*005e*/ 	.short	0x00ff


	//----- nvinfo : EIATTR_MERCURY_ISA_VERSION
	.align		4
        /*0060*/ 	.byte	0x03, 0x5f
        /*0062*/ 	.short	0x0101


	//----- nvinfo : EIATTR_EXIT_INSTR_OFFSETS
	.align		4
        /*0064*/ 	.byte	0x04, 0x1c
        /*0066*/ 	.short	(.L_2407 - .L_2406)


	//   ....[0]....
.L_2406:
        /*0068*/ 	.word	0x000000b0


	//   ....[1]....
        /*006c*/ 	.word	0x000005e0


	//   ....[2]....
        /*0070*/ 	.word	0x00001e00


	//   ....[3]....
        /*0074*/ 	.word	0x00001f30


	//   ....[4]....
        /*0078*/ 	.word	0x00001fd0


	//----- nvinfo : EIATTR_MAX_THREADS
	.align		4
.L_2407:
        /*007c*/ 	.byte	0x04, 0x05
        /*007e*/ 	.short	(.L_2409 - .L_2408)
.L_2408:
        /*0080*/ 	.word	0x00000080
        /*0084*/ 	.word	0x00000001
        /*0088*/ 	.word	0x00000001


	//----- nvinfo : EIATTR_CRS_STACK_SIZE
	.align		4
.L_2409:
        /*008c*/ 	.byte	0x04, 0x1e
        /*008e*/ 	.short	(.L_2411 - .L_2410)
.L_2410:
        /*0090*/ 	.word	0x00000000


	//----- nvinfo : EIATTR_CBANK_PARAM_SIZE
	.align		4
.L_2411:
        /*0094*/ 	.byte	0x03, 0x19
        /*0096*/ 	.short	0x0358


	//----- nvinfo : EIATTR_PARAM_CBANK
	.align		4
        /*0098*/ 	.byte	0x04, 0x0a
        /*009a*/ 	.short	(.L_2413 - .L_2412)
	.align		4
.L_2412:
        /*009c*/ 	.word	index@(.nv.constant0._ZN2at6native16triu_tril_kernelIN3c107complexINS2_4HalfEEElLb0ELi2ELb1EEEvNS_4cuda6detail10TensorInfoIT_T0_EENS8_IKS9_SA_EEllSA_)
        /*00a0*/ 	.short	0x0210
        /*00a2*/ 	.short	0x0358


	//----- nvinfo : EIATTR_SW_WAR
	.align		4
.L_2413:
        /*00a4*/ 	.byte	0x04, 0x36
        /*00a6*/ 	.short	(.L_2415 - .L_2414)
.L_2414:
        /*00a8*/ 	.word	0x00000008
.L_2415:


//--------------------- .nv.info._ZN2at6native16triu_tril_kernelIN3c107complexINS2_4HalfEEEiLb0ELi2ELb0EEEvNS_4cuda6detail10TensorInfoIT_T0_EENS8_IKS9_SA_EEllSA_ --------------------------
	.section	.nv.info._ZN2at6native16triu_tril_kernelIN3c107complexINS2_4HalfEEEiLb0ELi2ELb0EEEvNS_4cuda6detail10TensorInfoIT_T0_EENS8_IKS9_SA_EEllSA_,"",@"SHT_CUDA_INFO"
	.sectionflags	@""
	.align	4


	//----- nvinfo : EIATTR_CUDA_API_VERSION
	.align		4
        /*0000*/ 	.byte	0x04, 0x37
        /*0002*/ 	.short	(.L_2417 - .L_2416)
.L_2416:
        /*0004*/ 	.word	0x00000082


	//----- nvinfo : EIATTR_KPARAM_INFO
	.align		4
.L_2417:
        /*0008*/ 	.byte	0x04, 0x17
        /*000a*/ 	.short	(.L_2419 - .L_2418)
.L_2418:
        /*000c*/ 	.word	0x00000000
        /*0010*/ 	.short	0x0004
        /*0012*/ 	.short	0x01c0
        /*0014*/ 	.byte	0x00, 0xf0, 0x11, 0x00


	//----- nvinfo : EIATTR_KPARAM_INFO
	.align		4
.L_2419:
        /*0018*/ 	.byte	0x04, 0x17
        /*001a*/ 	.short	(.L_2421 - .L_2420)
.L_2420:
        /*001c*/ 	.word	0x00000000
        /*0020*/ 	.short	0x0003
        /*0022*/ 	.short	0x01b8
        /*0024*/ 	.byte	0x00, 0xf0, 0x21, 0x00


	//----- nvinfo : EIATTR_KPARAM_INFO
	.align		4
.L_2421:
        /*0028*/ 	.byte	0x04, 0x17
        /*002a*/ 	.short	(.L_2423 - .L_2422)
.L_2422:
        /*002c*/ 	.word	0x00000000
        /*0030*/ 	.short	0x0002
        /*0032*/ 	.short	0x01b0
        /*0034*/ 	.byte	0x00, 0xf0, 0x21, 0x00


	//----- nvinfo : EIATTR_KPARAM_INFO
	.align		4
.L_2423:
        /*0038*/ 	.byte	0x04, 0x17
        /*003a*/ 	.short	(.L_2425 - .L_2424)
.L_2424:
        /*003c*/ 	.word	0x00000000
        /*0040*/ 	.short	0x0001
        /*0042*/ 	.short	0x00d8
        /*0044*/ 	.byte	0x00, 0xf0, 0x61, 0x03


	//----- nvinfo : EIATTR_KPARAM_INFO
	.align		4
.L_2425:
        /*0048*/ 	.byte	0x04, 0x17
        /*004a*/ 	.short	(.L_2427 - .L_2426)
.L_2426:
        /*004c*/ 	.word	0x00000000
        /*0050*/ 	.short	0x0000
        /*0052*/ 	.short	0x0000
        /*0054*/ 	.byte	0x00, 0xf0, 0x61, 0x03


	//----- nvinfo : EIATTR_SPARSE_MMA_MASK
	.align		4
.L_2427:
        /*0058*/ 	.byte	0x03, 0x50
        /*005a*/ 	.short	0x0000


	//----- nvinfo : EIATTR_MAXREG_COUNT
	.align		4
        /*005c*/ 	.byte	0x03, 0x1b
        /*005e*/ 	.short	0x00ff


	//----- nvinfo : EIATTR_MERCURY_ISA_VERSION
	.align		4
        /*0060*/ 	.byte	0x03, 0x5f
        /*0062*/ 	.short	0x0101


	//----- nvinfo : EIATTR_EXIT_INSTR_OFFSETS
	.align		4
        /*0064*/ 	.byte	0x04, 0x1c
        /*0066*/ 	.short	(.L_2429 - .L_2428)


	//   ....[0]....
.L_2428:
        /*0068*/ 	.word	0x000000b0


	//   ....[1]....
        /*006c*/ 	.word	0x00001920


	//   ....[2]....
        /*0070*/ 	.word	0x00001980


	//   ....[3]....
        /*0074*/ 	.word	0x000019f0


	//----- nvinfo : EIATTR_MAX_THREADS
	.align		4
.L_2429:
        /*0078*/ 	.byte	0x04, 0x05
        /*007a*/ 	.short	(.L_2431 - .L_2430)
.L_2430:
        /*007c*/ 	.word	0x00000080
        /*0080*/ 	.word	0x00000001
        /*0084*/ 	.word	0x00000001


	//----- nvinfo : EIATTR_CRS_STACK_SIZE
	.align		4
.L_2431:
        /*0088*/ 	.byte	0x04, 0x1e
        /*008a*/ 	.short	(.L_2433 - .L_2432)
.L_2432:
        /*008c*/ 	.word	0x00000000


	//----- nvinfo : EIATTR_CBANK_PARAM_SIZE
	.align		4
.L_2433:
        /*0090*/ 	.byte	0x03, 0x19
        /*0092*/ 	.short	0x01c4


	//----- nvinfo : EIATTR_PARAM_CBANK
	.align		4
        /*0094*/ 	.byte	0x04, 0x0a
        /*0096*/ 	.short	(.L_2435 - .L_2434)
	.align		4
.L_2434:
        /*0098*/ 	.word	index@(.nv.constant0._ZN2at6native16triu_tril_kernelIN3c107complexINS2_4HalfEEEiLb0ELi2ELb0EEEvNS_4cuda6detail10TensorInfoIT_T0_EENS8_IKS9_SA_EEllSA_)
        /*009c*/ 	.short	0x0210
        /*009e*/ 	.short	0x01c4


	//----- nvinfo : EIATTR_SW_WAR
	.align		4
.L_2435:
        /*00a0*/ 	.byte	0x04, 0x36
        /*00a2*/ 	.short	(.L_2437 - .L_2436)
.L_2436:
        /*00a4*/ 	.word	0x00000008
.L_2437:


//--------------------- .nv.info._ZN2at6native16triu_tril_kernelIN3c107complexINS2_4HalfEEEiLb0ELi2ELb1EEEvNS_4cuda6detail10TensorInfoIT_T0_EENS8_IKS9_SA_EEllSA_ --------------------------
	.section	.nv.info._ZN2at6native16triu_tril_kernelIN3c107complexINS2_4HalfEEEiLb0ELi2ELb1EEEvNS_4cuda6detail10TensorInfoIT_T0_EENS8_IKS9_SA_EEllSA_,"",@"SHT_CUDA_INFO"
	.sectionflags	@""
	.align	4


	//----- nvinfo : EIATTR_CUDA_API_VERSION
	.align		4
        /*0000*/ 	.byte	0x04, 0x37
        /*0002*/ 	.short	(.L_2439 - .L_2438)
.L_2438:
        /*0004*/ 	.word	0x00000082


	//----- nvinfo : EIATTR_KPARAM_INFO
	.align		4
.L_2439:
        /*0008*/ 	.byte	0x04, 0x17
        /*000a*/ 	.short	(.L_2441 - .L_2440)
.L_2440:
        /*000c*/ 	.word	0x00000000
        /*0010*/ 	.short	0x0004
        /*0012*/ 	.short	0x01c0
        /*0014*/ 	.byte	0x00, 0xf0, 0x11, 0x00


	//----- nvinfo : EIATTR_KPARAM_INFO
	.align		4
.L_2441:
        /*0018*/ 	.byte	0x04, 0x17
        /*001a*/ 	.short	(.L_2443 - .L_2442)
.L_2442:
        /*001c*/ 	.word	0x00000000
        /*0020*/ 	.short	0x0003
        /*0022*/ 	.short	0x01b8
        /*0024*/ 	.byte	0x00, 0xf0, 0x21, 0x00


	//----- nvinfo : EIATTR_KPARAM_INFO
	.align		4
.L_2443:
        /*0028*/ 	.byte	0x04, 0x17
        /*002a*/ 	.short	(.L_2445 - .L_2444)
.L_2444:
        /*002c*/ 	.word	0x00000000
        /*0030*/ 	.short	0x0002
        /*0032*/ 	.short	0x01b0
        /*0034*/ 	.byte	0x00, 0xf0, 0x21, 0x00


	//----- nvinfo : EIATTR_KPARAM_INFO
	.align		4
.L_2445:
        /*0038*/ 	.byte	0x04, 0x17
        /*003a*/ 	.short	(.L_2447 - .L_2446)
.L_2446:
        /*003c*/ 	.word	0x00000000
        /*0040*/ 	.short	0x0001
        /*0042*/ 	.short	0x00d8
        /*0044*/ 	.byte	0x00, 0xf0, 0x61, 0x03


	//----- nvinfo : EIATTR_KPARAM_INFO
	.align		4
.L_2447:
        /*0048*/ 	.byte	0x04, 0x17
        /*004a*/ 	.short	(.L_2449 - .L_2448)
.L_2448:
        /*004c*/ 	.word	0x00000000
        /*0050*/ 	.short	0x0000
        /*0052*/ 	.short	0x0000
        /*0054*/ 	.byte	0x00, 0xf0, 0x61, 0x03


	//----- nvinfo : EIATTR_SPARSE_MMA_MASK
	.align		4
.L_2449:
        /*0058*/ 	.byte	0x03, 0x50
        /*005a*/ 	.short	0x0000


	//----- nvinfo : EIATTR_MAXREG_COUNT
	.align		4
        /*005c*/ 	.byte	0x03, 0x1b
        /*005e*/ 	.short	0x00ff


	//----- nvinfo : EIATTR_MERCURY_ISA_VERSION
	.align		4
        /*0060*/ 	.byte	0x03, 0x5f
        /*0062*/ 	.short	0x0101


	//----- nvinfo : EIATTR_EXIT_INSTR_OFFSETS
	.align		4
        /*0064*/ 	.byte	0x04, 0x1c
        /*0066*/ 	.short	(.L_2451 - .L_2450)


	//   ....[0]....
.L_2450:
        /*0068*/ 	.word	0x000000b0


	//   ....[1]....
        /*006c*/ 	.word	0x000005a0


	//   ....[2]....
        /*0070*/ 	.word	0x00001700


	//   ....[3]....
        /*0074*/ 	.word	0x000017c0


	//   ....[4]....
        /*0078*/ 	.word	0x00001810


	//   ....[5]....
        /*007c*/ 	.word	0x00001890


	//----- nvinfo : EIATTR_MAX_THREADS
	.align		4
.L_2451:
        /*0080*/ 	.byte	0x04, 0x05
        /*0082*/ 	.short	(.L_2453 - .L_2452)
.L_2452:
        /*0084*/ 	.word	0x00000080
        /*0088*/ 	.word	0x00000001
        /*008c*/ 	.word	0x00000001


	//----- nvinfo : EIATTR_CRS_STACK_SIZE
	.align		4
.L_2453:
        /*0090*/ 	.byte	0x04, 0x1e
        /*0092*/ 	.short	(.L_2455 - .L_2454)
.L_2454:
        /*0094*/ 	.word	0x00000000


	//----- nvinfo : EIATTR_CBANK_PARAM_SIZE
	.align		4
.L_2455:
        /*0098*/ 	.byte	0x03, 0x19
        /*009a*/ 	.short	0x01c4


	//----- nvinfo : EIATTR_PARAM_CBANK
	.align		4
        /*009c*/ 	.byte	0x04, 0x0a
        /*009e*/ 	.short	(.L_2457 - .L_2456)
	.align		4
.L_2456:
        /*00a0*/ 	.word	index@(.nv.constant0._ZN2at6native16triu_tril_kernelIN3c107complexINS2_4HalfEEEiLb0ELi2ELb1EEEvNS_4cuda6detail10TensorInfoIT_T0_EENS8_IKS9_SA_EEllSA_)
        /*00a4*/ 	.short	0x0210
        /*00a6*/ 	.short	0x01c4


	//----- nvinfo : EIATTR_SW_WAR
	.align		4
.L_2457:
        /*00a8*/ 	.byte	0x04, 0x36
        /*00aa*/ 	.short	(.L_2459 - .L_2458)
.L_2458:
        /*00ac*/ 	.word	0x00000008
.L_2459:


//--------------------- .nv.info._ZN2at6native16triu_tril_kernelIN3c107complexIfEElLb0ELi1ELb0EEEvNS_4cuda6detail10TensorInfoIT_T0_EENS7_IKS8_S9_EEllS9_ --------------------------
	.section	.nv.info._ZN2at6native16triu_tril_kernelIN3c107complexIfEElLb0ELi1ELb0EEEvNS_4cuda6detail10TensorInfoIT_T0_EENS7_IKS8_S9_EEllS9_,"",@"SHT_CUDA_INFO"
	.sectionflags	@""
	.align	4


	//----- nvinfo : EIATTR_CUDA_API_VERSION
	.align		4
        /*0000*/ 	.byte	0x04, 0x37
        /*0002*/ 	.short	(.L_2461 - .L_2460)
.L_2460:
        /*0004*/ 	.word	0x00000082


	//----- nvinfo : EIATTR_KPARAM_INFO
	.align		4
.L_2461:
        /*0008*/ 	.byte	0x04, 0x17
        /*000a*/ 	.short	(.L_2463 - .L_2462)
.L_2462:
        /*000c*/ 	.word	0x00000000
        /*0010*/ 	.short	0x0004
        /*0012*/ 	.short	0x0350
        /*0014*/ 	.byte	0x00, 0xf0, 0x21, 0x00


	//----- nvinfo : EIATTR_KPARAM_INFO
	.align		4
.L_2463:
        /*0018*/ 	.byte	0x04, 0x17
        /*001a*/ 	.short	(.L_2465 - .L_2464)
.L_2464:
        /*001c*/ 	.word	0x00000000
        /*0020*/ 	.short	0x0003
        /*0022*/ 	.short	0x0348
        /*0024*/ 	.byte	0x00, 0xf0, 0x21, 0x00


	//----- nvinfo : EIATTR_KPARAM_INFO
	.align		4
.L_2465:
        /*0028*/ 	.byte	0x04, 0x17
        /*002a*/ 	.short	(.L_2467 - .L_2466)
.L_2466:
        /*002c*/ 	.word	0x00000000
        /*0030*/ 	.short	0x0002
        /*0032*/ 	.short	0x0340
        /*0034*/ 	.byte	0x00, 0xf0, 0x21, 0x00


	//----- nvinfo : EIATTR_KPARAM_INFO
	.align		4
.L_2467:
        /*0038*/ 	.byte	0x04, 0x17
        /*003a*/ 	.short	(.L_2469 - .L_2468)
.L_2468:
        /*003c*/ 	.word	0x00000000
        /*0040*/ 	.short	0x0001
        /*0042*/ 	.short	0x01a0
        /*0044*/ 	.byte	0x00, 0xf0, 0x81, 0x06


	//----- nvinfo : EIATTR_KPARAM_INFO
	.align		4
.L_2469:
        /*0048*/ 	.byte	0x04, 0x17
        /*004a*/ 	.short	(.L_2471 - .L_2470)
.L_2470:
        /*004c*/ 	.word	0x00000000
        /*0050*/ 	.short	0x0000
        /*0052*/ 	.short	0x0000
        /*0054*/ 	.byte	0x00, 0xf0, 0x81, 0x06


	//----- nvinfo : EIATTR_SPARSE_MMA_MASK
	.align		4
.L_2471:
        /*0058*/ 	.byte	0x03, 0x50
        /*005a*/ 	.short	0x0000


	//----- nvinfo : EIATTR_MAXREG_COUNT
	.align		4
        /*005c*/ 	.byte	0x03, 0x1b
        /*005e*/ 	.short	0x00ff


	//----- nvinfo : EIATTR_MERCURY_ISA_VERSION
	.align		4
        /*0060*/ 	.byte	0x03, 0x5f
        /*0062*/ 	.short	0x0101


	//----- nvinfo : EIATTR_EXIT_INSTR_OFFSETS
	.align		4
        /*0064*/ 	.byte	0x04, 0x1c
        /*0066*/ 	.short	(.L_2473 - .L_2472)


	//   ....[0]....
.L_2472:
        /*0068*/ 	.word	0x00000090


	//   ....[1]....
        /*006c*/ 	.word	0x00002000


	//   ....[2]....
        /*0070*/ 	.word	0x00002050


	//----- nvinfo : EIATTR_MAX_THREADS
	.align		4
.L_2473:
        /*0074*/ 	.byte	0x04, 0x05
        /*0076*/ 	.short	(.L_2475 - .L_2474)
.L_2474:
        /*0078*/ 	.word	0x00000080
        /*007c*/ 	.word	0x00000001
        /*0080*/ 	.word	0x00000001


	//----- nvinfo : EIATTR_CRS_STACK_SIZE
	.align		4
.L_2475:
        /*0084*/ 	.byte	0x04, 0x1e
        /*0086*/ 	.short	(.L_2477 - .L_2476)
.L_2476:
        /*0088*/ 	.word	0x00000000


	//----- nvinfo : EIATTR_CBANK_PARAM_SIZE
	.align		4
.L_2477:
        /*008c*/ 	.byte	0x03, 0x19
        /*008e*/ 	.short	0x0358


	//----- nvinfo : EIATTR_PARAM_CBANK
	.align		4
        /*0090*/ 	.byte	0x04, 0x0a
        /*0092*/ 	.short	(.L_2479 - .L_2478)
	.align		4
.L_2478:
        /*0094*/ 	.word	index@(.nv.constant0._ZN2at6native16triu_tril_kernelIN3c107complexIfEElLb0ELi1ELb0EEEvNS_4cuda6detail10TensorInfoIT_T0_EENS7_IKS8_S9_EEllS9_)
        /*0098*/ 	.short	0x0210
        /*009a*/ 	.short	0x0358


	//----- nvinfo : EIATTR_SW_WAR
	.align		4
.L_2479:
        /*009c*/ 	.byte	0x04, 0x36
        /*009e*/ 	.short	(.L_2481 - .L_2480)
.L_2480:
        /*00a0*/ 	.word	0x00000008
.L_2481:


//--------------------- .nv.info._ZN2at6native16triu_tril_kernelIN3c107complexIfEElLb0ELi1ELb1EEEvNS_4cuda6detail10TensorInfoIT_T0_EENS7_IKS8_S9_EEllS9_ --------------------------
	.section	.nv.info._ZN2at6native16triu_tril_kernelIN3c107complexIfEElLb0ELi1ELb1EEEvNS_4cuda6detail10TensorInfoIT_T0_EENS7_IKS8_S9_EEllS9_,"",@"SHT_CUDA_INFO"
	.sectionflags	@""
	.align	4


	//----- nvinfo : EIATTR_CUDA_API_VERSION
	.align		4
        /*0000*/ 	.byte	0x04, 0x37
        /*0002*/ 	.short	(.L_2483 - .L_2482)
.L_2482:
        /*0004*/ 	.word	0x00000082


	//----- nvinfo : EIATTR_KPARAM_INFO
	.align		4
.L_2483:
        /*0008*/ 	.byte	0x04, 0x17
        /*000a*/ 	.short	(.L_2485 - .L_2484)
.L_2484:
        /*000c*/ 	.word	0x00000000
        /*0010*/ 	.short	0x0004
        /*0012*/ 	.short	0x0350
        /*0014*/ 	.byte	0x00, 0xf0, 0x21, 0x00


	//----- nvinfo : EIATTR_KPARAM_INFO
	.align		4
.L_2485:
        /*0018*/ 	.byte	0x04, 0x17
        /*001a*/ 	.short	(.L_2487 - .L_2486)
.L_2486:
        /*001c*/ 	.word	0x00000000
        /*0020*/ 	.short	0x0003
        /*0022*/ 	.short	0x0348
        /*0024*/ 	.byte	0x00, 0xf0, 0x21, 0x00


	//----- nvinfo : EIATTR_KPARAM_INFO
	.align		4
.L_2487:
        /*0028*/ 	.byte	0x04, 0x17
        /*002a*/ 	.short	(.L_2489 - .L_2488)
.L_2488:
        /*002c*/ 	.word	0x00000000
        /*0030*/ 	.short	0x0002
        /*0032*/ 	.short	0x0340
        /*0034*/ 	.byte	0x00, 0xf0, 0x21, 0x00


	//----- nvinfo : EIATTR_KPARAM_INFO
	.align		4
.L_2489:
        /*0038*/ 	.byte	0x04, 0x17
        /*003a*/ 	.short	(.L_2491 - .L_2490)
.L_2490:
        /*003c*/ 	.word	0x00000000
        /*0040*/ 	.short	0x0001
        /*0042*/ 	.short	0x01a0
        /*0044*/ 	.byte	0x00, 0xf0, 0x81, 0x06


	//----- nvinfo : EIATTR_KPARAM_INFO
	.align		4
.L_2491:
        /*0048*/ 	.byte	0x04, 0x17
        /*004a*/ 	.short	(.L_2493 - .L_2492)
.L_2492:
        /*004c*/ 	.word	0x00000000
        /*0050*/ 	.short	0x0000
        /*0052*/ 	.short	0x0000
        /*0054*/ 	.byte	0x00, 0xf0, 0x81, 0x06


	//----- nvinfo : EIATTR_SPARSE_MMA_MASK
	.align		4
.L_2493:
        /*0058*/ 	.byte	0x03, 0x50
        /*005a*/ 	.short	0x0000


	//----- nvinfo : EIATTR_MAXREG_COUNT
	.align		4
        /*005c*/ 	.byte	0x03, 0x1b
        /*005e*/ 	.short	0x00ff


	//----- nvinfo : EIATTR_MERCURY_ISA_VERSION
	.align		4
        /*0060*/ 	.byte	0x03, 0x5f
        /*0062*/ 	.short	0x0101


	//----- nvinfo : EIATTR_EXIT_INSTR_OFFSETS
	.align		4
        /*0064*/ 	.byte	0x04, 0x1c
        /*0066*/ 	.short	(.L_2495 - .L_2494)


	//   ....[0]....
.L_2494:
        /*0068*/ 	.word	0x00000090


	//   ....[1]....
        /*006c*/ 	.word	0x000005c0


	//   ....[2]....
        /*0070*/ 	.word	0x00001e30


	//   ....[3]....
        /*0074*/ 	.word	0x00001e90


	//----- nvinfo : EIATTR_MAX_THREADS
	.align		4
.L_2495:
        /*0078*/ 	.byte	0x04, 0x05
        /*007a*/ 	.short	(.L_2497 - .L_2496)
.L_2496:
        /*007c*/ 	.word	0x00000080
        /*0080*/ 	.word	0x00000001
        /*0084*/ 	.word	0x00000001


	//----- nvinfo : EIATTR_CRS_STACK_SIZE
	.align		4
.L_2497:
        /*0088*/ 	.byte	0x04, 0x1e
        /*008a*/ 	.short	(.L_2499 - .L_2498)
.L_2498:
        /*008c*/ 	.word	0x00000000


	//----- nvinfo : EIATTR_CBANK_PARAM_SIZE
	.align		4
.L_2499:
        /*0090*/ 	.byte	0x03, 0x19
        /*0092*/ 	.short	0x0358


	//----- nvinfo : EIATTR_PARAM_CBANK
	.align		4
        /*0094*/ 	.byte	0x04, 0x0a
        /*0096*/ 	.short	(.L_2501 - .L_2500)
	.align		4
.L_2500:
        /*0098*/ 	.word	index@(.nv.constant0._ZN2at6native16triu_tril_kernelIN3c107complexIfEElLb0ELi1ELb1EEEvNS_4cuda6detail10TensorInfoIT_T0_EENS7_IKS8_S9_EEllS9_)
        /*009c*/ 	.short	0x0210
        /*009e*/ 	.short	0x0358


	//----- nvinfo : EIATTR_SW_WAR
	.align		4
.L_2501:
        /*00a0*/ 	.byte	0x04, 0x36
        /*00a2*/ 	.short	(.L_2503 - .L_2502)
.L_2502:
        /*00a4*/ 	.word	0x00000008
.L_2503:


//--------------------- .nv.info._ZN2at6native16triu_tril_kernelIN3c107complexIfEEiLb0ELi1ELb0EEEvNS_4cuda6detail10TensorInfoIT_T0_EENS7_IKS8_S9_EEllS9_ --------------------------
	.section	.nv.info._ZN2at6native16triu_tril_kernelIN3c107complexIfEEiLb0ELi1ELb0EEEvNS_4cuda6detail10TensorInfoIT_T0_EENS7_IKS8_S9_EEllS9_,"",@"SHT_CUDA_INFO"
	.sectionflags	@""
	.align	4


	//----- nvinfo : EIATTR_CUDA_API_VERSION
	.align		4
        /*0000*/ 	.byte	0x04, 0x37
        /*0002*/ 	.short	(.L_2505 - .L_2504)
.L_2504:
        /*0004*/ 	.word	0x00000082


	//----- nvinfo : EIATTR_KPARAM_INFO
	.align		4
.L_2505:
        /*0008*/ 	.byte	0x04, 0x17
        /*000a*/ 	.short	(.L_2507 - .L_2506)
.L_2506:
        /*000c*/ 	.word	0x00000000
        /*0010*/ 	.short	0x0004
        /*0012*/ 	.short	0x01c0
        /*0014*/ 	.byte	0x00, 0xf0, 0x11, 0x00


	//----- nvinfo : EIATTR_KPARAM_INFO
	.align		4
.L_2507:
        /*0018*/ 	.byte	0x04, 0x17
        /*001a*/ 	.short	(.L_2509 - .L_2508)
.L_2508:
        /*001c*/ 	.word	0x00000000
        /*0020*/ 	.short	0x0003
        /*0022*/ 	.short	0x01b8
        /*0024*/ 	.byte	0x00, 0xf0, 0x21, 0x00


	//----- nvinfo : EIATTR_KPARAM_INFO
	.align		4
.L_2509:
        /*0028*/ 	.byte	0x04, 0x17
        /*002a*/ 	.short	(.L_2511 - .L_2510)
.L_2510:
        /*002c*/ 	.word	0x00000000
        /*0030*/ 	.short	0x0002
        /*0032*/ 	.short	0x01b0
        /*0034*/ 	.byte	0x00, 0xf0, 0x21, 0x00


	//----- nvinfo : EIATTR_KPARAM_INFO
	.align		4
.L_2511:
        /*0038*/ 	.byte	0x04, 0x17
        /*003a*/ 	.short	(.L_2513 - .L_2512)
.L_2512:
        /*003c*/ 	.word	0x00000000
        /*0040*/ 	.short	0x0001
        /*0042*/ 	.short	0x00d8
        /*0044*/ 	.byte	0x00, 0xf0, 0x61, 0x03


	//----- nvinfo : EIATTR_KPARAM_INFO
	.align		4
.L_2513:
        /*0048*/ 	.byte	0x04, 0x17
        /*004a*/ 	.short	(.L_2515 - .L_2514)
.L_2514:
        /*004c*/ 	.word	0x00000000
        /*0050*/ 	.short	0x0000
        /*0052*/ 	.short	0x0000
        /*0054*/ 	.byte	0x00, 0xf0, 0x61, 0x03


	//----- nvinfo : EIATTR_SPARSE_MMA_MASK
	.align		4
.L_2515:
        /*0058*/ 	.byte	0x03, 0x50
        /*005a*/ 	.short	0x0000


	//----- nvinfo : EIATTR_MAXREG_COUNT
	.align		4
        /*005c*/ 	.byte	0x03, 0x1b
        /*005e*/ 	.short	0x00ff


	//----- nvinfo : EIATTR_MERCURY_ISA_VERSION
	.align		4
        /*0060*/ 	.byte	0x03, 0x5f
        /*0062*/ 	.short	0x0101


	//----- nvinfo : EIATTR_EXIT_INSTR_OFFSETS
	.align		4
        /*0064*/ 	.byte	0x04, 0x1c
        /*0066*/ 	.short	(.L_2517 - .L_2516)


	//   ....[0]....
.L_2516:
        /*0068*/ 	.word	0x00000090


	//   ....[1]....
        /*006c*/ 	.word	0x000016d0


	//   ....[2]....
        /*0070*/ 	.word	0x00001710


	//----- nvinfo : EIATTR_MAX_THREADS
	.align		4
.L_2517:
        /*0074*/ 	.byte	0x04, 0x05
        /*0076*/ 	.short	(.L_2519 - .L_2518)
.L_2518:
        /*0078*/ 	.word	0x00000080
        /*007c*/ 	.word	0x00000001
        /*0080*/ 	.word	0x00000001


	//----- nvinfo : EIATTR_CRS_STACK_SIZE
	.align		4
.L_2519:
        /*0084*/ 	.byte	0x04, 0x1e
        /*0086*/ 	.short	(.L_2521 - .L_2520)
.L_2520:
        /*0088*/ 	.word	0x00000000


	//----- nvinfo : EIATTR_CBANK_PARAM_SIZE
	.align		4
.L_2521:
        /*008c*/ 	.byte	0x03, 0x19
        /*008e*/ 	.short	0x01c4


	//----- nvinfo : EIATTR_PARAM_CBANK
	.align		4
        /*0090*/ 	.byte	0x04, 0x0a
        /*0092*/ 	.short	(.L_2523 - .L_2522)
	.align		4
.L_2522:
        /*0094*/ 	.word	index@(.nv.constant0._ZN2at6native16triu_tril_kernelIN3c107complexIfEEiLb0ELi1ELb0EEEvNS_4cuda6detail10TensorInfoIT_T0_EENS7_IKS8_S9_EEllS9_)
        /*0098*/ 	.short	0x0210
        /*009a*/ 	.short	0x01c4


	//----- nvinfo : EIATTR_SW_WAR
	.align		4
.L_2523:
        /*009c*/ 	.byte	0x04, 0x36
        /*009e*/ 	.short	(.L_2525 - .L_2524)
.L_2524:
        /*00a0*/ 	.word	0x00000008
.L_2525:


//--------------------- .nv.info._ZN2at6native16triu_tril_kernelIN3c107complexIfEEiLb0ELi1ELb1EEEvNS_4cuda6detail10TensorInfoIT_T0_EENS7_IKS8_S9_EEllS9_ --------------------------
	.section	.nv.info._ZN2at6native16triu_tril_kernelIN3c107complexIfEEiLb0ELi1ELb1EEEvNS_4cuda6detail10TensorInfoIT_T0_EENS7_IKS8_S9_EEllS9_,"",@"SHT_CUDA_INFO"
	.sectionflags	@""
	.align	4


	//----- nvinfo : EIATTR_CUDA_API_VERSION
	.align		4
        /*0000*/ 	.byte	0x04, 0x37
        /*0002*/ 	.short	(.L_2527 - .L_2526)
.L_2526:
        /*0004*/ 	.word	0x00000082


	//----- nvinfo : EIATTR_KPARAM_INFO
	.align		4
.L_2527:
        /*0008*/ 	.byte	0x04, 0x17
        /*000a*/ 	.short	(.L_2529 - .L_2528)
.L_2528:
        /*000c*/ 	.word	0x00000000
        /*0010*/ 	.short	0x0004
        /*0012*/ 	.short	0x01c0
        /*0014*/ 	.byte	0x00, 0xf0, 0x11, 0x00


	//----- nvinfo : EIATTR_KPARAM_INFO
	.align		4
.L_2529:
        /*0018*/ 	.byte	0x04, 0x17
        /*001a*/ 	.short	(.L_2531 - .L_2530)
.L_2530:
        /*001c*/ 	.word	0x00000000
        /*0020*/ 	.short	0x0003
        /*0022*/ 	.short	0x01b8
        /*0024*/ 	.byte	0x00, 0xf0, 0x21, 0x00


	//----- nvinfo : EIATTR_KPARAM_INFO
	.align		4
.L_2531:
        /*0028*/ 	.byte	0x04, 0x17
        /*002a*/ 	.short	(.L_2533 - .L_2532)
.L_2532:
        /*002c*/ 	.word	0x00000000
        /*0030*/ 	.short	0x0002
        /*0032*/ 	.short	0x01b0
        /*0034*/ 	.byte	0x00, 0xf0, 0x21, 0x00


	//----- nvinfo : EIATTR_KPARAM_INFO
	.align		4
.L_2533:
        /*0038*/ 	.byte	0x04, 0x17
        /*003a*/ 	.short	(.L_2535 - .L_2534)
.L_2534:
        /*003c*/ 	.word	0x00000000
        /*0040*/ 	.short	0x0001
        /*0042*/ 	.short	0x00d8
        /*0044*/ 	.byte	0x00, 0xf0, 0x61, 0x03


	//----- nvinfo : EIATTR_KPARAM_INFO
	.align		4
.L_2535:
        /*0048*/ 	.byte	0x04, 0x17
        /*004a*/ 	.short	(.L_2537 - .L_2536)
.L_2536:
        /*004c*/ 	.word	0x00000000
        /*0050*/ 	.short	0x0000
        /*0052*/ 	.short	0x0000
        /*0054*/ 	.byte	0x00, 0xf0, 0x61, 0x03


	//----- nvinfo : EIATTR_SPARSE_MMA_MASK
	.align		4
.L_2537:
        /*0058*/ 	.byte	0x03, 0x50
        /*005a*/ 	.short	0x0000


	//----- nvinfo : EIATTR_MAXREG_COUNT
	.align		4
        /*005c*/ 	.byte	0x03, 0x1b
        /*005e*/ 	.short	0x00ff


	//----- nvinfo : EIATTR_MERCURY_ISA_VERSION
	.align		4
        /*0060*/ 	.byte	0x03, 0x5f
        /*0062*/ 	.short	0x0101


	//----- nvinfo : EIATTR_EXIT_INSTR_OFFSETS
	.align		4
        /*0064*/ 	.byte	0x04, 0x1c
        /*0066*/ 	.short	(.L_2539 - .L_2538)


	//   ....[0]....
.L_2538:
        /*0068*/ 	.word	0x00000090


	//   ....[1]....
        /*006c*/ 	.word	0x00000580


	//   ....[2]....
        /*0070*/ 	.word	0x000016e0


	//   ....[3]....
        /*0074*/ 	.word	0x00001740


	//   ....[4]....
        /*0078*/ 	.word	0x00001790


	//----- nvinfo : EIATTR_MAX_THREADS
	.align		4
.L_2539:
        /*007c*/ 	.byte	0x04, 0x05
        /*007e*/ 	.short	(.L_2541 - .L_2540)
.L_2540:
        /*0080*/ 	.word	0x00000080
        /*0084*/ 	.word	0x00000001
        /*0088*/ 	.word	0x00000001


	//----- nvinfo : EIATTR_CRS_STACK_SIZE
	.align		4
.L_2541:
        /*008c*/ 	.byte	0x04, 0x1e
        /*008e*/ 	.short	(.L_2543 - .L_2542)
.L_2542:
        /*0090*/ 	.word	0x00000000


	//----- nvinfo : EIATTR_CBANK_PARAM_SIZE
	.align		4
.L_2543:
        /*0094*/ 	.byte	0x03, 0x19
        /*0096*/ 	.short	0x01c4


	//----- nvinfo : EIATTR_PARAM_CBANK
	.align		4
        /*0098*/ 	.byte	0x04, 0x0a
        /*009a*/ 	.short	(.L_2545 - .L_2544)
	.align		4
.L_2544:
        /*009c*/ 	.word	index@(.nv.constant0._ZN2at6native16triu_tril_kernelIN3c107complexIfEEiLb0ELi1ELb1EEEvNS_4cuda6detail10TensorInfoIT_T0_EENS7_IKS8_S9_EEllS9_)
        /*00a0*/ 	.short	0x0210
        /*00a2*/ 	.short	0x01c4


	//----- nvinfo : EIATTR_SW_WAR
	.align		4
.L_2545:
        /*00a4*/ 	.byte	0x04, 0x36
        /*00a6*/ 	.short	(.L_2547 - .L_2546)
.L_2546:
        /*00a8*/ 	.word	0x00000008
.L_2547:


//--------------------- .nv.info._ZN2at6native16triu_tril_kernelIN3c107complexIdEElLb0ELi1ELb0EEEvNS_4cuda6detail10TensorInfoIT_T0_EENS7_IKS8_S9_EEllS9_ --------------------------
	.section	.nv.info._ZN2at6native16triu_tril_kernelIN3c107complexIdEElLb0ELi1ELb0EEEvNS_4cuda6detail10TensorInfoIT_T0_EENS7_IKS8_S9_EEllS9_,"",@"SHT_CUDA_INFO"
	.sectionflags	@""
	.align	4


	//----- nvinfo : EIATTR_CUDA_API_VERSION
	.align		4
        /*0000*/ 	.byte	0x04, 0x37
        /*0002*/ 	.short	(.L_2549 - .L_2548)
.L_2548:
        /*0004*/ 	.word	0x00000082


	//----- nvinfo : EIATTR_KPARAM_INFO
	.align		4
.L_2549:
        /*0008*/ 	.byte	0x04, 0x17
        /*000a*/ 	.short	(.L_2551 - .L_2550)
.L_2550:
        /*000c*/ 	.word	0x00000000
        /*0010*/ 	.short	0x0004
        /*0012*/ 	.short	0x0350
        /*0014*/ 	.byte	0x00, 0xf0, 0x21, 0x00


	//----- nvinfo : EIATTR_KPARAM_INFO
	.align		4
.L_2551:
        /*0018*/ 	.byte	0x04, 0x17
        /*001a*/ 	.short	(.L_2553 - .L_2552)
.L_2552:
        /*001c*/ 	.word	0x00000000
        /*0020*/ 	.short	0x0003
        /*0022*/ 	.short	0x0348
        /*0024*/ 	.byte	0x00, 0xf0, 0x21, 0x00


	//----- nvinfo : EIATTR_KPARAM_INFO
	.align		4
.L_2553:
        /*0028*/ 	.byte	0x04, 0x17
        /*002a*/ 	.short	(.L_2555 - .L_2554)
.L_2554:
        /*002c*/ 	.word	0x00000000
        /*0030*/ 	.short	0x0002
        /*0032*/ 	.short	0x0340
        /*0034*/ 	.byte	0x00, 0xf0, 0x21, 0x00


	//----- nvinfo : EIATTR_KPARAM_INFO
	.align		4
.L_2555:
        /*0038*/ 	.byte	0x04, 0x17
        /*003a*/ 	.short	(.L_2557 - .L_2556)
.L_2556:
        /*003c*/ 	.word	0x00000000
        /*0040*/ 	.short	0x0001
        /*0042*/ 	.short	0x01a0
        /*0044*/ 	.byte	0x00, 0xf0, 0x81, 0x06


	//----- nvinfo : EIATTR_KPARAM_INFO
	.align		4
.L_2557:
        /*0048*/ 	.byte	0x04, 0x17
        /*004a*/ 	.short	(.L_2559 - .L_2558)
.L_2558:
        /*004c*/ 	.word	0x00000000
        /*0050*/ 	.short	0x0000
        /*0052*/ 	.short	0x0000
        /*0054*/ 	.byte	0x00, 0xf0, 0x81, 0x06


	//----- nvinfo : EIATTR_SPARSE_MMA_MASK
	.align		4
.L_2559:
        /*0058*/ 	.byte	0x03, 0x50
        /*005a*/ 	.short	0x0000


	//----- nvinfo : EIATTR_MAXREG_COUNT
	.align		4
        /*005c*/ 	.byte	0x03, 0x1b
        /*005e*/ 	.short	0x00ff


	//----- nvinfo : EIATTR_MERCURY_ISA_VERSION
	.align		4
        /*0060*/ 	.byte	0x03, 0x5f
        /*0062*/ 	.short	0x0101


	//----- nvinfo : EIATTR_EXIT_INSTR_OFFSETS
	.align		4
        /*0064*/ 	.byte	0x04, 0x1c
        /*0066*/ 	.short	(.L_2561 - .L_2560)


	//   ....[0]....
.L_2560:
        /*0068*/ 	.word	0x00000090


	//   ....[1]....
        /*006c*/ 	.word	0x00002010


	//   ....[2]....
        /*0070*/ 	.word	0x00002060


	//----- nvinfo : EIATTR_MAX_THREADS
	.align		4
.L_2561:
        /*0074*/ 	.byte	0x04, 0x05
        /*0076*/ 	.short	(.L_2563 - .L_2562)
.L_2562:
        /*0078*/ 	.word	0x00000080
        /*007c*/ 	.word	0x00000001
        /*0080*/ 	.word	0x00000001


	//----- nvinfo : EIATTR_CRS_STACK_SIZE
	.align		4
.L_2563:
        /*0084*/ 	.byte	0x04, 0x1e
        /*0086*/ 	.short	(.L_2565 - .L_2564)
.L_2564:
        /*0088*/ 	.word	0x00000000


	//----- nvinfo : EIATTR_CBANK_PARAM_SIZE
	.align		4
.L_2565:
        /*008c*/ 	.byte	0x03, 0x19
        /*008e*/ 	.short	0x0358


	//----- nvinfo : EIATTR_PARAM_CBANK
	.align		4
        /*0090*/ 	.byte	0x04, 0x0a
        /*0092*/ 	.short	(.L_2567 - .L_2566)
	.align		4
.L_2566:
        /*0094*/ 	.word	index@(.nv.constant0._ZN2at6native16triu_tril_kernelIN3c107complexIdEElLb0ELi1ELb0EEEvNS_4cuda6detail10TensorInfoIT_T0_EENS7_IKS8_S9_EEllS9_)
        /*0098*/ 	.short	0x0210
        /*009a*/ 	.short	0x0358


	//----- nvinfo : EIATTR_SW_WAR
	.align		4
.L_2567:
        /*009c*/ 	.byte	0x04, 0x36
        /*009e*/ 	.short	(.L_2569 - .L_2568)
.L_2568:
        /*00a0*/ 	.word	0x00000008
.L_2569:


//--------------------- .nv.info._ZN2at6native16triu_tril_kernelIN3c107complexIdEElLb0ELi1ELb1EEEvNS_4cuda6detail10TensorInfoIT_T0_EENS7_IKS8_S9_EEllS9_ --------------------------
	.section	.nv.info._ZN2at6native16triu_tril_kernelIN3c107complexIdEElLb0ELi1ELb1EEEvNS_4cuda6detail10TensorInfoIT_T0_EENS7_IKS8_S9_EEllS9_,"",@"SHT_CUDA_INFO"
	.sectionflags	@""
	.align	4


	//----- nvinfo : EIATTR_CUDA_API_VERSION
	.align		4
        /*0000*/ 	.byte	0x04, 0x37
        /*0002*/ 	.short	(.L_2571 - .L_2570)
.L_2570:
        /*0004*/ 	.word	0x00000082


	//----- nvinfo : EIATTR_KPARAM_INFO
	.align		4
.L_2571:
        /*0008*/ 	.byte	0x04, 0x17
        /*000a*/ 	.short	(.L_2573 - .L_2572)
.L_2572:
        /*000c*/ 	.word	0x00000000
        /*0010*/ 	.short	0x0004
        /*0012*/ 	.short	0x0350
        /*0014*/ 	.byte	0x00, 0xf0, 0x21, 0x00


	//----- nvinfo : EIATTR_KPARAM_INFO
	.align		4
.L_2573:
        /*0018*/ 	.byte	0x04, 0x17
        /*001a*/ 	.short	(.L_2575 - .L_2574)
.L_2574:
        /*001c*/ 	.word	0x00000000
        /*0020*/ 	.short	0x0003
        /*0022*/ 	.short	0x0348
        /*0024*/ 	.byte	0x00, 0xf0, 0x21, 0x00


	//----- nvinfo : EIATTR_KPARAM_INFO
	.align		4
.L_2575:
        /*0028*/ 	.byte	0x04, 0x17
        /*002a*/ 	.short	(.L_2577 - .L_2576)
.L_2576:
        /*002c*/ 	.word	0x00000000
        /*0030*/ 	.short	0x0002
        /*0032*/ 	.short	0x0340
        /*0034*/ 	.byte	0x00, 0xf0, 0x21, 0x00


	//----- nvinfo : EIATTR_KPARAM_INFO
	.align		4
.L_2577:
        /*0038*/ 	.byte	0x04, 0x17
        /*003a*/ 	.short	(.L_2579 - .L_2578)
.L_2578:
        /*003c*/ 	.word	0x00000000
        /*0040*/ 	.short	0x0001
        /*0042*/ 	.short	0x01a0
        /*0044*/ 	.byte	0x00, 0xf0, 0x81, 0x06


	//----- nvinfo : EIATTR_KPARAM_INFO
	.align		4
.L_2579:
        /*0048*/ 	.byte	0x04, 0x17
        /*004a*/ 	.short	(.L_2581 - .L_2580)
.L_2580:
        /*004c*/ 	.word	0x00000000
        /*0050*/ 	.short	0x0000
        /*0052*/ 	.short	0x0000
        /*0054*/ 	.byte	0x00, 0xf0, 0x81, 0x06


	//----- nvinfo : EIATTR_SPARSE_MMA_MASK
	.align		4
.L_2581:
        /*0058*/ 	.byte	0x03, 0x50
        /*005a*/ 	.short	0x0000


	//----- nvinfo : EIATTR_MAXREG_COUNT
	.align		4
        /*005c*/ 	.byte	0x03, 0x1b
        /*005e*/ 	.short	0x00ff


	//----- nvinfo : EIATTR_MERCURY_ISA_VERSION
	.align		4
        /*0060*/ 	.byte	0x03, 0x5f
        /*0062*/ 	.short	0x0101


	//----- nvinfo : EIATTR_EXIT_INSTR_OFFSETS
	.align		4
        /*0064*/ 	.byte	0x04, 0x1c
        /*0066*/ 	.short	(.L_2583 - .L_2582)


	//   ....[0]....
.L_2582:
        /*0068*/ 	.word	0x00000090


	//   ....[1]....
        /*006c*/ 	.word	0x000005c0


	//   ....[2]....
        /*0070*/ 	.word	0x00001e30


	//   ....[3]....
        /*0074*/ 	.word	0x00001e90


	//----- nvinfo : EIATTR_MAX_THREADS
	.align		4
.L_2583:
        /*0078*/ 	.byte	0x04, 0x05
        /*007a*/ 	.short	(.L_2585 - .L_2584)
.L_2584:
        /*007c*/ 	.word	0x00000080
        /*0080*/ 	.word	0x00000001
        /*0084*/ 	.word	0x00000001


	//----- nvinfo : EIATTR_CRS_STACK_SIZE
	.align		4
.L_2585:
        /*0088*/ 	.byte	0x04, 0x1e
        /*008a*/ 	.short	(.L_2587 - .L_2586)
.L_2586:
        /*008c*/ 	.word	0x00000000


	//----- nvinfo : EIATTR_CBANK_PARAM_SIZE
	.align		4
.L_2587:
        /*0090*/ 	.byte	0x03, 0x19
        /*0092*/ 	.short	0x0358


	//----- nvinfo : EIATTR_PARAM_CBANK
	.align		4
        /*0094*/ 	.byte	0x04, 0x0a
        /*0096*/ 	.short	(.L_2589 - .L_2588)
	.align		4
.L_2588:
        /*0098*/ 	.word	index@(.nv.constant0._ZN2at6native16triu_tril_kernelIN3c107complexIdEElLb0ELi1ELb1EEEvNS_4cuda6detail10TensorInfoIT_T0_EENS7_IKS8_S9_EEllS9_)
        /*009c*/ 	.short	0x0210
        /*009e*/ 	.short	0x0358


	//----- nvinfo : EIATTR_SW_WAR
	.align		4
.L_2589:
        /*00a0*/ 	.byte	0x04, 0x36
        /*00a2*/ 	.short	(.L_2591 - .L_2590)
.L_2590:
        /*00a4*/ 	.word	0x00000008
.L_2591:


//--------------------- .nv.info._ZN2at6native16triu_tril_kernelIN3c107complexIdEEiLb0ELi1ELb0EEEvNS_4cuda6detail10TensorInfoIT_T0_EENS7_IKS8_S9_EEllS9_ --------------------------
	.section	.nv.info._ZN2at6native16triu_tril_kernelIN3c107complexIdEEiLb0ELi1ELb0EEEvNS_4cuda6detail10TensorInfoIT_T0_EENS7_IKS8_S9_EEllS9_,"",@"SHT_CUDA_INFO"
	.sectionflags	@""
	.align	4


	//----- nvinfo : EIATTR_CUDA_API_VERSION
	.align		4
        /*0000*/ 	.byte	0x04, 0x37
        /*0002*/ 	.short	(.L_2593 - .L_2592)
.L_2592:
        /*0004*/ 	.word	0x00000082


	//----- nvinfo : EIATTR_KPARAM_INFO
	.align		4
.L_2593:
        /*0008*/ 	.byte	0x04, 0x17
        /*000a*/ 	.short	(.L_2595 - .L_2594)
.L_2594:
        /*000c*/ 	.word	0x00000000
        /*0010*/ 	.short	0x0004
        /*0012*/ 	.short	0x01c0
        /*0014*/ 	.byte	0x00, 0xf0, 0x11, 0x00


	//----- nvinfo : EIATTR_KPARAM_INFO
	.align		4
.L_2595:
        /*0018*/ 	.byte	0x04, 0x17
        /*001a*/ 	.short	(.L_2597 - .L_2596)
.L_2596:
        /*001c*/ 	.word	0x00000000
        /*0020*/ 	.short	0x0003
        /*0022*/ 	.short	0x01b8
        /*0024*/ 	.byte	0x00, 0xf0, 0x21, 0x00


	//----- nvinfo : EIATTR_KPARAM_INFO
	.align		4
.L_2597:
        /*0028*/ 	.byte	0x04, 0x17
        /*002a*/ 	.short	(.L_2599 - .L_2598)
.L_2598:
        /*002c*/ 	.word	0x00000000
        /*0030*/ 	.short	0x0002
        /*0032*/ 	.short	0x01b0
        /*0034*/ 	.byte	0x00, 0xf0, 0x21, 0x00


	//----- nvinfo : EIATTR_KPARAM_INFO
	.align		4
.L_2599:
        /*0038*/ 	.byte	0x04, 0x17
        /*003a*/ 	.short	(.L_2601 - .L_2600)
.L_2600:
        /*003c*/ 	.word	0x00000000
        /*0040*/ 	.short	0x0001
        /*0042*/ 	.short	0x00d8
        /*0044*/ 	.byte	0x00, 0xf0, 0x61, 0x03


	//----- nvinfo : EIATTR_KPARAM_INFO
	.align		4
.L_2601:
        /*0048*/ 	.byte	0x04, 0x17
        /*004a*/ 	.short	(.L_2603 - .L_2602)
.L_2602:
        /*004c*/ 	.word	0x00000000
        /*0050*/ 	.short	0x0000
        /*0052*/ 	.short	0x0000
        /*0054*/ 	.byte	0x00, 0xf0, 0x61, 0x03


	//----- nvinfo : EIATTR_SPARSE_MMA_MASK
	.align		4
.L_2603:
        /*0058*/ 	.byte	0x03, 0x50
        /*005a*/ 	.short	0x0000


	//----- nvinfo : EIATTR_MAXREG_COUNT
	.align		4
        /*005c*/ 	.byte	0x03, 0x1b
        /*005e*/ 	.short	0x00ff


	//----- nvinfo : EIATTR_MERCURY_ISA_VERSION
	.align		4
        /*0060*/ 	.byte	0x03, 0x5f
        /*0062*/ 	.short	0x0101


	//----- nvinfo : EIATTR_EXIT_INSTR_OFFSETS
	.align		4
        /*0064*/ 	.byte	0x04, 0x1c
        /*0066*/ 	.short	(.L_2605 - .L_2604)


	//   ....[0]....
.L_2604:
        /*0068*/ 	.word	0x00000090


	//   ....[1]....
        /*006c*/ 	.word	0x000016e0


	//   ....[2]....
        /*0070*/ 	.word	0x00001720


	//----- nvinfo : EIATTR_MAX_THREADS
	.align		4
.L_2605:
        /*0074*/ 	.byte	0x04, 0x05
        /*0076*/ 	.short	(.L_2607 - .L_2606)
.L_2606:
        /*0078*/ 	.word	0x00000080
        /*007c*/ 	.word	0x00000001
        /*0080*/ 	.word	0x00000001


	//----- nvinfo : EIATTR_CRS_STACK_SIZE
	.align		4
.L_2607:
        /*0084*/ 	.byte	0x04, 0x1e
        /*0086*/ 	.short	(.L_2609 - .L_2608)
.L_2608:
        /*0088*/ 	.word	0x00000000


	//----- nvinfo : EIATTR_CBANK_PARAM_SIZE
	.align		4
.L_2609:
        /*008c*/ 	.byte	0x03, 0x19
        /*008e*/ 	.short	0x01c4


	//----- nvinfo : EIATTR_PARAM_CBANK
	.align		4
        /*0090*/ 	.byte	0x04, 0x0a
        /*0092*/ 	.short	(.L_2611 - .L_2610)
	.align		4
.L_2610:
        /*0094*/ 	.word	index@(.nv.constant0._ZN2at6native16triu_tril_kernelIN3c107complexIdEEiLb0ELi1ELb0EEEvNS_4cuda6detail10TensorInfoIT_T0_EENS7_IKS8_S9_EEllS9_)
        /*0098*/ 	.short	0x0210
        /*009a*/ 	.short	0x01c4


	//----- nvinfo : EIATTR_SW_WAR
	.align		4
.L_2611:
        /*009c*/ 	.byte	0x04, 0x36
        /*009e*/ 	.short	(.L_2613 - .L_2612)
.L_2612:
        /*00a0*/ 	.word	0x00000008
.L_2613:


//--------------------- .nv.info._ZN2at6native16triu_tril_kernelIN3c107complexIdEEiLb0ELi1ELb1EEEvNS_4cuda6detail10TensorInfoIT_T0_EENS7_IKS8_S9_EEllS9_ --------------------------
	.section	.nv.info._ZN2at6native16triu_tril_kernelIN3c107complexIdEEiLb0ELi1ELb1EEEvNS_4cuda6detail10TensorInfoIT_T0_EENS7_IKS8_S9_EEllS9_,"",@"SHT_CUDA_INFO"
	.sectionflags	@""
	.align	4


	//----- nvinfo : EIATTR_CUDA_API_VERSION
	.align		4
        /*0000*/ 	.byte	0x04, 0x37
        /*0002*/ 	.short	(.L_2615 - .L_2614)
.L_2614:
        /*0004*/ 	.word	0x00000082


	//----- nvinfo : EIATTR_KPARAM_INFO
	.align		4
.L_2615:
        /*0008*/ 	.byte	0x04, 0x17
        /*000a*/ 	.short	(.L_2617 - .L_2616)
.L_2616:
        /*000c*/ 	.word	0x00000000
        /*0010*/ 	.short	0x0004
        /*0012*/ 	.short	0x01c0
        /*0014*/ 	.byte	0x00, 0xf0, 0x11, 0x00


	//----- nvinfo : EIATTR_KPARAM_INFO
	.align		4
.L_2617:
        /*0018*/ 	.byte	0x04, 0x17
        /*001a*/ 	.short	(.L_2619 - .L_2618)
.L_2618:
        /*001c*/ 	.word	0x00000000
        /*0020*/ 	.short	0x0003
        /*0022*/ 	.short	0x01b8
        /*0024*/ 	.byte	0x00, 0xf0, 0x21, 0x00


	//----- nvinfo : EIATTR_KPARAM_INFO
	.align		4
.L_2619:
        /*0028*/ 	.byte	0x04, 0x17
        /*002a*/ 	.short	(.L_2621 - .L_2620)
.L_2620:
        /*002c*/ 	.word	0x00000000
        /*0030*/ 	.short	0x0002
        /*0032*/ 	.short	0x01b0
        /*0034*/ 	.byte	0x00, 0xf0, 0x21, 0x00


	//----- nvinfo : EIATTR_KPARAM_INFO
	.align		4
.L_2621:
        /*0038*/ 	.byte	0x04, 0x17
        /*003a*/ 	.short	(.L_2623 - .L_2622)
.L_2622:
        /*003c*/ 	.word	0x00000000
        /*0040*/ 	.short	0x0001
        /*0042*/ 	.short	0x00d8
        /*0044*/ 	.byte	0x00, 0xf0, 0x61, 0x03


	//----- nvinfo : EIATTR_KPARAM_INFO
	.align		4
.L_2623:
        /*0048*/ 	.byte	0x04, 0x17
        /*004a*/ 	.short	(.L_2625 - .L_2624)
.L_2624:
        /*004c*/ 	.word	0x00000000
        /*0050*/ 	.short	0x0000
        /*0052*/ 	.short	0x0000
        /*0054*/ 	.byte	0x00, 0xf0, 0x61, 0x03


	//----- nvinfo : EIATTR_SPARSE_MMA_MASK
	.align		4
.L_2625:
        /*0058*/ 	.byte	0x03, 0x50
        /*005a*/ 	.short	0x0000


	//----- nvinfo : EIATTR_MAXREG_COUNT
	.align		4
        /*005c*/ 	.byte	0x03, 0x1b
        /*005e*/ 	.short	0x00ff


	//----- nvinfo : EIATTR_MERCURY_ISA_VERSION
	.align		4
        /*0060*/ 	.byte	0x03, 0x5f
        /*0062*/ 	.short	0x0101


	//----- nvinfo : EIATTR_EXIT_INSTR_OFFSETS
	.align		4
        /*0064*/ 	.byte	0x04, 0x1c
        /*0066*/ 	.short	(.L_2627 - .L_2626)


	//   ....[0]....
.L_2626:
        /*0068*/ 	.word	0x00000090


	//   ....[1]....
        /*006c*/ 	.word	0x00000580


	//   ....[2]....
        /*0070*/ 	.word	0x000016e0


	//   ....[3]....
        /*0074*/ 	.word	0x00001740


	//   ....[4]....
        /*0078*/ 	.word	0x00001790


	//----- nvinfo : EIATTR_MAX_THREADS
	.align		4
.L_2627:
        /*007c*/ 	.byte	0x04, 0x05
        /*007e*/ 	.short	(.L_2629 - .L_2628)
.L_2628:
        /*0080*/ 	.word	0x00000080
        /*0084*/ 	.word	0x00000001
        /*0088*/ 	.word	0x00000001


	//----- nvinfo : EIATTR_CRS_STACK_SIZE
	.align		4
.L_2629:
        /*008c*/ 	.byte	0x04, 0x1e
        /*008e*/ 	.short	(.L_2631 - .L_2630)
.L_2630:
        /*0090*/ 	.word	0x00000000


	//----- nvinfo : EIATTR_CBANK_PARAM_SIZE
	.align		4
.L_2631:
        /*0094*/ 	.byte	0x03, 0x19
        /*0096*/ 	.short	0x01c4


	//----- nvinfo : EIATTR_PARAM_CBANK
	.align		4
        /*0098*/ 	.byte	0x04, 0x0a
        /*009a*/ 	.short	(.L_2633 - .L_2632)
	.align		4
.L_2632:
        /*009c*/ 	.word	index@(.nv.constant0._ZN2at6native16triu_tril_kernelIN3c107complexIdEEiLb0ELi1ELb1EEEvNS_4cuda6detail10TensorInfoIT_T0_EENS7_IKS8_S9_EEllS9_)
        /*00a0*/ 	.short	0x0210
        /*00a2*/ 	.short	0x01c4


	//----- nvinfo : EIATTR_SW_WAR
	.align		4
.L_2633:
        /*00a4*/ 	.byte	0x04, 0x36
        /*00a6*/ 	.short	(.L_2635 - .L_2634)
.L_2634:
        /*00a8*/ 	.word	0x00000008
.L_2635:


//--------------------- .nv.info._ZN2at6native16triu_tril_kernelIflLb0ELi2ELb0EEEvNS_4cuda6detail10TensorInfoIT_T0_EENS4_IKS5_S6_EEllS6_ --------------------------
	.section	.nv.info._ZN2at6native16triu_tril_kernelIflLb0ELi2ELb0EEEvNS_4cuda6detail10TensorInfoIT_T0_EENS4_IKS5_S6_EEllS6_,"",@"SHT_CUDA_INFO"
	.sectionflags	@""
	.align	4


	//----- nvinfo : EIATTR_CUDA_API_VERSION
	.align		4
        /*0000*/ 	.byte	0x04, 0x37
        /*0002*/ 	.short	(.L_2637 - .L_2636)
.L_2636:
        /*0004*/ 	.word	0x00000082


	//----- nvinfo : EIATTR_KPARAM_INFO
	.align		4
.L_2637:
        /*0008*/ 	.byte	0x04, 0x17
        /*000a*/ 	.short	(.L_2639 - .L_2638)
.L_2638:
        /*000c*/ 	.word	0x00000000
        /*0010*/ 	.short	0x0004
        /*0012*/ 	.short	0x0350
        /*0014*/ 	.byte	0x00, 0xf0, 0x21, 0x00


	//----- nvinfo : EIATTR_KPARAM_INFO
	.align		4
.L_2639:
        /*0018*/ 	.byte	0x04, 0x17
        /*001a*/ 	.short	(.L_2641 - .L_2640)
.L_2640:
        /*001c*/ 	.word	0x00000000
        /*0020*/ 	.short	0x0003
        /*0022*/ 	.short	0x0348
        /*0024*/ 	.byte	0x00, 0xf0, 0x21, 0x00


	//----- nvinfo : EIATTR_KPARAM_INFO
	.align		4
.L_2641:
        /*0028*/ 	.byte	0x04, 0x17
        /*002a*/ 	.short	(.L_2643 - .L_2642)
.L_2642:
        /*002c*/ 	.word	0x00000000
        /*0030*/ 	.short	0x0002
        /*0032*/ 	.short	0x0340
        /*0034*/ 	.byte	0x00, 0xf0, 0x21, 0x00


	//----- nvinfo : EIATTR_KPARAM_INFO
	.align		4
.L_2643:
        /*0038*/ 	.byte	0x04, 0x17
        /*003a*/ 	.short	(.L_2645 - .L_2644)
.L_2644:
        /*003c*/ 	.word	0x00000000
        /*0040*/ 	.short	0x0001
        /*0042*/ 	.short	0x01a0
        /*0044*/ 	.byte	0x00, 0xf0, 0x81, 0x06


	//----- nvinfo : EIATTR_KPARAM_INFO
	.align		4
.L_2645:
        /*0048*/ 	.byte	0x04, 0x17
        /*004a*/ 	.short	(.L_2647 - .L_2646)
.L_2646:
        /*004c*/ 	.word	0x00000000
        /*0050*/ 	.short	0x0000
        /*0052*/ 	.short	0x0000
        /*0054*/ 	.byte	0x00, 0xf0, 0x81, 0x06


	//----- nvinfo : EIATTR_SPARSE_MMA_MASK
	.align		4
.L_2647:
        /*0058*/ 	.byte	0x03, 0x50
        /*005a*/ 	.short	0x0000


	//----- nvinfo : EIATTR_MAXREG_COUNT
	.align		4
        /*005c*/ 	.byte	0x03, 0x1b
        /*005e*/ 	.short	0x00ff


	//----- nvinfo : EIATTR_MERCURY_ISA_VERSION
	.align		4
        /*0060*/ 	.byte	0x03, 0x5f
        /*0062*/ 	.short	0x0101


	//----- nvinfo : EIATTR_EXIT_INSTR_OFFSETS
	.align		4
        /*0064*/ 	.byte	0x04, 0x1c
        /*0066*/ 	.short	(.L_2649 - .L_2648)


	//   ....[0]....
.L_2648:
        /*0068*/ 	.word	0x000000b0


	//   ....[1]....
        /*006c*/ 	.word	0x00002200


	//   ....[2]....
        /*0070*/ 	.word	0x00002290


	//   ....[3]....
        /*0074*/ 	.word	0x00002310


	//----- nvinfo : EIATTR_MAX_THREADS
	.align		4
.L_2649:
        /*0078*/ 	.byte	0x04, 0x05
        /*007a*/ 	.short	(.L_2651 - .L_2650)
.L_2650:
        /*007c*/ 	.word	0x00000080
        /*0080*/ 	.word	0x00000001
        /*0084*/ 	.word	0x00000001


	//----- nvinfo : EIATTR_CRS_STACK_SIZE
	.align		4
.L_2651:
        /*0088*/ 	.byte	0x04, 0x1e
        /*008a*/ 	.short	(.L_2653 - .L_2652)
.L_2652:
        /*008c*/ 	.word	0x00000000


	//----- nvinfo : EIATTR_CBANK_PARAM_SIZE
	.align		4
.L_2653:
        /*0090*/ 	.byte	0x03, 0x19
        /*0092*/ 	.short	0x0358


	//----- nvinfo : EIATTR_PARAM_CBANK
	.align		4
        /*0094*/ 	.byte	0x04, 0x0a
        /*0096*/ 	.short	(.L_2655 - .L_2654)
	.align		4
.L_2654:
        /*0098*/ 	.word	index@(.nv.constant0._ZN2at6native16triu_tril_kernelIflLb0ELi2ELb0EEEvNS_4cuda6detail10TensorInfoIT_T0_EENS4_IKS5_S6_EEllS6_)
        /*009c*/ 	.short	0x0210
        /*009e*/ 	.short	0x0358


	//----- nvinfo : EIATTR_SW_WAR
	.align		4
.L_2655:
        /*00a0*/ 	.byte	0x04, 0x36
        /*00a2*/ 	.short	(.L_2657 - .L_2656)
.L_2656:
        /*00a4*/ 	.word	0x00000008
.L_2657:


//--------------------- .nv.info._ZN2at6native16triu_tril_kernelIflLb0ELi2ELb1EEEvNS_4cuda6detail10TensorInfoIT_T0_EENS4_IKS5_S6_EEllS6_ --------------------------
	.section	.nv.info._ZN2at6native16triu_tril_kernelIflLb0ELi2ELb1EEEvNS_4cuda6detail10TensorInfoIT_T0_EENS4_IKS5_S6_EEllS6_,"",@"SHT_CUDA_INFO"
	.sectionflags	@""
	.align	4


	//----- nvinfo : EIATTR_CUDA_API_VERSION
	.align		4
        /*0000*/ 	.byte	0x04, 0x37
        /*0002*/ 	.short	(.L_2659 - .L_2658)
.L_2658:
        /*0004*/ 	.word	0x00000082


	//----- nvinfo : EIATTR_KPARAM_INFO
	.align		4
.L_2659:
        /*0008*/ 	.byte	0x04, 0x17
        /*000a*/ 	.short	(.L_2661 - .L_2660)
.L_2660:
        /*000c*/ 	.word	0x00000000
        /*0010*/ 	.short	0x0004
        /*0012*/ 	.short	0x0350
        /*0014*/ 	.byte	0x00, 0xf0, 0x21, 0x00


	//----- nvinfo : EIATTR_KPARAM_INFO
	.align		4
.L_2661:
        /*0018*/ 	.byte	0x04, 0x17
        /*001a*/ 	.short	(.L_2663 - .L_2662)
.L_2662:
        /*001c*/ 	.word	0x00000000
        /*0020*/ 	.short	0x0003
        /*0022*/ 	.short	0x0348
        /*0024*/ 	.byte	0x00, 0xf0, 0x21, 0x00


	//----- nvinfo : EIATTR_KPARAM_INFO
	.align		4
.L_2663:
        /*0028*/ 	.byte	0x04, 0x17
        /*002a*/ 	.short	(.L_2665 - .L_2664)
.L_2664:
        /*002c*/ 	.word	0x00000000
        /*0030*/ 	.short	0x0002
        /*0032*/ 	.short	0x0340
        /*0034*/ 	.byte	0x00, 0xf0, 0x21, 0x00


	//----- nvinfo : EIATTR_KPARAM_INFO
	.align		4
.L_2665:
        /*0038*/ 	.byte	0x04, 0x17
        /*003a*/ 	.short	(.L_2667 - .L_2666)
.L_2666:
        /*003c*/ 	.word	0x00000000
        /*0040*/ 	.short	0x0001
        /*0042*/ 	.short	0x01a0
        /*0044*/ 	.byte	0x00, 0xf0, 0x81, 0x06


	//----- nvinfo : EIATTR_KPARAM_INFO
	.align		4
.L_2667:
        /*0048*/ 	.byte	0x04, 0x17
        /*004a*/ 	.short	(.L_2669 - .L_2668)
.L_2668:
        /*004c*/ 	.word	0x00000000
        /*0050*/ 	.short	0x0000
        /*0052*/ 	.short	0x0000
        /*0054*/ 	.byte	0x00, 0xf0, 0x81, 0x06


	//----- nvinfo : EIATTR_SPARSE_MMA_MASK
	.align		4
.L_2669:
        /*0058*/ 	.byte	0x03, 0x50
        /*005a*/ 	.short	0x0000


	//----- nvinfo : EIATTR_MAXREG_COUNT
	.align		4
        /*005c*/ 	.byte	0x03, 0x1b
        /*005e*/ 	.short	0x00ff


	//----- nvinfo : EIATTR_MERCURY_ISA_VERSION
	.align		4
        /*0060*/ 	.byte	0x03, 0x5f
        /*0062*/ 	.short	0x0101


	//----- nvinfo : EIATTR_EXIT_INSTR_OFFSETS
	.align		4
        /*0064*/ 	.byte	0x04, 0x1c
        /*0066*/ 	.short	(.L_2671 - .L_2670)


	//   ....[0]....
.L_2670:
        /*0068*/ 	.word	0x000000b0


	//   ....[1]....
        /*006c*/ 	.word	0x000005e0


	//   ....[2]....
        /*0070*/ 	.word	0x00001e00


	//   ....[3]....
        /*0074*/ 	.word	0x00001f30


	//   ....[4]....
        /*0078*/ 	.word	0x00001fd0


	//----- nvinfo : EIATTR_MAX_THREADS
	.align		4
.L_2671:
        /*007c*/ 	.byte	0x04, 0x05
        /*007e*/ 	.short	(.L_2673 - .L_2672)
.L_2672:
        /*0080*/ 	.word	0x00000080
        /*0084*/ 	.word	0x00000001
        /*0088*/ 	.word	0x00000001


	//----- nvinfo : EIATTR_CRS_STACK_SIZE
	.align		4
.L_2673:
        /*008c*/ 	.byte	0x04, 0x1e
        /*008e*/ 	.short	(.L_2675 - .L_2674)
.L_2674:
        /*0090*/ 	.word	0x00000000


	//----- nvinfo : EIATTR_CBANK_PARAM_SIZE
	.align		4
.L_2675:
        /*0094*/ 	.byte	0x03, 0x19
        /*0096*/ 	.short	0x0358


	//----- nvinfo : EIATTR_PARAM_CBANK
	.align		4
        /*0098*/ 	.byte	0x04, 0x0a
        /*009a*/ 	.short	(.L_2677 - .L_2676)
	.align		4
.L_2676:
        /*009c*/ 	.word	index@(.nv.constant0._ZN2at6native16triu_tril_kernelIflLb0ELi2ELb1EEEvNS_4cuda6detail10TensorInfoIT_T0_EENS4_IKS5_S6_EEllS6_)
        /*00a0*/ 	.short	0x0210
        /*00a2*/ 	.short	0x0358


	//----- nvinfo : EIATTR_SW_WAR
	.align		4
.L_2677:
        /*00a4*/ 	.byte	0x04, 0x36
        /*00a6*/ 	.short	(.L_2679 - .L_2678)
.L_2678:
        /*00a8*/ 	.word	0x00000008
.L_2679:


//--------------------- .nv.info._ZN2at6native16triu_tril_kernelIfiLb0ELi2ELb0EEEvNS_4cuda6detail10TensorInfoIT_T0_EENS4_IKS5_S6_EEllS6_ --------------------------
	.section	.nv.info._ZN2at6native16triu_tril_kernelIfiLb0ELi2ELb0EEEvNS_4cuda6detail10TensorInfoIT_T0_EENS4_IKS5_S6_EEllS6_,"",@"SHT_CUDA_INFO"
	.sectionflags	@""
	.align	4


	//----- nvinfo : EIATTR_CUDA_API_VERSION
	.align		4
        /*0000*/ 	.byte	0x04, 0x37
        /*0002*/ 	.short	(.L_2681 - .L_2680)
.L_2680:
        /*0004*/ 	.word	0x00000082


	//----- nvinfo : EIATTR_KPARAM_INFO
	.align		4
.L_2681:
        /*0008*/ 	.byte	0x04, 0x17
        /*000a*/ 	.short	(.L_2683 - .L_2682)
.L_2682:
        /*000c*/ 	.word	0x00000000
        /*0010*/ 	.short	0x0004
        /*0012*/ 	.short	0x01c0
        /*0014*/ 	.byte	0x00, 0xf0, 0x11, 0x00


	//----- nvinfo : EIATTR_KPARAM_INFO
	.align		4
.L_2683:
        /*0018*/ 	.byte	0x04, 0x17
        /*001a*/ 	.short	(.L_2685 - .L_2684)
.L_2684:
        /*001c*/ 	.word	0x00000000
        /*0020*/ 	.short	0x0003
        /*0022*/ 	.short	0x01b8
        /*0024*/ 	.byte	0x00, 0xf0, 0x21, 0x00


	//----- nvinfo : EIATTR_KPARAM_INFO
	.align		4
.L_2685:
        /*0028*/ 	.byte	0x04, 0x17
        /*002a*/ 	.short	(.L_2687 - .L_2686)
.L_2686:
        /*002c*/ 	.word	0x00000000
        /*0030*/ 	.short	0x0002
        /*0032*/ 	.short	0x01b0
        /*0034*/ 	.byte	0x00, 0xf0, 0x21, 0x00


	//----- nvinfo : EIATTR_KPARAM_INFO
	.align		4
.L_2687:
        /*0038*/ 	.byte	0x04, 0x17
        /*003a*/ 	.short	(.L_2689 - .L_2688)
.L_2688:
        /*003c*/ 	.word	0x00000000
        /*0040*/ 	.short	0x0001
        /*0042*/ 	.short	0x00d8
        /*0044*/ 	.byte	0x00, 0xf0, 0x61, 0x03


	//----- nvinfo : EIATTR_KPARAM_INFO
	.align		4
.L_2689:
        /*0048*/ 	.byte	0x04, 0x17
        /*004a*/ 	.short	(.L_2691 - .L_2690)
.L_2690:
        /*004c*/ 	.word	0x00000000
        /*0050*/ 	.short	0x0000
        /*0052*/ 	.short	0x0000
        /*0054*/ 	.byte	0x00, 0xf0, 0x61, 0x03


	//----- nvinfo : EIATTR_SPARSE_MMA_MASK
	.align		4
.L_2691:
        /*0058*/ 	.byte	0x03, 0x50
        /*005a*/ 	.short	0x0000


	//----- nvinfo : EIATTR_MAXREG_COUNT
	.align		4
        /*005c*/ 	.byte	0x03, 0x1b
        /*005e*/ 	.short	0x00ff


	//----- nvinfo : EIATTR_MERCURY_ISA_VERSION
	.align		4
        /*0060*/ 	.byte	0x03, 0x5f
        /*0062*/ 	.short	0x0101


	//----- nvinfo : EIATTR_EXIT_INSTR_OFFSETS
	.align		4
        /*0064*/ 	.byte	0x04, 0x1c
        /*0066*/ 	.short	(.L_2693 - .L_2692)


	//   ....[0]....
.L_2692:
        /*0068*/ 	.word	0x000000b0


	//   ....[1]....
        /*006c*/ 	.word	0x000018e0


	//   ....[2]....
        /*0070*/ 	.word	0x00001940


	//   ....[3]....
        /*0074*/ 	.word	0x000019b0


	//----- nvinfo : EIATTR_MAX_THREADS
	.align		4
.L_2693:
        /*0078*/ 	.byte	0x04, 0x05
        /*007a*/ 	.short	(.L_2695 - .L_2694)
.L_2694:
        /*007c*/ 	.word	0x00000080
        /*0080*/ 	.word	0x00000001
        /*0084*/ 	.word	0x00000001


	//----- nvinfo : EIATTR_CRS_STACK_SIZE
	.align		4
.L_2695:
        /*0088*/ 	.byte	0x04, 0x1e
        /*008a*/ 	.short	(.L_2697 - .L_2696)
.L_2696:
        /*008c*/ 	.word	0x00000000


	//----- nvinfo : EIATTR_CBANK_PARAM_SIZE
	.align		4
.L_2697:
        /*0090*/ 	.byte	0x03, 0x19
        /*0092*/ 	.short	0x01c4


	//----- nvinfo : EIATTR_PARAM_CBANK
	.align		4
        /*0094*/ 	.byte	0x04, 0x0a
        /*0096*/ 	.short	(.L_2699 - .L_2698)
	.align		4
.L_2698:
        /*0098*/ 	.word	index@(.nv.constant0._ZN2at6native16triu_tril_kernelIfiLb0ELi2ELb0EEEvNS_4cuda6detail10TensorInfoIT_T0_EENS4_IKS5_S6_EEllS6_)
        /*009c*/ 	.short	0x0210
        /*009e*/ 	.short	0x01c4


	//----- nvinfo : EIATTR_SW_WAR
	.align		4
.L_2699:
        /*00a0*/ 	.byte	0x04, 0x36
        /*00a2*/ 	.short	(.L_2701 - .L_2700)
.L_2700:
        /*00a4*/ 	.word	0x00000008
.L_2701:


//--------------------- .nv.info._ZN2at6native16triu_tril_kernelIfiLb0ELi2ELb1EEEvNS_4cuda6detail10TensorInfoIT_T0_EENS4_IKS5_S6_EEllS6_ --------------------------
	.section	.nv.info._ZN2at6native16triu_tril_kernelIfiLb0ELi2ELb1EEEvNS_4cuda6detail10TensorInfoIT_T0_EENS4_IKS5_S6_EEllS6_,"",@"SHT_CUDA_INFO"
	.sectionflags	@""
	.align	4


	//----- nvinfo : EIATTR_CUDA_API_VERSION
	.align		4
        /*0000*/ 	.byte	0x04, 0x37
        /*0002*/ 	.short	(.L_2703 - .L_2702)
.L_2702:
        /*0004*/ 	.word	0x00000082


	//----- nvinfo : EIATTR_KPARAM_INFO
	.align		4
.L_2703:
        /*0008*/ 	.byte	0x04, 0x17
        /*000a*/ 	.short	(.L_2705 - .L_2704)
.L_2704:
        /*000c*/ 	.word	0x00000000
        /*0010*/ 	.short	0x0004
        /*0012*/ 	.short	0x01c0
        /*0014*/ 	.byte	0x00, 0xf0, 0x11, 0x00


	//----- nvinfo : EIATTR_KPARAM_INFO
	.align		4
.L_2705:
        /*0018*/ 	.byte	0x04, 0x17
        /*001a*/ 	.short	(.L_2707 - .L_2706)
.L_2706:
        /*001c*/ 	.word	0x00000000
        /*0020*/ 	.short	0x0003
        /*0022*/ 	.short	0x01b8
        /*0024*/ 	.byte	0x00, 0xf0, 0x21, 0x00


	//----- nvinfo : EIATTR_KPARAM_INFO
	.align		4
.L_2707:
        /*0028*/ 	.byte	0x04, 0x17
        /*002a*/ 	.short	(.L_2709 - .L_2708)
.L_2708:
        /*002c*/ 	.word	0x00000000
        /*0030*/ 	.short	0x0002
        /*0032*/ 	.short	0x01b0
        /*0034*/ 	.byte	0x00, 0xf0, 0x21, 0x00


	//----- nvinfo : EIATTR_KPARAM_INFO
	.align		4
.L_2709:
        /*0038*/ 	.byte	0x04, 0x17
        /*003a*/ 	.short	(.L_2711 - .L_2710)
.L_2710:
        /*003c*/ 	.word	0x00000000
        /*0040*/ 	.short	0x0001
        /*0042*/ 	.short	0x00d8
        /*0044*/ 	.byte	0x00, 0xf0, 0x61, 0x03


	//----- nvinfo : EIATTR_KPARAM_INFO
	.align		4
.L_2711:
        /*0048*/ 	.byte	0x04, 0x17
        /*004a*/ 	.short	(.L_2713 - .L_2712)
.L_2712:
        /*004c*/ 	.word	0x00000000
        /*0050*/ 	.short	0x0000
        /*0052*/ 	.short	0x0000
        /*0054*/ 	.byte	0x00, 0xf0, 0x61, 0x03


	//----- nvinfo : EIATTR_SPARSE_MMA_MASK
	.align		4
.L_2713:
        /*0058*/ 	.byte	0x03, 0x50
        /*005a*/ 	.short	0x0000


	//----- nvinfo : EIATTR_MAXREG_COUNT
	.align		4
        /*005c*/ 	.byte	0x03, 0x1b
        /*005e*/ 	.short	0x00ff


	//----- nvinfo : EIATTR_MERCURY_ISA_VERSION
	.align		4
        /*0060*/ 	.byte	0x03, 0x5f
        /*0062*/ 	.short	0x0101


	//----- nvinfo : EIATTR_EXIT_INSTR_OFFSETS
	.align		4
        /*0064*/ 	.byte	0x04, 0x1c
        /*0066*/ 	.short	(.L_2715 - .L_2714)


	//   ....[0]....
.L_2714:
        /*0068*/ 	.word	0x000000b0


	//   ....[1]....
        /*006c*/ 	.word	0x000005a0


	//   ....[2]....
        /*0070*/ 	.word	0x00001700


	//   ....[3]....
        /*0074*/ 	.word	0x000017c0


	//   ....[4]....
        /*0078*/ 	.word	0x00001810


	//   ....[5]....
        /*007c*/ 	.word	0x00001890


	//----- nvinfo : EIATTR_MAX_THREADS
	.align		4
.L_2715:
        /*0080*/ 	.byte	0x04, 0x05
        /*0082*/ 	.short	(.L_2717 - .L_2716)
.L_2716:
        /*0084*/ 	.word	0x00000080
        /*0088*/ 	.word	0x00000001
        /*008c*/ 	.word	0x00000001


	//----- nvinfo : EIATTR_CRS_STACK_SIZE
	.align		4
.L_2717:
        /*0090*/ 	.byte	0x04, 0x1e
        /*0092*/ 	.short	(.L_2719 - .L_2718)
.L_2718:
        /*0094*/ 	.word	0x00000000


	//----- nvinfo : EIATTR_CBANK_PARAM_SIZE
	.align		4
.L_2719:
        /*0098*/ 	.byte	0x03, 0x19
        /*009a*/ 	.short	0x01c4


	//----- nvinfo : EIATTR_PARAM_CBANK
	.align		4
        /*009c*/ 	.byte	0x04, 0x0a
        /*009e*/ 	.short	(.L_2721 - .L_2720)
	.align		4
.L_2720:
        /*00a0*/ 	.word	index@(.nv.constant0._ZN2at6native16triu_tril_kernelIfiLb0ELi2ELb1EEEvNS_4cuda6detail10TensorInfoIT_T0_EENS4_IKS5_S6_EEllS6_)
        /*00a4*/ 	.short	0x0210
        /*00a6*/ 	.short	0x01c4


	//----- nvinfo : EIATTR_SW_WAR
	.align		4
.L_2721:
        /*00a8*/ 	.byte	0x04, 0x36
        /*00aa*/ 	.short	(.L_2723 - .L_2722)
.L_2722:
        /*00ac*/ 	.word	0x00000008
.L_2723:


//--------------------- .nv.info._ZN2at6native16triu_tril_kernelIdlLb0ELi1ELb0EEEvNS_4cuda6detail10TensorInfoIT_T0_EENS4_IKS5_S6_EEllS6_ --------------------------
	.section	.nv.info._ZN2at6native16triu_tril_kernelIdlLb0ELi1ELb0EEEvNS_4cuda6detail10TensorInfoIT_T0_EENS4_IKS5_S6_EEllS6_,"",@"SHT_CUDA_INFO"
	.sectionflags	@""
	.align	4


	//----- nvinfo : EIATTR_CUDA_API_VERSION
	.align		4
        /*0000*/ 	.byte	0x04, 0x37
        /*0002*/ 	.short	(.L_2725 - .L_2724)
.L_2724:
        /*0004*/ 	.word	0x00000082


	//----- nvinfo : EIATTR_KPARAM_INFO
	.align		4
.L_2725:
        /*0008*/ 	.byte	0x04, 0x17
        /*000a*/ 	.short	(.L_2727 - .L_2726)
.L_2726:
        /*000c*/ 	.word	0x00000000
        /*0010*/ 	.short	0x0004
        /*0012*/ 	.short	0x0350
        /*0014*/ 	.byte	0x00, 0xf0, 0x21, 0x00


	//----- nvinfo : EIATTR_KPARAM_INFO
	.align		4
.L_2727:
        /*0018*/ 	.byte	0x04, 0x17
        /*001a*/ 	.short	(.L_2729 - .L_2728)
.L_2728:
        /*001c*/ 	.word	0x00000000
        /*0020*/ 	.short	0x0003
        /*0022*/ 	.short	0x0348
        /*0024*/ 	.byte	0x00, 0xf0, 0x21, 0x00


	//----- nvinfo : EIATTR_KPARAM_INFO
	.align		4
.L_2729:
        /*0028*/ 	.byte	0x04, 0x17
        /*002a*/ 	.short	(.L_2731 - .L_2730)
.L_2730:
        /*002c*/ 	.word	0x00000000
        /*0030*/ 	.short	0x0002
        /*0032*/ 	.short	0x0340
        /*0034*/ 	.byte	0x00, 0xf0, 0x21, 0x00


	//----- nvinfo : EIATTR_KPARAM_INFO
	.align		4
.L_2731:
        /*0038*/ 	.byte	0x04, 0x17
        /*003a*/ 	.short	(.L_2733 - .L_2732)
.L_2732:
        /*003c*/ 	.word	0x00000000
        /*0040*/ 	.short	0x0001
        /*0042*/ 	.short	0x01a0
        /*0044*/ 	.byte	0x00, 0xf0, 0x81, 0x06


	//----- nvinfo : EIATTR_KPARAM_INFO
	.align		4
.L_2733:
        /*0048*/ 	.byte	0x04, 0x17
        /*004a*/ 	.short	(.L_2735 - .L_2734)
.L_2734:
        /*004c*/ 	.word	0x00000000
        /*0050*/ 	.short	0x0000
        /*0052*/ 	.short	0x0000
        /*0054*/ 	.byte	0x00, 0xf0, 0x81, 0x06


	//----- nvinfo : EIATTR_SPARSE_MMA_MASK
	.align		4
.L_2735:
        /*0058*/ 	.byte	0x03, 0x50
        /*005a*/ 	.short	0x0000


	//----- nvinfo : EIATTR_MAXREG_COUNT
	.align		4
        /*005c*/ 	.byte	0x03, 0x1b
        /*005e*/ 	.short	0x00ff


	//----- nvinfo : EIATTR_MERCURY_ISA_VERSION
	.align		4
        /*0060*/ 	.byte	0x03, 0x5f
        /*0062*/ 	.short	0x0101


	//----- nvinfo : EIATTR_EXIT_INSTR_OFFSETS
	.align		4
        /*0064*/ 	.byte	0x04, 0x1c
        /*0066*/ 	.short	(.L_2737 - .L_2736)


	//   ....[0]....
.L_2736:
        /*0068*/ 	.word	0x00000090


	//   ....[1]....
        /*006c*/ 	.word	0x00002000


	//   ....[2]....
        /*0070*/ 	.word	0x00002050


	//----- nvinfo : EIATTR_MAX_THREADS
	.align		4
.L_2737:
        /*0074*/ 	.byte	0x04, 0x05
        /*0076*/ 	.short	(.L_2739 - .L_2738)
.L_2738:
        /*0078*/ 	.word	0x00000080
        /*007c*/ 	.word	0x00000001
        /*0080*/ 	.word	0x00000001


	//----- nvinfo : EIATTR_CRS_STACK_SIZE
	.align		4
.L_2739:
        /*0084*/ 	.byte	0x04, 0x1e
        /*0086*/ 	.short	(.L_2741 - .L_2740)
.L_2740:
        /*0088*/ 	.word	0x00000000


	//----- nvinfo : EIATTR_CBANK_PARAM_SIZE
	.align		4
.L_2741:
        /*008c*/ 	.byte	0x03, 0x19
        /*008e*/ 	.short	0x0358


	//----- nvinfo : EIATTR_PARAM_CBANK
	.align		4
        /*0090*/ 	.byte	0x04, 0x0a
        /*0092*/ 	.short	(.L_2743 - .L_2742)
	.align		4
.L_2742:
        /*0094*/ 	.word	index@(.nv.constant0._ZN2at6native16triu_tril_kernelIdlLb0ELi1ELb0EEEvNS_4cuda6detail10TensorInfoIT_T0_EENS4_IKS5_S6_EEllS6_)
        /*0098*/ 	.short	0x0210
        /*009a*/ 	.short	0x0358


	//----- nvinfo : EIATTR_SW_WAR
	.align		4
.L_2743:
        /*009c*/ 	.byte	0x04, 0x36
        /*009e*/ 	.short	(.L_2745 - .L_2744)
.L_2744:
        /*00a0*/ 	.word	0x00000008
.L_2745:


//--------------------- .nv.info._ZN2at6native16triu_tril_kernelIdlLb0ELi1ELb1EEEvNS_4cuda6detail10TensorInfoIT_T0_EENS4_IKS5_S6_EEllS6_ --------------------------
	.section	.nv.info._ZN2at6native16triu_tril_kernelIdlLb0ELi1ELb1EEEvNS_4cuda6detail10TensorInfoIT_T0_EENS4_IKS5_S6_EEllS6_,"",@"SHT_CUDA_INFO"
	.sectionflags	@""
	.align	4


	//----- nvinfo : EIATTR_CUDA_API_VERSION
	.align		4
        /*0000*/ 	.byte	0x04, 0x37
        /*0002*/ 	.short	(.L_2747 - .L_2746)
.L_2746:
        /*0004*/ 	.word	0x00000082


	//----- nvinfo : EIATTR_KPARAM_INFO
	.align		4
.L_2747:
        /*0008*/ 	.byte	0x04, 0x17
        /*000a*/ 	.short	(.L_2749 - .L_2748)
.L_2748:
        /*000c*/ 	.word	0x00000000
        /*0010*/ 	.short	0x0004
        /*0012*/ 	.short	0x0350
        /*0014*/ 	.byte	0x00, 0xf0, 0x21, 0x00


	//----- nvinfo : EIATTR_KPARAM_INFO
	.align		4
.L_2749:
        /*0018*/ 	.byte	0x04, 0x17
        /*001a*/ 	.short	(.L_2751 - .L_2750)
.L_2750:
        /*001c*/ 	.word	0x00000000
        /*0020*/ 	.short	0x0003
        /*0022*/ 	.short	0x0348
        /*0024*/ 	.byte	0x00, 0xf0, 0x21, 0x00


	//----- nvinfo : EIATTR_KPARAM_INFO
	.align		4
.L_2751:
        /*0028*/ 	.byte	0x04, 0x17
        /*002a*/ 	.short	(.L_2753 - .L_2752)
.L_2752:
        /*002c*/ 	.word	0x00000000
        /*0030*/ 	.short	0x0002
        /*0032*/ 	.short	0x0340
        /*0034*/ 	.byte	0x00, 0xf0, 0x21, 0x00


	//----- nvinfo : EIATTR_KPARAM_INFO
	.align		4
.L_2753:
        /*0038*/ 	.byte	0x04, 0x17
        /*003a*/ 	.short	(.L_2755 - .L_2754)
.L_2754:
        /*003c*/ 	.word	0x00000000
        /*0040*/ 	.short	0x0001
        /*0042*/ 	.short	0x01a0
        /*0044*/ 	.byte	0x00, 0xf0, 0x81, 0x06


	//----- nvinfo : EIATTR_KPARAM_INFO
	.align		4
.L_2755:
        /*0048*/ 	.byte	0x04, 0x17
        /*004a*/ 	.short	(.L_2757 - .L_2756)
.L_2756:
        /*004c*/ 	.word	0x00000000
        /*0050*/ 	.short	0x0000
        /*0052*/ 	.short	0x0000
        /*0054*/ 	.byte	0x00, 0xf0, 0x81, 0x06


	//----- nvinfo : EIATTR_SPARSE_MMA_MASK
	.align		4
.L_2757:
        /*0058*/ 	.byte	0x03, 0x50
        /*005a*/ 	.short	0x0000


	//----- nvinfo : EIATTR_MAXREG_COUNT
	.align		4
        /*005c*/ 	.byte	0x03, 0x1b
        /*005e*/ 	.short	0x00ff


	//----- nvinfo : EIATTR_MERCURY_ISA_VERSION
	.align		4
        /*0060*/ 	.byte	0x03, 0x5f
        /*0062*/ 	.short	0x0101


	//----- nvinfo : EIATTR_EXIT_INSTR_OFFSETS
	.align		4
        /*0064*/ 	.byte	0x04, 0x1c
        /*0066*/ 	.short	(.L_2759 - .L_2758)


	//   ....[0]....
.L_2758:
        /*0068*/ 	.word	0x00000090


	//   ....[1]....
        /*006c*/ 	.word	0x000005c0


	//   ....[2]....
        /*0070*/ 	.word	0x00001e30


	//   ....[3]....
        /*0074*/ 	.word	0x00001e90


	//----- nvinfo : EIATTR_MAX_THREADS
	.align		4
.L_2759:
        /*0078*/ 	.byte	0x04, 0x05
        /*007a*/ 	.short	(.L_2761 - .L_2760)
.L_2760:
        /*007c*/ 	.word	0x00000080
        /*0080*/ 	.word	0x00000001
        /*0084*/ 	.word	0x00000001


	//----- nvinfo : EIATTR_CRS_STACK_SIZE
	.align		4
.L_2761:
        /*0088*/ 	.byte	0x04, 0x1e
        /*008a*/ 	.short	(.L_2763 - .L_2762)
.L_2762:
        /*008c*/ 	.word	0x00000000


	//----- nvinfo : EIATTR_CBANK_PARAM_SIZE
	.align		4
.L_2763:
        /*0090*/ 	.byte	0x03, 0x19
        /*0092*/ 	.short	0x0358


	//----- nvinfo : EIATTR_PARAM_CBANK
	.align		4
        /*0094*/ 	.byte	0x04, 0x0a
        /*0096*/ 	.short	(.L_2765 - .L_2764)
	.align		4
.L_2764:
        /*0098*/ 	.word	index@(.nv.constant0._ZN2at6native16triu_tril_kernelIdlLb0ELi1ELb1EEEvNS_4cuda6detail10TensorInfoIT_T0_EENS4_IKS5_S6_EEllS6_)
        /*009c*/ 	.short	0x0210
        /*009e*/ 	.short	0x0358


	//----- nvinfo : EIATTR_SW_WAR
	.align		4
.L_2765:
        /*00a0*/ 	.byte	0x04, 0x36
        /*00a2*/ 	.short	(.L_2767 - .L_2766)
.L_2766:
        /*00a4*/ 	.word	0x00000008
.L_2767:


//--------------------- .nv.info._ZN2at6native16triu_tril_kernelIdiLb0ELi1ELb0EEEvNS_4cuda6detail10TensorInfoIT_T0_EENS4_IKS5_S6_EEllS6_ --------------------------
	.section	.nv.info._ZN2at6native16triu_tril_kernelIdiLb0ELi1ELb0EEEvNS_4cuda6detail10TensorInfoIT_T0_EENS4_IKS5_S6_EEllS6_,"",@"SHT_CUDA_INFO"
	.sectionflags	@""
	.align	4


	//----- nvinfo : EIATTR_CUDA_API_VERSION
	.align		4
        /*0000*/ 	.byte	0x04, 0x37
        /*0002*/ 	.short	(.L_2769 - .L_2768)
.L_2768:
        /*0004*/ 	.word	0x00000082


	//----- nvinfo : EIATTR_KPARAM_INFO
	.align		4
.L_2769:
        /*0008*/ 	.byte	0x04, 0x17
        /*000a*/ 	.short	(.L_2771 - .L_2770)
.L_2770:
        /*000c*/ 	.word	0x00000000
        /*0010*/ 	.short	0x0004
        /*0012*/ 	.short	0x01c0
        /*0014*/ 	.byte	0x00, 0xf0, 0x11, 0x00


	//----- nvinfo : EIATTR_KPARAM_INFO
	.align		4
.L_2771:
        /*0018*/ 	.byte	0x04, 0x17
        /*001a*/ 	.short	(.L_2773 - .L_2772)
.L_2772:
        /*001c*/ 	.word	0x00000000
        /*0020*/ 	.short	0x0003
        /*0022*/ 	.short	0x01b8
        /*0024*/ 	.byte	0x00, 0xf0, 0x21, 0x00


	//----- nvinfo : EIATTR_KPARAM_INFO
	.align		4
.L_2773:
        /*0028*/ 	.byte	0x04, 0x17
        /*002a*/ 	.short	(.L_2775 - .L_2774)
.L_2774:
        /*002c*/ 	.word	0x00000000
        /*0030*/ 	.short	0x0002
        /*0032*/ 	.short	0x01b0
        /*0034*/ 	.byte	0x00, 0xf0, 0x21, 0x00


	//----- nvinfo : EIATTR_KPARAM_INFO
	.align		4
.L_2775:
        /*0038*/ 	.byte	0x04, 0x17
        /*003a*/ 	.short	(.L_2777 - .L_2776)
.L_2776:
        /*003c*/ 	.word	0x00000000
        /*0040*/ 	.short	0x0001
        /*0042*/ 	.short	0x00d8
        /*0044*/ 	.byte	0x00, 0xf0, 0x61, 0x03


	//----- nvinfo : EIATTR_KPARAM_INFO
	.align		4
.L_2777:
        /*0048*/ 	.byte	0x04, 0x17
        /*004a*/ 	.short	(.L_2779 - .L_2778)
.L_2778:
        /*004c*/ 	.word	0x00000000
        /*0050*/ 	.short	0x0000
        /*0052*/ 	.short	0x0000
        /*0054*/ 	.byte	0x00, 0xf0, 0x61, 0x03


	//----- nvinfo : EIATTR_SPARSE_MMA_MASK
	.align		4
.L_2779:
        /*0058*/ 	.byte	0x03, 0x50
        /*005a*/ 	.short	0x0000


	//----- nvinfo : EIATTR_MAXREG_COUNT
	.align		4
        /*005c*/ 	.byte	0x03, 0x1b
        /*005e*/ 	.short	0x00ff


	//----- nvinfo : EIATTR_MERCURY_ISA_VERSION
	.align		4
        /*0060*/ 	.byte	0x03, 0x5f
        /*0062*/ 	.short	0x0101


	//----- nvinfo : EIATTR_EXIT_INSTR_OFFSETS
	.align		4
        /*0064*/ 	.byte	0x04, 0x1c
        /*0066*/ 	.short	(.L_2781 - .L_2780)


	//   ....[0]....
.L_2780:
        /*0068*/ 	.word	0x00000090


	//   ....[1]....
        /*006c*/ 	.word	0x000016d0


	//   ....[2]....
        /*0070*/ 	.word	0x00001710


	//----- nvinfo : EIATTR_MAX_THREADS
	.align		4
.L_2781:
        /*0074*/ 	.byte	0x04, 0x05
        /*0076*/ 	.short	(.L_2783 - .L_2782)
.L_2782:
        /*0078*/ 	.word	0x00000080
        /*007c*/ 	.word	0x00000001
        /*0080*/ 	.word	0x00000001


	//----- nvinfo : EIATTR_CRS_STACK_SIZE
	.align		4
.L_2783:
        /*0084*/ 	.byte	0x04, 0x1e
        /*0086*/ 	.short	(.L_2785 - .L_2784)
.L_2784:
        /*0088*/ 	.word	0x00000000


	//----- nvinfo : EIATTR_CBANK_PARAM_SIZE
	.align		4
.L_2785:
        /*008c*/ 	.byte	0x03, 0x19
        /*008e*/ 	.short	0x01c4


	//----- nvinfo : EIATTR_PARAM_CBANK
	.align		4
        /*0090*/ 	.byte	0x04, 0x0a
        /*0092*/ 	.short	(.L_2787 - .L_2786)
	.align		4
.L_2786:
        /*0094*/ 	.word	index@(.nv.constant0._ZN2at6native16triu_tril_kernelIdiLb0ELi1ELb0EEEvNS_4cuda6detail10TensorInfoIT_T0_EENS4_IKS5_S6_EEllS6_)
        /*0098*/ 	.short	0x0210
        /*009a*/ 	.short	0x01c4


	//----- nvinfo : EIATTR_SW_WAR
	.align		4
.L_2787:
        /*009c*/ 	.byte	0x04, 0x36
        /*009e*/ 	.short	(.L_2789 - .L_2788)
.L_2788:
        /*00a0*/ 	.word	0x00000008
.L_2789:


//--------------------- .nv.info._ZN2at6native16triu_tril_kernelIdiLb0ELi1ELb1EEEvNS_4cuda6detail10TensorInfoIT_T0_EENS4_IKS5_S6_EEllS6_ --------------------------
	.section	.nv.info._ZN2at6native16triu_tril_kernelIdiLb0ELi1ELb1EEEvNS_4cuda6detail10TensorInfoIT_T0_EENS4_IKS5_S6_EEllS6_,"",@"SHT_CUDA_INFO"
	.sectionflags	@""
	.align	4


	//----- nvinfo : EIATTR_CUDA_API_VERSION
	.align		4
        /*0000*/ 	.byte	0x04, 0x37
        /*0002*/ 	.short	(.L_2791 - .L_2790)
.L_2790:
        /*0004*/ 	.word	0x00000082


	//----- nvinfo : EIATTR_KPARAM_INFO
	.align		4
.L_2791:
        /*0008*/ 	.byte	0x04, 0x17
        /*000a*/ 	.short	(.L_2793 - .L_2792)
.L_2792:
        /*000c*/ 	.word	0x00000000
        /*0010*/ 	.short	0x0004
        /*0012*/ 	.short	0x01c0
        /*0014*/ 	.byte	0x00, 0xf0, 0x11, 0x00


	//----- nvinfo : EIATTR_KPARAM_INFO
	.align		4
.L_2793:
        /*0018*/ 	.byte	0x04, 0x17
        /*001a*/ 	.short	(.L_2795 - .L_2794)
.L_2794:
        /*001c*/ 	.word	0x00000000
        /*0020*/ 	.short	0x0003
        /*0022*/ 	.short	0x01b8
        /*0024*/ 	.byte	0x00, 0xf0, 0x21, 0x00


	//----- nvinfo : EIATTR_KPARAM_INFO
	.align		4
.L_2795:
        /*0028*/ 	.byte	0x04, 0x17
        /*002a*/ 	.short	(.L_2797 - .L_2796)
.L_2796:
        /*002c*/ 	.word	0x00000000
        /*0030*/ 	.short	0x0002
        /*0032*/ 	.short	0x01b0
        /*0034*/ 	.byte	0x00, 0xf0, 0x21, 0x00


	//----- nvinfo : EIATTR_KPARAM_INFO
	.align		4
.L_2797:
        /*0038*/ 	.byte	0x04, 0x17
        /*003a*/ 	.short	(.L_2799 - .L_2798)
.L_2798:
        /*003c*/ 	.word	0x00000000
        /*0040*/ 	.short	0x0001
        /*0042*/ 	.short	0x00d8
        /*0044*/ 	.byte	0x00, 0xf0, 0x61, 0x03


	//----- nvinfo : EIATTR_KPARAM_INFO
	.align		4
.L_2799:
        /*0048*/ 	.byte	0x04, 0x17
        /*004a*/ 	.short	(.L_2801 - .L_2800)
.L_2800:
        /*004c*/ 	.word	0x00000000
        /*0050*/ 	.short	0x0000
        /*0052*/ 	.short	0x0000
        /*0054*/ 	.byte	0x00, 0xf0, 0x61, 0x03


	//----- nvinfo : EIATTR_SPARSE_MMA_MASK
	.align		4
.L_2801:
        /*0058*/ 	.byte	0x03, 0x50
        /*005a*/ 	.short	0x0000


	//----- nvinfo : EIATTR_MAXREG_COUNT
	.align		4
        /*005c*/ 	.byte	0x03, 0x1b
        /*005e*/ 	.short	0x00ff


	//----- nvinfo : EIATTR_MERCURY_ISA_VERSION
	.align		4
        /*0060*/ 	.byte	0x03, 0x5f
        /*0062*/ 	.short	0x0101


	//----- nvinfo : EIATTR_EXIT_INSTR_OFFSETS
	.align		4
        /*0064*/ 	.byte	0x04, 0x1c
        /*0066*/ 	.short	(.L_2803 - .L_2802)


	//   ....[0]....
.L_2802:
        /*0068*/ 	.word	0x00000090


	//   ....[1]....
        /*006c*/ 	.word	0x00000580


	//   ....[2]....
        /*0070*/ 	.word	0x000016e0


	//   ....[3]....
        /*0074*/ 	.word	0x00001740


	//   ....[4]....
        /*0078*/ 	.word	0x00001790


	//----- nvinfo : EIATTR_MAX_THREADS
	.align		4
.L_2803:
        /*007c*/ 	.byte	0x04, 0x05
        /*007e*/ 	.short	(.L_2805 - .L_2804)
.L_2804:
        /*0080*/ 	.word	0x00000080
        /*0084*/ 	.word	0x00000001
        /*0088*/ 	.word	0x00000001


	//----- nvinfo : EIATTR_CRS_STACK_SIZE
	.align		4
.L_2805:
        /*008c*/ 	.byte	0x04, 0x1e
        /*008e*/ 	.short	(.L_2807 - .L_2806)
.L_2806:
        /*0090*/ 	.word	0x00000000


	//----- nvinfo : EIATTR_CBANK_PARAM_SIZE
	.align		4
.L_2807:
        /*0094*/ 	.byte	0x03, 0x19
        /*0096*/ 	.short	0x01c4


	//----- nvinfo : EIATTR_PARAM_CBANK
	.align		4
        /*0098*/ 	.byte	0x04, 0x0a
        /*009a*/ 	.short	(.L_2809 - .L_2808)
	.align		4
.L_2808:
        /*009c*/ 	.word	index@(.nv.constant0._ZN2at6native16triu_tril_kernelIdiLb0ELi1ELb1EEEvNS_4cuda6detail10TensorInfoIT_T0_EENS4_IKS5_S6_EEllS6_)
        /*00a0*/ 	.short	0x0210
        /*00a2*/ 	.short	0x01c4


	//----- nvinfo : EIATTR_SW_WAR
	.align		4
.L_2809:
        /*00a4*/ 	.byte	0x04, 0x36
        /*00a6*/ 	.short	(.L_2811 - .L_2810)
.L_2810:
        /*00a8*/ 	.word	0x00000008
.L_2811:


//--------------------- .nv.info._ZN2at6native16triu_tril_kernelIslLb0ELi4ELb0EEEvNS_4cuda6detail10TensorInfoIT_T0_EENS4_IKS5_S6_EEllS6_ --------------------------
	.section	.nv.info._ZN2at6native16triu_tril_kernelIslLb0ELi4ELb0EEEvNS_4cuda6detail10TensorInfoIT_T0_EENS4_IKS5_S6_EEllS6_,"",@"SHT_CUDA_INFO"
	.sectionflags	@""
	.align	4


	//----- nvinfo : EIATTR_CUDA_API_VERSION
	.align		4
        /*0000*/ 	.byte	0x04, 0x37
        /*0002*/ 	.short	(.L_2813 - .L_2812)
.L_2812:
        /*0004*/ 	.word	0x00000082


	//----- nvinfo : EIATTR_KPARAM_INFO
	.align		4
.L_2813:
        /*0008*/ 	.byte	0x04, 0x17
        /*000a*/ 	.short	(.L_2815 - .L_2814)
.L_2814:
        /*000c*/ 	.word	0x00000000
        /*0010*/ 	.short	0x0004
        /*0012*/ 	.short	0x0350
        /*0014*/ 	.byte	0x00, 0xf0, 0x21, 0x00


	//----- nvinfo : EIATTR_KPARAM_INFO
	.align		4
.L_2815:
        /*0018*/ 	.byte	0x04, 0x17
        /*001a*/ 	.short	(.L_2817 - .L_2816)
.L_2816:
        /*001c*/ 	.word	0x00000000
        /*0020*/ 	.short	0x0003
        /*0022*/ 	.short	0x0348
        /*0024*/ 	.byte	0x00, 0xf0, 0x21, 0x00


	//----- nvinfo : EIATTR_KPARAM_INFO
	.align		4
.L_2817:
        /*0028*/ 	.byte	0x04, 0x17
        /*002a*/ 	.short	(.L_2819 - .L_2818)
.L_2818:
        /*002c*/ 	.word	0x00000000
        /*0030*/ 	.short	0x0002
        /*0032*/ 	.short	0x0340
        /*0034*/ 	.byte	0x00, 0xf0, 0x21, 0x00


	//----- nvinfo : EIATTR_KPARAM_INFO
	.align		4
.L_2819:
        /*0038*/ 	.byte	0x04, 0x17
        /*003a*/ 	.short	(.L_2821 - .L_2820)
.L_2820:
        /*003c*/ 	.word	0x00000000
        /*0040*/ 	.short	0x0001
        /*0042*/ 	.short	0x01a0
        /*0044*/ 	.byte	0x00, 0xf0, 0x81, 0x06


	//----- nvinfo : EIATTR_KPARAM_INFO
	.align		4
.L_2821:
        /*0048*/ 	.byte	0x04, 0x17
        /*004a*/ 	.short	(.L_2823 - .L_2822)
.L_2822:
        /*004c*/ 	.word	0x00000000
        /*0050*/ 	.short	0x0000
        /*0052*/ 	.short	0x0000
        /*0054*/ 	.byte	0x00, 0xf0, 0x81, 0x06


	//----- nvinfo : EIATTR_SPARSE_MMA_MASK
	.align		4
.L_2823:
        /*0058*/ 	.byte	0x03, 0x50
        /*005a*/ 	.short	0x0000


	//----- nvinfo : EIATTR_MAXREG_COUNT
	.align		4
        /*005c*/ 	.byte	0x03, 0x1b
        /*005e*/ 	.short	0x00ff


	//----- nvinfo : EIATTR_MERCURY_ISA_VERSION
	.align		4
        /*0060*/ 	.byte	0x03, 0x5f
        /*0062*/ 	.short	0x0101


	//----- nvinfo : EIATTR_EXIT_INSTR_OFFSETS
	.align		4
        /*0064*/ 	.byte	0x04, 0x1c
        /*0066*/ 	.short	(.L_2825 - .L_2824)


	//   ....[0]....
.L_2824:
        /*0068*/ 	.word	0x000000b0


	//   ....[1]....
        /*006c*/ 	.word	0x00002430


	//   ....[2]....
        /*0070*/ 	.word	0x000024c0


	//   ....[3]....
        /*0074*/ 	.word	0x00002570


	//   ....[4]....
        /*0078*/ 	.word	0x000025f0


	//   ....[5]....
        /*007c*/ 	.word	0x00002640


	//----- nvinfo : EIATTR_MAX_THREADS
	.align		4
.L_2825:
        /*0080*/ 	.byte	0x04, 0x05
        /*0082*/ 	.short	(.L_2827 - .L_2826)
.L_2826:
        /*0084*/ 	.word	0x00000080
        /*0088*/ 	.word	0x00000001
        /*008c*/ 	.word	0x00000001


	//----- nvinfo : EIATTR_CRS_STACK_SIZE
	.align		4
.L_2827:
        /*0090*/ 	.byte	0x04, 0x1e
        /*0092*/ 	.short	(.L_2829 - .L_2828)
.L_2828:
        /*0094*/ 	.word	0x00000000


	//----- nvinfo : EIATTR_CBANK_PARAM_SIZE
	.align		4
.L_2829:
        /*0098*/ 	.byte	0x03, 0x19
        /*009a*/ 	.short	0x0358


	//----- nvinfo : EIATTR_PARAM_CBANK
	.align		4
        /*009c*/ 	.byte	0x04, 0x0a
        /*009e*/ 	.short	(.L_2831 - .L_2830)
	.align		4
.L_2830:
        /*00a0*/ 	.word	index@(.nv.constant0._ZN2at6native16triu_tril_kernelIslLb0ELi4ELb0EEEvNS_4cuda6detail10TensorInfoIT_T0_EENS4_IKS5_S6_EEllS6_)
        /*00a4*/ 	.short	0x0210
        /*00a6*/ 	.short	0x0358


	//----- nvinfo : EIATTR_SW_WAR
	.align		4
.L_2831:
        /*00a8*/ 	.byte	0x04, 0x36
        /*00aa*/ 	.short	(.L_2833 - .L_2832)
.L_2832:
        /*00ac*/ 	.word	0x00000008
.L_2833:


//--------------------- .nv.info._ZN2at6native16triu_tril_kernelIslLb0ELi4ELb1EEEvNS_4cuda6detail10TensorInfoIT_T0_EENS4_IKS5_S6_EEllS6_ --------------------------
	.section	.nv.info._ZN2at6native16triu_tril_kernelIslLb0ELi4ELb1EEEvNS_4cuda6detail10TensorInfoIT_T0_EENS4_IKS5_S6_EEllS6_,"",@"SHT_CUDA_INFO"
	.sectionflags	@""
	.align	4


	//----- nvinfo : EIATTR_CUDA_API_VERSION
	.align		4
        /*0000*/ 	.byte	0x04, 0x37
        /*0002*/ 	.short	(.L_2835 - .L_2834)
.L_2834:
        /*0004*/ 	.word	0x00000082


	//----- nvinfo : EIATTR_KPARAM_INFO
	.align		4
.L_2835:
        /*0008*/ 	.byte	0x04, 0x17
        /*000a*/ 	.short	(.L_2837 - .L_2836)
.L_2836:
        /*000c*/ 	.word	0x00000000
        /*0010*/ 	.short	0x0004
        /*0012*/ 	.short	0x0350
        /*0014*/ 	.byte	0x00, 0xf0, 0x21, 0x00


	//----- nvinfo : EIATTR_KPARAM_INFO
	.align		4
.L_2837:
        /*0018*/ 	.byte	0x04, 0x17
        /*001a*/ 	.short	(.L_2839 - .L_2838)
.L_2838:
        /*001c*/ 	.word	0x00000000
        /*0020*/ 	.short	0x0003
        /*0022*/ 	.short	0x0348
        /*0024*/ 	.byte	0x00, 0xf0, 0x21, 0x00


	//----- nvinfo : EIATTR_KPARAM_INFO
	.align		4
.L_2839:
        /*0028*/ 	.byte	0x04, 0x17
        /*002a*/ 	.short	(.L_2841 - .L_2840)
.L_2840:
        /*002c*/ 	.word	0x00000000
        /*0030*/ 	.short	0x0002
        /*0032*/ 	.short	0x0340
        /*0034*/ 	.byte	0x00, 0xf0, 0x21, 0x00


	//----- nvinfo : EIATTR_KPARAM_INFO
	.align		4
.L_2841:
        /*0038*/ 	.byte	0x04, 0x17
        /*003a*/ 	.short	(.L_2843 - .L_2842)
.L_2842:
        /*003c*/ 	.word	0x00000000
        /*0040*/ 	.short	0x0001
        /*0042*/ 	.short	0x01a0
        /*0044*/ 	.byte	0x00, 0xf0, 0x81, 0x06


	//----- nvinfo : EIATTR_KPARAM_INFO
	.align		4
.L_2843:
        /*0048*/ 	.byte	0x04, 0x17
        /*004a*/ 	.short	(.L_2845 - .L_2844)
.L_2844:
        /*004c*/ 	.word	0x00000000
        /*0050*/ 	.short	0x0000
        /*0052*/ 	.short	0x0000
        /*0054*/ 	.byte	0x00, 0xf0, 0x81, 0x06


	//----- nvinfo : EIATTR_SPARSE_MMA_MASK
	.align		4
.L_2845:
        /*0058*/ 	.byte	0x03, 0x50
        /*005a*/ 	.short	0x0000


	//----- nvinfo : EIATTR_MAXREG_COUNT
	.align		4
        /*005c*/ 	.byte	0x03, 0x1b
        /*005e*/ 	.short	0x00ff


	//----- nvinfo : EIATTR_MERCURY_ISA_VERSION
	.align		4
        /*0060*/ 	.byte	0x03, 0x5f
        /*0062*/ 	.short	0x0101


	//----- nvinfo : EIATTR_EXIT_INSTR_OFFSETS
	.align		4
        /*0064*/ 	.byte	0x04, 0x1c
        /*0066*/ 	.short	(.L_2847 - .L_2846)


	//   ....[0]....
.L_2846:
        /*0068*/ 	.word	0x000000b0


	//   ....[1]....
        /*006c*/ 	.word	0x000005e0


	//   ....[2]....
        /*0070*/ 	.word	0x00001e70


	//   ....[3]....
        /*0074*/ 	.word	0x00001f60


	//   ....[4]....
        /*0078*/ 	.word	0x000020b0


	//   ....[5]....
        /*007c*/ 	.word	0x00002260


	//   ....[6]....
        /*0080*/ 	.word	0x00002330


	//----- nvinfo : EIATTR_MAX_THREADS
	.align		4
.L_2847:
        /*0084*/ 	.byte	0x04, 0x05
        /*0086*/ 	.short	(.L_2849 - .L_2848)
.L_2848:
        /*0088*/ 	.word	0x00000080
        /*008c*/ 	.word	0x00000001
        /*0090*/ 	.word	0x00000001


	//----- nvinfo : EIATTR_CRS_STACK_SIZE
	.align		4
.L_2849:
        /*0094*/ 	.byte	0x04, 0x1e
        /*0096*/ 	.short	(.L_2851 - .L_2850)
.L_2850:
        /*0098*/ 	.word	0x00000000


	//----- nvinfo : EIATTR_CBANK_PARAM_SIZE
	.align		4
.L_2851:
        /*009c*/ 	.byte	0x03, 0x19
        /*009e*/ 	.short	0x0358


	//----- nvinfo : EIATTR_PARAM_CBANK
	.align		4
        /*00a0*/ 	.byte	0x04, 0x0a
        /*00a2*/ 	.short	(.L_2853 - .L_2852)
	.align		4
.L_2852:
        /*00a4*/ 	.word	index@(.nv.constant0._ZN2at6native16triu_tril_kernelIslLb0ELi4ELb1EEEvNS_4cuda6detail10TensorInfoIT_T0_EENS4_IKS5_S6_EEllS6_)
        /*00a8*/ 	.short	0x0210
        /*00aa*/ 	.short	0x0358


	//----- nvinfo : EIATTR_SW_WAR
	.align		4
.L_2853:
        /*00ac*/ 	.byte	0x04, 0x36
        /*00ae*/ 	.short	(.L_2855 - .L_2854)
.L_2854:
        /*00b0*/ 	.word	0x00000008
.L_2855:


//--------------------- .nv.info._ZN2at6native16triu_tril_kernelIsiLb0ELi4ELb0EEEvNS_4cuda6detail10TensorInfoIT_T0_EENS4_IKS5_S6_EEllS6_ --------------------------
	.section	.nv.info._ZN2at6native16triu_tril_kernelIsiLb0ELi4ELb0EEEvNS_4cuda6detail10TensorInfoIT_T0_EENS4_IKS5_S6_EEllS6_,"",@"SHT_CUDA_INFO"
	.sectionflags	@""
	.align	4


	//----- nvinfo : EIATTR_CUDA_API_VERSION
	.align		4
        /*0000*/ 	.byte	0x04, 0x37
        /*0002*/ 	.short	(.L_2857 - .L_2856)
.L_2856:
        /*0004*/ 	.word	0x00000082


	//----- nvinfo : EIATTR_KPARAM_INFO
	.align		4
.L_2857:
        /*0008*/ 	.byte	0x04, 0x17
        /*000a*/ 	.short	(.L_2859 - .L_2858)
.L_2858:
        /*000c*/ 	.word	0x00000000
        /*0010*/ 	.short	0x0004
        /*0012*/ 	.short	0x01c0
        /*0014*/ 	.byte	0x00, 0xf0, 0x11, 0x00


	//----- nvinfo : EIATTR_KPARAM_INFO
	.align		4
.L_2859:
        /*0018*/ 	.byte	0x04, 0x17
        /*001a*/ 	.short	(.L_2861 - .L_2860)
.L_2860:
        /*001c*/ 	.word	0x00000000
        /*0020*/ 	.short	0x0003
        /*0022*/ 	.short	0x01b8
        /*0024*/ 	.byte	0x00, 0xf0, 0x21, 0x00


	//----- nvinfo : EIATTR_KPARAM_INFO
	.align		4
.L_2861:
        /*0028*/ 	.byte	0x04, 0x17
        /*002a*/ 	.short	(.L_2863 - .L_2862)
.L_2862:
        /*002c*/ 	.word	0x00000000
        /*0030*/ 	.short	0x0002
        /*0032*/ 	.short	0x01b0
        /*0034*/ 	.byte	0x00, 0xf0, 0x21, 0x00


	//----- nvinfo : EIATTR_KPARAM_INFO
	.align		4
.L_2863:
        /*0038*/ 	.byte	0x04, 0x17
        /*003a*/ 	.short	(.L_2865 - .L_2864)
.L_2864:
        /*003c*/ 	.word	0x00000000
        /*0040*/ 	.short	0x0001
        /*0042*/ 	.short	0x00d8
        /*0044*/ 	.byte	0x00, 0xf0, 0x61, 0x03


	//----- nvinfo : EIATTR_KPARAM_INFO
	.align		4
.L_2865:
        /*0048*/ 	.byte	0x04, 0x17
        /*004a*/ 	.short	(.L_2867 - .L_2866)
.L_2866:
        /*004c*/ 	.word	0x00000000
        /*0050*/ 	.short	0x0000
        /*0052*/ 	.short	0x0000
        /*0054*/ 	.byte	0x00, 0xf0, 0x61, 0x03


	//----- nvinfo : EIATTR_SPARSE_MMA_MASK
	.align		4
.L_2867:
        /*0058*/ 	.byte	0x03, 0x50
        /*005a*/ 	.short	0x0000


	//----- nvinfo : EIATTR_MAXREG_COUNT
	.align		4
        /*005c*/ 	.byte	0x03, 0x1b
        /*005e*/ 	.short	0x00ff


	//----- nvinfo : EIATTR_MERCURY_ISA_VERSION
	.align		4
        /*0060*/ 	.byte	0x03, 0x5f
        /*0062*/ 	.short	0x0101


	//----- nvinfo : EIATTR_EXIT_INSTR_OFFSETS
	.align		4
        /*0064*/ 	.byte	0x04, 0x1c
        /*0066*/ 	.short	(.L_2869 - .L_2868)


	//   ....[0]....
.L_2868:
        /*0068*/ 	.word	0x000000b0


	//   ....[1]....
        /*006c*/ 	.word	0x00001aa0


	//   ....[2]....
        /*0070*/ 	.word	0x00001b00


	//   ....[3]....
        /*0074*/ 	.word	0x00001b90


	//   ....[4]....
        /*0078*/ 	.word	0x00001c00


	//   ....[5]....
        /*007c*/ 	.word	0x00001c50


	//----- nvinfo : EIATTR_MAX_THREADS
	.align		4
.L_2869:
        /*0080*/ 	.byte	0x04, 0x05
        /*0082*/ 	.short	(.L_2871 - .L_2870)
.L_2870:
        /*0084*/ 	.word	0x00000080
        /*0088*/ 	.word	0x00000001
        /*008c*/ 	.word	0x00000001


	//----- nvinfo : EIATTR_CRS_STACK_SIZE
	.align		4
.L_2871:
        /*0090*/ 	.byte	0x04, 0x1e
        /*0092*/ 	.short	(.L_2873 - .L_2872)
.L_2872:
        /*0094*/ 	.word	0x00000000


	//----- nvinfo : EIATTR_CBANK_PARAM_SIZE
	.align		4
.L_2873:
        /*0098*/ 	.byte	0x03, 0x19
        /*009a*/ 	.short	0x01c4


	//----- nvinfo : EIATTR_PARAM_CBANK
	.align		4
        /*009c*/ 	.byte	0x04, 0x0a
        /*009e*/ 	.short	(.L_2875 - .L_2874)
	.align		4
.L_2874:
        /*00a0*/ 	.word	index@(.nv.constant0._ZN2at6native16triu_tril_kernelIsiLb0ELi4ELb0EEEvNS_4cuda6detail10TensorInfoIT_T0_EENS4_IKS5_S6_EEllS6_)
        /*00a4*/ 	.short	0x0210
        /*00a6*/ 	.short	0x01c4


	//----- nvinfo : EIATTR_SW_WAR
	.align		4
.L_2875:
        /*00a8*/ 	.byte	0x04, 0x36
        /*00aa*/ 	.short	(.L_2877 - .L_2876)
.L_2876:
        /*00ac*/ 	.word	0x00000008
.L_2877:


//--------------------- .nv.info._ZN2at6native16triu_tril_kernelIsiLb0ELi4ELb1EEEvNS_4cuda6detail10TensorInfoIT_T0_EENS4_IKS5_S6_EEllS6_ --------------------------
	.section	.nv.info._ZN2at6native16triu_tril_kernelIsiLb0ELi4ELb1EEEvNS_4cuda6detail10TensorInfoIT_T0_EENS4_IKS5_S6_EEllS6_,"",@"SHT_CUDA_INFO"
	.sectionflags	@""
	.align	4


	//----- nvinfo : EIATTR_CUDA_API_VERSION
	.align		4
        /*0000*/ 	.byte	0x04, 0x37
        /*0002*/ 	.short	(.L_2879 - .L_2878)
.L_2878:
        /*0004*/ 	.word	0x00000082


	//----- nvinfo : EIATTR_KPARAM_INFO
	.align		4
.L_2879:
        /*0008*/ 	.byte	0x04, 0x17
        /*000a*/ 	.short	(.L_2881 - .L_2880)
.L_2880:
        /*000c*/ 	.word	0x00000000
        /*0010*/ 	.short	0x0004
        /*0012*/ 	.short	0x01c0
        /*0014*/ 	.byte	0x00, 0xf0, 0x11, 0x00


	//----- nvinfo : EIATTR_KPARAM_INFO
	.align		4
.L_2881:
        /*0018*/ 	.byte	0x04, 0x17
        /*001a*/ 	.short	(.L_2883 - .L_2882)
.L_2882:
        /*001c*/ 	.word	0x00000000
        /*0020*/ 	.short	0x0003
        /*0022*/ 	.short	0x01b8
        /*0024*/ 	.byte	0x00, 0xf0, 0x21, 0x00


	//----- nvinfo : EIATTR_KPARAM_INFO
	.align		4
.L_2883:
        /*0028*/ 	.byte	0x04, 0x17
        /*002a*/ 	.short	(.L_2885 - .L_2884)
.L_2884:
        /*002c*/ 	.word	0x00000000
        /*0030*/ 	.short	0x0002
        /*0032*/ 	.short	0x01b0
        /*0034*/ 	.byte	0x00, 0xf0, 0x21, 0x00


	//----- nvinfo : EIATTR_KPARAM_INFO
	.align		4
.L_2885:
        /*0038*/ 	.byte	0x04, 0x17
        /*003a*/ 	.short	(.L_2887 - .L_2886)
.L_2886:
        /*003c*/ 	.word	0x00000000
        /*0040*/ 	.short	0x0001
        /*0042*/ 	.short	0x00d8
        /*0044*/ 	.byte	0x00, 0xf0, 0x61, 0x03


	//----- nvinfo : EIATTR_KPARAM_INFO
	.align		4
.L_2887:
        /*0048*/ 	.byte	0x04, 0x17
        /*004a*/ 	.short	(.L_2889 - .L_2888)
.L_2888:
        /*004c*/ 	.word	0x00000000
        /*0050*/ 	.short	0x0000
        /*0052*/ 	.short	0x0000
        /*0054*/ 	.byte	0x00, 0xf0, 0x61, 0x03


	//----- nvinfo : EIATTR_SPARSE_MMA_MASK
	.align		4
.L_2889:
        /*0058*/ 	.byte	0x03, 0x50
        /*005a*/ 	.short	0x0000


	//----- nvinfo : EIATTR_MAXREG_COUNT
	.align		4
        /*005c*/ 	.byte	0x03, 0x1b
        /*005e*/ 	.short	0x00ff


	//----- nvinfo : EIATTR_MERCURY_ISA_VERSION
	.align		4
        /*0060*/ 	.byte	0x03, 0x5f
        /*0062*/ 	.short	0x0101


	//----- nvinfo : EIATTR_EXIT_INSTR_OFFSETS
	.align		4
        /*0064*/ 	.byte	0x04, 0x1c
        /*0066*/ 	.short	(.L_2891 - .L_2890)


	//   ....[0]....
.L_2890:
        /*0068*/ 	.word	0x000000b0


	//   ....[1]....
        /*006c*/ 	.word	0x00000590


	//   ....[2]....
        /*0070*/ 	.word	0x00001700


	//   ....[3]....
        /*0074*/ 	.word	0x000017c0


	//   ....[4]....
        /*0078*/ 	.word	0x000018a0


	//   ....[5]....
        /*007c*/ 	.word	0x00001980


	//   ....[6]....
        /*0080*/ 	.word	0x000019d0


	//   ....[7]....
        /*0084*/ 	.word	0x00001a50


	//----- nvinfo : EIATTR_MAX_THREADS
	.align		4
.L_2891:
        /*0088*/ 	.byte	0x04, 0x05
        /*008a*/ 	.short	(.L_2893 - .L_2892)
.L_2892:
        /*008c*/ 	.word	0x00000080
        /*0090*/ 	.word	0x00000001
        /*0094*/ 	.word	0x00000001


	//----- nvinfo : EIATTR_CRS_STACK_SIZE
	.align		4
.L_2893:
        /*0098*/ 	.byte	0x04, 0x1e
        /*009a*/ 	.short	(.L_2895 - .L_2894)
.L_2894:
        /*009c*/ 	.word	0x00000000


	//----- nvinfo : EIATTR_CBANK_PARAM_SIZE
	.align		4
.L_2895:
        /*00a0*/ 	.byte	0x03, 0x19
        /*00a2*/ 	.short	0x01c4


	//----- nvinfo : EIATTR_PARAM_CBANK
	.align		4
        /*00a4*/ 	.byte	0x04, 0x0a
        /*00a6*/ 	.short	(.L_2897 - .L_2896)
	.align		4
.L_2896:
        /*00a8*/ 	.word	index@(.nv.constant0._ZN2at6native16triu_tril_kernelIsiLb0ELi4ELb1EEEvNS_4cuda6detail10TensorInfoIT_T0_EENS4_IKS5_S6_EEllS6_)
        /*00ac*/ 	.short	0x0210
        /*00ae*/ 	.short	0x01c4


	//----- nvinfo : EIATTR_SW_WAR
	.align		4
.L_2897:
        /*00b0*/ 	.byte	0x04, 0x36
        /*00b2*/ 	.short	(.L_2899 - .L_2898)
.L_2898:
        /*00b4*/ 	.word	0x00000008
.L_2899:


//--------------------- .nv.info._ZN2at6native16triu_tril_kernelIllLb0ELi1ELb0EEEvNS_4cuda6detail10TensorInfoIT_T0_EENS4_IKS5_S6_EEllS6_ --------------------------
	.section	.nv.info._ZN2at6native16triu_tril_kernelIllLb0ELi1ELb0EEEvNS_4cuda6detail10TensorInfoIT_T0_EENS4_IKS5_S6_EEllS6_,"",@"SHT_CUDA_INFO"
	.sectionflags	@""
	.align	4


	//----- nvinfo : EIATTR_CUDA_API_VERSION
	.align		4
        /*0000*/ 	.byte	0x04, 0x37
        /*0002*/ 	.short	(.L_2901 - .L_2900)
.L_2900:
        /*0004*/ 	.word	0x00000082


	//----- nvinfo : EIATTR_KPARAM_INFO
	.align		4
.L_2901:
        /*0008*/ 	.byte	0x04, 0x17
        /*000a*/ 	.short	(.L_2903 - .L_2902)
.L_2902:
        /*000c*/ 	.word	0x00000000
        /*0010*/ 	.short	0x0004
        /*0012*/ 	.short	0x0350
        /*0014*/ 	.byte	0x00, 0xf0, 0x21, 0x00


	//----- nvinfo : EIATTR_KPARAM_INFO
	.align		4
.L_2903:
        /*0018*/ 	.byte	0x04, 0x17
        /*001a*/ 	.short	(.L_2905 - .L_2904)
.L_2904:
        /*001c*/ 	.word	0x00000000
        /*0020*/ 	.short	0x0003
        /*0022*/ 	.short	0x0348
        /*0024*/ 	.byte	0x00, 0xf0, 0x21, 0x00


	//----- nvinfo : EIATTR_KPARAM_INFO
	.align		4
.L_2905:
        /*0028*/ 	.byte	0x04, 0x17
        /*002a*/ 	.short	(.L_2907 - .L_2906)
.L_2906:
        /*002c*/ 	.word	0x00000000
        /*0030*/ 	.short	0x0002
        /*0032*/ 	.short	0x0340
        /*0034*/ 	.byte	0x00, 0xf0, 0x21, 0x00


	//----- nvinfo : EIATTR_KPARAM_INFO
	.align		4
.L_2907:
        /*0038*/ 	.byte	0x04, 0x17
        /*003a*/ 	.short	(.L_2909 - .L_2908)
.L_2908:
        /*003c*/ 	.word	0x00000000
        /*0040*/ 	.short	0x0001
        /*0042*/ 	.short	0x01a0
        /*0044*/ 	.byte	0x00, 0xf0, 0x81, 0x06


	//----- nvinfo : EIATTR_KPARAM_INFO
	.align		4
.L_2909:
        /*0048*/ 	.byte	0x04, 0x17
        /*004a*/ 	.short	(.L_2911 - .L_2910)
.L_2910:
        /*004c*/ 	.word	0x00000000
        /*0050*/ 	.short	0x0000
        /*0052*/ 	.short	0x0000
        /*0054*/ 	.byte	0x00, 0xf0, 0x81, 0x06


	//----- nvinfo : EIATTR_SPARSE_MMA_MASK
	.align		4
.L_2911:
        /*0058*/ 	.byte	0x03, 0x50
        /*005a*/ 	.short	0x0000


	//----- nvinfo : EIATTR_MAXREG_COUNT
	.align		4
        /*005c*/ 	.byte	0x03, 0x1b
        /*005e*/ 	.short	0x00ff


	//----- nvinfo : EIATTR_MERCURY_ISA_VERSION
	.align		4
        /*0060*/ 	.byte	0x03, 0x5f
        /*0062*/ 	.short	0x0101


	//----- nvinfo : EIATTR_EXIT_INSTR_OFFSETS
	.align		4
        /*0064*/ 	.byte	0x04, 0x1c
        /*0066*/ 	.short	(.L_2913 - .L_2912)


	//   ....[0]....
.L_2912:
        /*0068*/ 	.word	0x00000090


	//   ....[1]....
        /*006c*/ 	.word	0x00002050


	//   ....[2]....
        /*0070*/ 	.word	0x000020a0


	//----- nvinfo : EIATTR_MAX_THREADS
	.align		4
.L_2913:
        /*0074*/ 	.byte	0x04, 0x05
        /*0076*/ 	.short	(.L_2915 - .L_2914)
.L_2914:
        /*0078*/ 	.word	0x00000080
        /*007c*/ 	.word	0x00000001
        /*0080*/ 	.word	0x00000001


	//----- nvinfo : EIATTR_CRS_STACK_SIZE
	.align		4
.L_2915:
        /*0084*/ 	.byte	0x04, 0x1e
        /*0086*/ 	.short	(.L_2917 - .L_2916)
.L_2916:
        /*0088*/ 	.word	0x00000000


	//----- nvinfo : EIATTR_CBANK_PARAM_SIZE
	.align		4
.L_2917:
        /*008c*/ 	.byte	0x03, 0x19
        /*008e*/ 	.short	0x0358


	//----- nvinfo : EIATTR_PARAM_CBANK
	.align		4
        /*0090*/ 	.byte	0x04, 0x0a
        /*0092*/ 	.short	(.L_2919 - .L_2918)
	.align		4
.L_2918:
        /*0094*/ 	.word	index@(.nv.constant0._ZN2at6native16triu_tril_kernelIllLb0ELi1ELb0EEEvNS_4cuda6detail10TensorInfoIT_T0_EENS4_IKS5_S6_EEllS6_)
        /*0098*/ 	.short	0x0210
        /*009a*/ 	.short	0x0358


	//----- nvinfo : EIATTR_SW_WAR
	.align		4
.L_2919:
        /*009c*/ 	.byte	0x04, 0x36
        /*009e*/ 	.short	(.L_2921 - .L_2920)
.L_2920:
        /*00a0*/ 	.word	0x00000008
.L_2921:


//--------------------- .nv.info._ZN2at6native16triu_tril_kernelIllLb0ELi1ELb1EEEvNS_4cuda6detail10TensorInfoIT_T0_EENS4_IKS5_S6_EEllS6_ --------------------------
	.section	.nv.info._ZN2at6native16triu_tril_kernelIllLb0ELi1ELb1EEEvNS_4cuda6detail10TensorInfoIT_T0_EENS4_IKS5_S6_EEllS6_,"",@"SHT_CUDA_INFO"
	.sectionflags	@""
	.align	4


	//----- nvinfo : EIATTR_CUDA_API_VERSION
	.align		4
        /*0000*/ 	.byte	0x04, 0x37
        /*0002*/ 	.short	(.L_2923 - .L_2922)
.L_2922:
        /*0004*/ 	.word	0x00000082


	//----- nvinfo : EIATTR_KPARAM_INFO
	.align		4
.L_2923:
        /*0008*/ 	.byte	0x04, 0x17
        /*000a*/ 	.short	(.L_2925 - .L_2924)
.L_2924:
        /*000c*/ 	.word	0x00000000
        /*0010*/ 	.short	0x0004
        /*0012*/ 	.short	0x0350
        /*0014*/ 	.byte	0x00, 0xf0, 0x21, 0x00


	//----- nvinfo : EIATTR_KPARAM_INFO
	.align		4
.L_2925:
        /*0018*/ 	.byte	0x04, 0x17
        /*001a*/ 	.short	(.L_2927 - .L_2926)
.L_2926:
        /*001c*/ 	.word	0x00000000
        /*0020*/ 	.short	0x0003
        /*0022*/ 	.short	0x0348
        /*0024*/ 	.byte	0x00, 0xf0, 0x21, 0x00


	//----- nvinfo : EIATTR_KPARAM_INFO
	.align		4
.L_2927:
        /*0028*/ 	.byte	0x04, 0x17
        /*002a*/ 	.short	(.L_2929 - .L_2928)
.L_2928:
        /*002c*/ 	.word	0x00000000
        /*0030*/ 	.short	0x0002
        /*0032*/ 	.short	0x0340
        /*0034*/ 	.byte	0x00, 0xf0, 0x21, 0x00


	//----- nvinfo : EIATTR_KPARAM_INFO
	.align		4
.L_2929:
        /*0038*/ 	.byte	0x04, 0x17
        /*003a*/ 	.short	(.L_2931 - .L_2930)
.L_2930:
        /*003c*/ 	.word	0x00000000
        /*0040*/ 	.short	0x0001
        /*0042*/ 	.short	0x01a0
        /*0044*/ 	.byte	0x00, 0xf0, 0x81, 0x06


	//----- nvinfo : EIATTR_KPARAM_INFO
	.align		4
.L_2931:
        /*0048*/ 	.byte	0x04, 0x17
        /*004a*/ 	.short	(.L_2933 - .L_2932)
.L_2932:
        /*004c*/ 	.word	0x00000000
        /*0050*/ 	.short	0x0000
        /*0052*/ 	.short	0x0000
        /*0054*/ 	.byte	0x00, 0xf0, 0x81, 0x06


	//----- nvinfo : EIATTR_SPARSE_MMA_MASK
	.align		4
.L_2933:
        /*0058*/ 	.byte	0x03, 0x50
        /*005a*/ 	.short	0x0000


	//----- nvinfo : EIATTR_MAXREG_COUNT
	.align		4
        /*005c*/ 	.byte	0x03, 0x1b
        /*005e*/ 	.short	0x00ff


	//----- nvinfo : EIATTR_MERCURY_ISA_VERSION
	.align		4
        /*0060*/ 	.byte	0x03, 0x5f
        /*0062*/ 	.short	0x0101


	//----- nvinfo : EIATTR_EXIT_INSTR_OFFSETS
	.align		4
        /*0064*/ 	.byte	0x04, 0x1c
        /*0066*/ 	.short	(.L_2935 - .L_2934)


	//   ....[0]....
.L_2934:
        /*0068*/ 	.word	0x00000090


	//   ....[1]....
        /*006c*/ 	.word	0x000005c0


	//   ....[2]....
        /*0070*/ 	.word	0x00001e30


	//   ....[3]....
        /*0074*/ 	.word	0x00001e90


	//----- nvinfo : EIATTR_MAX_THREADS
	.align		4
.L_2935:
        /*0078*/ 	.byte	0x04, 0x05
        /*007a*/ 	.short	(.L_2937 - .L_2936)
.L_2936:
        /*007c*/ 	.word	0x00000080
        /*0080*/ 	.word	0x00000001
        /*0084*/ 	.word	0x00000001


	//----- nvinfo : EIATTR_CRS_STACK_SIZE
	.align		4
.L_2937:
        /*0088*/ 	.byte	0x04, 0x1e
        /*008a*/ 	.short	(.L_2939 - .L_2938)
.L_2938:
        /*008c*/ 	.word	0x00000000


	//----- nvinfo : EIATTR_CBANK_PARAM_SIZE
	.align		4
.L_2939:
        /*0090*/ 	.byte	0x03, 0x19
        /*0092*/ 	.short	0x0358


	//----- nvinfo : EIATTR_PARAM_CBANK
	.align		4
        /*0094*/ 	.byte	0x04, 0x0a
        /*0096*/ 	.short	(.L_2941 - .L_2940)
	.align		4
.L_2940:
        /*0098*/ 	.word	index@(.nv.constant0._ZN2at6native16triu_tril_kernelIllLb0ELi1ELb1EEEvNS_4cuda6detail10TensorInfoIT_T0_EENS4_IKS5_S6_EEllS6_)
        /*009c*/ 	.short	0x0210
        /*009e*/ 	.short	0x0358


	//----- nvinfo : EIATTR_SW_WAR
	.align		4
.L_2941:
        /*00a0*/ 	.byte	0x04, 0x36
        /*00a2*/ 	.short	(.L_2943 - .L_2942)
.L_2942:
        /*00a4*/ 	.word	0x00000008
.L_2943:


//--------------------- .nv.info._ZN2at6native16triu_tril_kernelIliLb0ELi1ELb0EEEvNS_4cuda6detail10TensorInfoIT_T0_EENS4_IKS5_S6_EEllS6_ --------------------------
	.section	.nv.info._ZN2at6native16triu_tril_kernelIliLb0ELi1ELb0EEEvNS_4cuda6detail10TensorInfoIT_T0_EENS4_IKS5_S6_EEllS6_,"",@"SHT_CUDA_INFO"
	.sectionflags	@""
	.align	4


	//----- nvinfo : EIATTR_CUDA_API_VERSION
	.align		4
        /*0000*/ 	.byte	0x04, 0x37
        /*0002*/ 	.short	(.L_2945 - .L_2944)
.L_2944:
        /*0004*/ 	.word	0x00000082


	//----- nvinfo : EIATTR_KPARAM_INFO
	.align		4
.L_2945:
        /*0008*/ 	.byte	0x04, 0x17
        /*000a*/ 	.short	(.L_2947 - .L_2946)
.L_2946:
        /*000c*/ 	.word	0x00000000
        /*0010*/ 	.short	0x0004
        /*0012*/ 	.short	0x01c0
        /*0014*/ 	.byte	0x00, 0xf0, 0x11, 0x00


	//----- nvinfo : EIATTR_KPARAM_INFO
	.align		4
.L_2947:
        /*0018*/ 	.byte	0x04, 0x17
        /*001a*/ 	.short	(.L_2949 - .L_2948)
.L_2948:
        /*001c*/ 	.word	0x00000000
        /*0020*/ 	.short	0x0003
        /*0022*/ 	.short	0x01b8
        /*0024*/ 	.byte	0x00, 0xf0, 0x21, 0x00


	//----- nvinfo : EIATTR_KPARAM_INFO
	.align		4
.L_2949:
        /*0028*/ 	.byte	0x04, 0x17
        /*002a*/ 	.short	(.L_2951 - .L_2950)
.L_2950:
        /*002c*/ 	.word	0x00000000
        /*0030*/ 	.short	0x0002
        /*0032*/ 	.short	0x01b0
        /*0034*/ 	.byte	0x00, 0xf0, 0x21, 0x00


	//----- nvinfo : EIATTR_KPARAM_INFO
	.align		4
.L_2951:
        /*0038*/ 	.byte	0x04, 0x17
        /*003a*/ 	.short	(.L_2953 - .L_2952)
.L_2952:
        /*003c*/ 	.word	0x00000000
        /*0040*/ 	.short	0x0001
        /*0042*/ 	.short	0x00d8
        /*0044*/ 	.byte	0x00, 0xf0, 0x61, 0x03


	//----- nvinfo : EIATTR_KPARAM_INFO
	.align		4
.L_2953:
        /*0048*/ 	.byte	0x04, 0x17
        /*004a*/ 	.short	(.L_2955 - .L_2954)
.L_2954:
        /*004c*/ 	.word	0x00000000
        /*0050*/ 	.short	0x0000
        /*0052*/ 	.short	0x0000
        /*0054*/ 	.byte	0x00, 0xf0, 0x61, 0x03


	//----- nvinfo : EIATTR_SPARSE_MMA_MASK
	.align		4
.L_2955:
        /*0058*/ 	.byte	0x03, 0x50
        /*005a*/ 	.short	0x0000


	//----- nvinfo : EIATTR_MAXREG_COUNT
	.align		4
        /*005c*/ 	.byte	0x03, 0x1b
        /*005e*/ 	.short	0x00ff


	//----- nvinfo : EIATTR_MERCURY_ISA_VERSION
	.align		4
        /*0060*/ 	.byte	0x03, 0x5f
        /*0062*/ 	.short	0x0101


	//----- nvinfo : EIATTR_EXIT_INSTR_OFFSETS
	.align		4
        /*0064*/ 	.byte	0x04, 0x1c
        /*0066*/ 	.short	(.L_2957 - .L_2956)


	//   ....[0]....
.L_2956:
        /*0068*/ 	.word	0x00000090


	//   ....[1]....
        /*006c*/ 	.word	0x00001710


	//   ....[2]....
        /*0070*/ 	.word	0x00001750


	//----- nvinfo : EIATTR_MAX_THREADS
	.align		4
.L_2957:
        /*0074*/ 	.byte	0x04, 0x05
        /*0076*/ 	.short	(.L_2959 - .L_2958)
.L_2958:
        /*0078*/ 	.word	0x00000080
        /*007c*/ 	.word	0x00000001
        /*0080*/ 	.word	0x00000001


	//----- nvinfo : EIATTR_CRS_STACK_SIZE
	.align		4
.L_2959:
        /*0084*/ 	.byte	0x04, 0x1e
        /*0086*/ 	.short	(.L_2961 - .L_2960)
.L_2960:
        /*0088*/ 	.word	0x00000000


	//----- nvinfo : EIATTR_CBANK_PARAM_SIZE
	.align		4
.L_2961:
        /*008c*/ 	.byte	0x03, 0x19
        /*008e*/ 	.short	0x01c4


	//----- nvinfo : EIATTR_PARAM_CBANK
	.align		4
        /*0090*/ 	.byte	0x04, 0x0a
        /*0092*/ 	.short	(.L_2963 - .L_2962)
	.align		4
.L_2962:
        /*0094*/ 	.word	index@(.nv.constant0._ZN2at6native16triu_tril_kernelIliLb0ELi1ELb0EEEvNS_4cuda6detail10TensorInfoIT_T0_EENS4_IKS5_S6_EEllS6_)
        /*0098*/ 	.short	0x0210
        /*009a*/ 	.short	0x01c4


	//----- nvinfo : EIATTR_SW_WAR
	.align		4
.L_2963:
        /*009c*/ 	.byte	0x04, 0x36
        /*009e*/ 	.short	(.L_2965 - .L_2964)
.L_2964:
        /*00a0*/ 	.word	0x00000008
.L_2965:


//--------------------- .nv.info._ZN2at6native16triu_tril_kernelIliLb0ELi1ELb1EEEvNS_4cuda6detail10TensorInfoIT_T0_EENS4_IKS5_S6_EEllS6_ --------------------------
	.section	.nv.info._ZN2at6native16triu_tril_kernelIliLb0ELi1ELb1EEEvNS_4cuda6detail10TensorInfoIT_T0_EENS4_IKS5_S6_EEllS6_,"",@"SHT_CUDA_INFO"
	.sectionflags	@""
	.align	4


	//----- nvinfo : EIATTR_CUDA_API_VERSION
	.align		4
        /*0000*/ 	.byte	0x04, 0x37
        /*0002*/ 	.short	(.L_2967 - .L_2966)
.L_2966:
        /*0004*/ 	.word	0x00000082


	//----- nvinfo : EIATTR_KPARAM_INFO
	.align		4
.L_2967:
        /*0008*/ 	.byte	0x04, 0x17
        /*000a*/ 	.short	(.L_2969 - .L_2968)
.L_2968:
        /*000c*/ 	.word	0x00000000
        /*0010*/ 	.short	0x0004
        /*0012*/ 	.short	0x01c0
        /*0014*/ 	.byte	0x00, 0xf0, 0x11, 0x00


	//----- nvinfo : EIATTR_KPARAM_INFO
	.align		4
.L_2969:
        /*0018*/ 	.byte	0x04, 0x17
        /*001a*/ 	.short	(.L_2971 - .L_2970)
.L_2970:
        /*001c*/ 	.word	0x00000000
        /*0020*/ 	.short	0x0003
        /*0022*/ 	.short	0x01b8
        /*0024*/ 	.byte	0x00, 0xf0, 0x21, 0x00


	//----- nvinfo : EIATTR_KPARAM_INFO
	.align		4
.L_2971:
        /*0028*/ 	.byte	0x04, 0x17
        /*002a*/ 	.short	(.L_2973 - .L_2972)
.L_2972:
        /*002c*/ 	.word	0x00000000
        /*0030*/ 	.short	0x0002
        /*0032*/ 	.short	0x01b0
        /*0034*/ 	.byte	0x00, 0xf0, 0x21, 0x00


	//----- nvinfo : EIATTR_KPARAM_INFO
	.align		4
.L_2973:
        /*0038*/ 	.byte	0x04, 0x17
        /*003a*/ 	.short	(.L_2975 - .L_2974)
.L_2974:
        /*003c*/ 	.word	0x00000000
        /*0040*/ 	.short	0x0001
        /*0042*/ 	.short	0x00d8
        /*0044*/ 	.byte	0x00, 0xf0, 0x61, 0x03


	//----- nvinfo : EIATTR_KPARAM_INFO
	.align		4
.L_2975:
        /*0048*/ 	.byte	0x04, 0x17
        /*004a*/ 	.short	(.L_2977 - .L_2976)
.L_2976:
        /*004c*/ 	.word	0x00000000
        /*0050*/ 	.short	0x0000
        /*0052*/ 	.short	0x0000
        /*0054*/ 	.byte	0x00, 0xf0, 0x61, 0x03


	//----- nvinfo : EIATTR_SPARSE_MMA_MASK
	.align		4
.L_2977:
        /*0058*/ 	.byte	0x03, 0x50
        /*005a*/ 	.short	0x0000


	//----- nvinfo : EIATTR_MAXREG_COUNT
	.align		4
        /*005c*/ 	.byte	0x03, 0x1b
        /*005e*/ 	.short	0x00ff


	//----- nvinfo : EIATTR_MERCURY_ISA_VERSION
	.align		4
        /*0060*/ 	.byte	0x03, 0x5f
        /*0062*/ 	.short	0x0101


	//----- nvinfo : EIATTR_EXIT_INSTR_OFFSETS
	.align		4
        /*0064*/ 	.byte	0x04, 0x1c
        /*0066*/ 	.short	(.L_2979 - .L_2978)


	//   ....[0]....
.L_2978:
        /*0068*/ 	.word	0x00000090


	//   ....[1]....
        /*006c*/ 	.word	0x00000580


	//   ....[2]....
        /*0070*/ 	.word	0x000016e0


	//   ....[3]....
        /*0074*/ 	.word	0x00001740


	//   ....[4]....
        /*0078*/ 	.word	0x00001790


	//----- nvinfo : EIATTR_MAX_THREADS
	.align		4
.L_2979:
        /*007c*/ 	.byte	0x04, 0x05
        /*007e*/ 	.short	(.L_2981 - .L_2980)
.L_2980:
        /*0080*/ 	.word	0x00000080
        /*0084*/ 	.word	0x00000001
        /*0088*/ 	.word	0x00000001


	//----- nvinfo : EIATTR_CRS_STACK_SIZE
	.align		4
.L_2981:
        /*008c*/ 	.byte	0x04, 0x1e
        /*008e*/ 	.short	(.L_2983 - .L_2982)
.L_2982:
        /*0090*/ 	.word	0x00000000


	//----- nvinfo : EIATTR_CBANK_PARAM_SIZE
	.align		4
.L_2983:
        /*0094*/ 	.byte	0x03, 0x19
        /*0096*/ 	.short	0x01c4


	//----- nvinfo : EIATTR_PARAM_CBANK
	.align		4
        /*0098*/ 	.byte	0x04, 0x0a
        /*009a*/ 	.short	(.L_2985 - .L_2984)
	.align		4
.L_2984:
        /*009c*/ 	.word	index@(.nv.constant0._ZN2at6native16triu_tril_kernelIliLb0ELi1ELb1EEEvNS_4cuda6detail10TensorInfoIT_T0_EENS4_IKS5_S6_EEllS6_)
        /*00a0*/ 	.short	0x0210
        /*00a2*/ 	.short	0x01c4


	//----- nvinfo : EIATTR_SW_WAR
	.align		4
.L_2985:
        /*00a4*/ 	.byte	0x04, 0x36
        /*00a6*/ 	.short	(.L_2987 - .L_2986)
.L_2986:
        /*00a8*/ 	.word	0x00000008
.L_2987:


//--------------------- .nv.info._ZN2at6native16triu_tril_kernelIilLb0ELi2ELb0EEEvNS_4cuda6detail10TensorInfoIT_T0_EENS4_IKS5_S6_EEllS6_ --------------------------
	.section	.nv.info._ZN2at6native16triu_tril_kernelIilLb0ELi2ELb0EEEvNS_4cuda6detail10TensorInfoIT_T0_EENS4_IKS5_S6_EEllS6_,"",@"SHT_CUDA_INFO"
	.sectionflags	@""
	.align	4


	//----- nvinfo : EIATTR_CUDA_API_VERSION
	.align		4
        /*0000*/ 	.byte	0x04, 0x37
        /*0002*/ 	.short	(.L_2989 - .L_2988)
.L_2988:
        /*0004*/ 	.word	0x00000082


	//----- nvinfo : EIATTR_KPARAM_INFO
	.align		4
.L_2989:
        /*0008*/ 	.byte	0x04, 0x17
        /*000a*/ 	.short	(.L_2991 - .L_2990)
.L_2990:
        /*000c*/ 	.word	0x00000000
        /*0010*/ 	.short	0x0004
        /*0012*/ 	.short	0x0350
        /*0014*/ 	.byte	0x00, 0xf0, 0x21, 0x00


	//----- nvinfo : EIATTR_KPARAM_INFO
	.align		4
.L_2991:
        /*0018*/ 	.byte	0x04, 0x17
        /*001a*/ 	.short	(.L_2993 - .L_2992)
.L_2992:
        /*001c*/ 	.word	0x00000000
        /*0020*/ 	.short	0x0003
        /*0022*/ 	.short	0x0348
        /*0024*/ 	.byte	0x00, 0xf0, 0x21, 0x00


	//----- nvinfo : EIATTR_KPARAM_INFO
	.align		4
.L_2993:
        /*0028*/ 	.byte	0x04, 0x17
        /*002a*/ 	.short	(.L_2995 - .L_2994)
.L_2994:
        /*002c*/ 	.word	0x00000000
        /*0030*/ 	.short	0x0002
        /*0032*/ 	.short	0x0340
        /*0034*/ 	.byte	0x00, 0xf0, 0x21, 0x00


	//----- nvinfo : EIATTR_KPARAM_INFO
	.align		4
.L_2995:
        /*0038*/ 	.byte	0x04, 0x17
        /*003a*/ 	.short	(.L_2997 - .L_2996)
.L_2996:
        /*003c*/ 	.word	0x00000000
        /*0040*/ 	.short	0x0001
        /*0042*/ 	.short	0x01a0
        /*0044*/ 	.byte	0x00, 0xf0, 0x81, 0x06


	//----- nvinfo : EIATTR_KPARAM_INFO
	.align		4
.L_2997:
        /*0048*/ 	.byte	0x04, 0x17
        /*004a*/ 	.short	(.L_2999 - .L_2998)
.L_2998:
        /*004c*/ 	.word	0x00000000
        /*0050*/ 	.short	0x0000
        /*0052*/ 	.short	0x0000
        /*0054*/ 	.byte	0x00, 0xf0, 0x81, 0x06


	//----- nvinfo : EIATTR_SPARSE_MMA_MASK
	.align		4
.L_2999:
        /*0058*/ 	.byte	0x03, 0x50
        /*005a*/ 	.short	0x0000


	//----- nvinfo : EIATTR_MAXREG_COUNT
	.align		4
        /*005c*/ 	.byte	0x03, 0x1b
        /*005e*/ 	.short	0x00ff


	//----- nvinfo : EIATTR_MERCURY_ISA_VERSION
	.align		4
        /*0060*/ 	.byte	0x03, 0x5f
        /*0062*/ 	.short	0x0101


	//----- nvinfo : EIATTR_EXIT_INSTR_OFFSETS
	.align		4
        /*0064*/ 	.byte	0x04, 0x1c
        /*0066*/ 	.short	(.L_3001 - .L_3000)


	//   ....[0]....
.L_3000:
        /*0068*/ 	.word	0x000000b0


	//   ....[1]....
        /*006c*/ 	.word	0x00002200


	//   ....[2]....
        /*0070*/ 	.word	0x00002290


	//   ....[3]....
        /*0074*/ 	.word	0x00002310


	//----- nvinfo : EIATTR_MAX_THREADS
	.align		4
.L_3001:
        /*0078*/ 	.byte	0x04, 0x05
        /*007a*/ 	.short	(.L_3003 - .L_3002)
.L_3002:
        /*007c*/ 	.word	0x00000080
        /*0080*/ 	.word	0x00000001
        /*0084*/ 	.word	0x00000001


	//----- nvinfo : EIATTR_CRS_STACK_SIZE
	.align		4
.L_3003:
        /*0088*/ 	.byte	0x04, 0x1e
        /*008a*/ 	.short	(.L_3005 - .L_3004)
.L_3004:
        /*008c*/ 	.word	0x00000000


	//----- nvinfo : EIATTR_CBANK_PARAM_SIZE
	.align		4
.L_3005:
        /*0090*/ 	.byte	0x03, 0x19
        /*0092*/ 	.short	0x0358


	//----- nvinfo : EIATTR_PARAM_CBANK
	.align		4
        /*0094*/ 	.byte	0x04, 0x0a
        /*0096*/ 	.short	(.L_3007 - .L_3006)
	.align		4
.L_3006:
        /*0098*/ 	.word	index@(.nv.constant0._ZN2at6native16triu_tril_kernelIilLb0ELi2ELb0EEEvNS_4cuda6detail10TensorInfoIT_T0_EENS4_IKS5_S6_EEllS6_)
        /*009c*/ 	.short	0x0210
        /*009e*/ 	.short	0x0358


	//----- nvinfo : EIATTR_SW_WAR
	.align		4
.L_3007:
        /*00a0*/ 	.byte	0x04, 0x36
        /*00a2*/ 	.short	(.L_3009 - .L_3008)
.L_3008:
        /*00a4*/ 	.word	0x00000008
.L_3009:


//--------------------- .nv.info._ZN2at6native16triu_tril_kernelIilLb0ELi2ELb1EEEvNS_4cuda6detail10TensorInfoIT_T0_EENS4_IKS5_S6_EEllS6_ --------------------------
	.section	.nv.info._ZN2at6native16triu_tril_kernelIilLb0ELi2ELb1EEEvNS_4cuda6detail10TensorInfoIT_T0_EENS4_IKS5_S6_EEllS6_,"",@"SHT_CUDA_INFO"
	.sectionflags	@""
	.align	4


	//----- nvinfo : EIATTR_CUDA_API_VERSION
	.align		4
        /*0000*/ 	.byte	0x04, 0x37
        /*0002*/ 	.short	(.L_3011 - .L_3010)
.L_3010:
        /*0004*/ 	.word	0x00000082


	//----- nvinfo : EIATTR_KPARAM_INFO
	.align		4
.L_3011:
        /*0008*/ 	.byte	0x04, 0x17
        /*000a*/ 	.short	(.L_3013 - .L_3012)
.L_3012:
        /*000c*/ 	.word	0x00000000
        /*0010*/ 	.short	0x0004
        /*0012*/ 	.short	0x0350
        /*0014*/ 	.byte	0x00, 0xf0, 0x21, 0x00


	//----- nvinfo : EIATTR_KPARAM_INFO
	.align		4
.L_3013:
        /*0018*/ 	.byte	0x04, 0x17
        /*001a*/ 	.short	(.L_3015 - .L_3014)
.L_3014:
        /*001c*/ 	.word	0x00000000
        /*0020*/ 	.short	0x0003
        /*0022*/ 	.short	0x0348
        /*0024*/ 	.byte	0x00, 0xf0, 0x21, 0x00


	//----- nvinfo : EIATTR_KPARAM_INFO
	.align		4
.L_3015:
        /*0028*/ 	.byte	0x04, 0x17
        /*002a*/ 	.short	(.L_3017 - .L_3016)
.L_3016:
        /*002c*/ 	.word	0x00000000
        /*0030*/ 	.short	0x0002
        /*0032*/ 	.short	0x0340
        /*0034*/ 	.byte	0x00, 0xf0, 0x21, 0x00


	//----- nvinfo : EIATTR_KPARAM_INFO
	.align		4
.L_3017:
        /*0038*/ 	.byte	0x04, 0x17
        /*003a*/ 	.short	(.L_3019 - .L_3018)
.L_3018:
        /*003c*/ 	.word	0x00000000
        /*0040*/ 	.short	0x0001
        /*0042*/ 	.short	0x01a0
        /*0044*/ 	.byte	0x00, 0xf0, 0x81, 0x06


	//----- nvinfo : EIATTR_KPARAM_INFO
	.align		4
.L_3019:
        /*0048*/ 	.byte	0x04, 0x17
        /*004a*/ 	.short	(.L_3021 - .L_3020)
.L_3020:
        /*004c*/ 	.word	0x00000000
        /*0050*/ 	.short	0x0000
        /*0052*/ 	.short	0x0000
        /*0054*/ 	.byte	0x00, 0xf0, 0x81, 0x06


	//----- nvinfo : EIATTR_SPARSE_MMA_MASK
	.align		4
.L_3021:
        /*0058*/ 	.byte	0x03, 0x50
        /*005a*/ 	.short	0x0000


	//----- nvinfo : EIATTR_MAXREG_COUNT
	.align		4
        /*005c*/ 	.byte	0x03, 0x1b
        /*005e*/ 	.short	0x00ff


	//----- nvinfo : EIATTR_MERCURY_ISA_VERSION
	.align		4
        /*0060*/ 	.byte	0x03, 0x5f
        /*0062*/ 	.short	0x0101


	//----- nvinfo : EIATTR_EXIT_INSTR_OFFSETS
	.align		4
        /*0064*/ 	.byte	0x04, 0x1c
        /*0066*/ 	.short	(.L_3023 - .L_3022)


	//   ....[0]....
.L_3022:
        /*0068*/ 	.word	0x000000b0


	//   ....[1]....
        /*006c*/ 	.word	0x000005e0


	//   ....[2]....
        /*0070*/ 	.word	0x00001e00


	//   ....[3]....
        /*0074*/ 	.word	0x00001f30


	//   ....[4]....
        /*0078*/ 	.word	0x00001fd0


	//----- nvinfo : EIATTR_MAX_THREADS
	.align		4
.L_3023:
        /*007c*/ 	.byte	0x04, 0x05
        /*007e*/ 	.short	(.L_3025 - .L_3024)
.L_3024:
        /*0080*/ 	.word	0x00000080
        /*0084*/ 	.word	0x00000001
        /*0088*/ 	.word	0x00000001


	//----- nvinfo : EIATTR_CRS_STACK_SIZE
	.align		4
.L_3025:
        /*008c*/ 	.byte	0x04, 0x1e
        /*008e*/ 	.short	(.L_3027 - .L_3026)
.L_3026:
        /*0090*/ 	.word	0x00000000


	//----- nvinfo : EIATTR_CBANK_PARAM_SIZE
	.align		4
.L_3027:
        /*0094*/ 	.byte	0x03, 0x19
        /*0096*/ 	.short	0x0358


	//----- nvinfo : EIATTR_PARAM_CBANK
	.align		4
        /*0098*/ 	.byte	0x04, 0x0a
        /*009a*/ 	.short	(.L_3029 - .L_3028)
	.align		4
.L_3028:
        /*009c*/ 	.word	index@(.nv.constant0._ZN2at6native16triu_tril_kernelIilLb0ELi2ELb1EEEvNS_4cuda6detail10TensorInfoIT_T0_EENS4_IKS5_S6_EEllS6_)
        /*00a0*/ 	.short	0x0210
        /*00a2*/ 	.short	0x0358


	//----- nvinfo : EIATTR_SW_WAR
	.align		4
.L_3029:
        /*00a4*/ 	.byte	0x04, 0x36
        /*00a6*/ 	.short	(.L_3031 - .L_3030)
.L_3030:
        /*00a8*/ 	.word	0x00000008
.L_3031:


//--------------------- .nv.info._ZN2at6native16triu_tril_kernelIiiLb0ELi2ELb0EEEvNS_4cuda6detail10TensorInfoIT_T0_EENS4_IKS5_S6_EEllS6_ --------------------------
	.section	.nv.info._ZN2at6native16triu_tril_kernelIiiLb0ELi2ELb0EEEvNS_4cuda6detail10TensorInfoIT_T0_EENS4_IKS5_S6_EEllS6_,"",@"SHT_CUDA_INFO"
	.sectionflags	@""
	.align	4


	//----- nvinfo : EIATTR_CUDA_API_VERSION
	.align		4
        /*0000*/ 	.byte	0x04, 0x37
        /*0002*/ 	.short	(.L_3033 - .L_3032)
.L_3032:
        /*0004*/ 	.word	0x00000082


	//----- nvinfo : EIATTR_KPARAM_INFO
	.align		4
.L_3033:
        /*0008*/ 	.byte	0x04, 0x17
        /*000a*/ 	.short	(.L_3035 - .L_3034)
.L_3034:
        /*000c*/ 	.word	0x00000000
        /*0010*/ 	.short	0x0004
        /*0012*/ 	.short	0x01c0
        /*0014*/ 	.byte	0x00, 0xf0, 0x11, 0x00


	//----- nvinfo : EIATTR_KPARAM_INFO
	.align		4
.L_3035:
        /*0018*/ 	.byte	0x04, 0x17
        /*001a*/ 	.short	(.L_3037 - .L_3036)
.L_3036:
        /*001c*/ 	.word	0x00000000
        /*0020*/ 	.short	0x0003
        /*0022*/ 	.short	0x01b8
        /*0024*/ 	.byte	0x00, 0xf0, 0x21, 0x00


	//----- nvinfo : EIATTR_KPARAM_INFO
	.align		4
.L_3037:
        /*0028*/ 	.byte	0x04, 0x17
        /*002a*/ 	.short	(.L_3039 - .L_3038)
.L_3038:
        /*002c*/ 	.word	0x00000000
        /*0030*/ 	.short	0x0002
        /*0032*/ 	.short	0x01b0
        /*0034*/ 	.byte	0x00, 0xf0, 0x21, 0x00


	//----- nvinfo : EIATTR_KPARAM_INFO
	.align		4
.L_3039:
        /*0038*/ 	.byte	0x04, 0x17
        /*003a*/ 	.short	(.L_3041 - .L_3040)
.L_3040:
        /*003c*/ 	.word	0x00000000
        /*0040*/ 	.short	0x0001
        /*0042*/ 	.short	0x00d8
        /*0044*/ 	.byte	0x00, 0xf0, 0x61, 0x03


	//----- nvinfo : EIATTR_KPARAM_INFO
	.align		4
.L_3041:
        /*0048*/ 	.byte	0x04, 0x17
        /*004a*/ 	.short	(.L_3043 - .L_3042)
.L_3042:
        /*004c*/ 	.word	0x00000000
        /*0050*/ 	.short	0x0000
        /*0052*/ 	.short	0x0000
        /*0054*/ 	.byte	0x00, 0xf0, 0x61, 0x03


	//----- nvinfo : EIATTR_SPARSE_MMA_MASK
	.align		4
.L_3043:
        /*0058*/ 	.byte	0x03, 0x50
        /*005a*/ 	.short	0x0000


	//----- nvinfo : EIATTR_MAXREG_COUNT
	.align		4
        /*005c*/ 	.byte	0x03, 0x1b
        /*005e*/ 	.short	0x00ff


	//----- nvinfo : EIATTR_MERCURY_ISA_VERSION
	.align		4
        /*0060*/ 	.byte	0x03, 0x5f
        /*0062*/ 	.short	0x0101


	//----- nvinfo : EIATTR_EXIT_INSTR_OFFSETS
	.align		4
        /*0064*/ 	.byte	0x04, 0x1c
        /*0066*/ 	.short	(.L_3045 - .L_3044)


	//   ....[0]....
.L_3044:
        /*0068*/ 	.word	0x000000b0


	//   ....[1]....
        /*006c*/ 	.word	0x000018e0


	//   ....[2]....
        /*0070*/ 	.word	0x00001940


	//   ....[3]....
        /*0074*/ 	.word	0x000019b0


	//----- nvinfo : EIATTR_MAX_THREADS
	.align		4
.L_3045:
        /*0078*/ 	.byte	0x04, 0x05
        /*007a*/ 	.short	(.L_3047 - .L_3046)
.L_3046:
        /*007c*/ 	.word	0x00000080
        /*0080*/ 	.word	0x00000001
        /*0084*/ 	.word	0x00000001


	//----- nvinfo : EIATTR_CRS_STACK_SIZE
	.align		4
.L_3047:
        /*0088*/ 	.byte	0x04, 0x1e
        /*008a*/ 	.short	(.L_3049 - .L_3048)
.L_3048:
        /*008c*/ 	.word	0x00000000


	//----- nvinfo : EIATTR_CBANK_PARAM_SIZE
	.align		4
.L_3049:
        /*0090*/ 	.byte	0x03, 0x19
        /*0092*/ 	.short	0x01c4


	//----- nvinfo : EIATTR_PARAM_CBANK
	.align		4
        /*0094*/ 	.byte	0x04, 0x0a
        /*0096*/ 	.short	(.L_3051 - .L_3050)
	.align		4
.L_3050:
        /*0098*/ 	.word	index@(.nv.constant0._ZN2at6native16triu_tril_kernelIiiLb0ELi2ELb0EEEvNS_4cuda6detail10TensorInfoIT_T0_EENS4_IKS5_S6_EEllS6_)
        /*009c*/ 	.short	0x0210
        /*009e*/ 	.short	0x01c4


	//----- nvinfo : EIATTR_SW_WAR
	.align		4
.L_3051:
        /*00a0*/ 	.byte	0x04, 0x36
        /*00a2*/ 	.short	(.L_3053 - .L_3052)
.L_3052:
        /*00a4*/ 	.word	0x00000008
.L_3053:


//--------------------- .nv.info._ZN2at6native16triu_tril_kernelIiiLb0ELi2ELb1EEEvNS_4cuda6detail10TensorInfoIT_T0_EENS4_IKS5_S6_EEllS6_ --------------------------
	.section	.nv.info._ZN2at6native16triu_tril_kernelIiiLb0ELi2ELb1EEEvNS_4cuda6detail10TensorInfoIT_T0_EENS4_IKS5_S6_EEllS6_,"",@"SHT_CUDA_INFO"
	.sectionflags	@""
	.align	4


	//----- nvinfo : EIATTR_CUDA_API_VERSION
	.align		4
        /*0000*/ 	.byte	0x04, 0x37
        /*0002*/ 	.short	(.L_3055 - .L_3054)
.L_3054:
        /*0004*/ 	.word	0x00000082


	//----- nvinfo : EIATTR_KPARAM_INFO
	.align		4
.L_3055:
        /*0008*/ 	.byte	0x04, 0x17
        /*000a*/ 	.short	(.L_3057 - .L_3056)
.L_3056:
        /*000c*/ 	.word	0x00000000
        /*0010*/ 	.short	0x0004
        /*0012*/ 	.short	0x01c0
        /*0014*/ 	.byte	0x00, 0xf0, 0x11, 0x00


	//----- nvinfo : EIATTR_KPARAM_INFO
	.align		4
.L_3057:
        /*0018*/ 	.byte	0x04, 0x17
        /*001a*/ 	.short	(.L_3059 - .L_3058)
.L_3058:
        /*001c*/ 	.word	0x00000000
        /*0020*/ 	.short	0x0003
        /*0022*/ 	.short	0x01b8
        /*0024*/ 	.byte	0x00, 0xf0, 0x21, 0x00


	//----- nvinfo : EIATTR_KPARAM_INFO
	.align		4
.L_3059:
        /*0028*/ 	.byte	0x04, 0x17
        /*002a*/ 	.short	(.L_3061 - .L_3060)
.L_3060:
        /*002c*/ 	.word	0x00000000
        /*0030*/ 	.short	0x0002
        /*0032*/ 	.short	0x01b0
        /*0034*/ 	.byte	0x00, 0xf0, 0x21, 0x00


	//----- nvinfo : EIATTR_KPARAM_INFO
	.align		4
.L_3061:
        /*0038*/ 	.byte	0x04, 0x17
        /*003a*/ 	.short	(.L_3063 - .L_3062)
.L_3062:
        /*003c*/ 	.word	0x00000000
        /*0040*/ 	.short	0x0001
        /*0042*/ 	.short	0x00d8
        /*0044*/ 	.byte	0x00, 0xf0, 0x61, 0x03


	//----- nvinfo : EIATTR_KPARAM_INFO
	.align		4
.L_3063:
        /*0048*/ 	.byte	0x04, 0x17
        /*004a*/ 	.short	(.L_3065 - .L_3064)
.L_3064:
        /*004c*/ 	.word	0x00000000
        /*0050*/ 	.short	0x0000
        /*0052*/ 	.short	0x0000
        /*0054*/ 	.byte	0x00, 0xf0, 0x61, 0x03


	//----- nvinfo : EIATTR_SPARSE_MMA_MASK
	.align		4
.L_3065:
        /*0058*/ 	.byte	0x03, 0x50
        /*005a*/ 	.short	0x0000


	//----- nvinfo : EIATTR_MAXREG_COUNT
	.align		4
        /*005c*/ 	.byte	0x03, 0x1b
        /*005e*/ 	.short	0x00ff


	//----- nvinfo : EIATTR_MERCURY_ISA_VERSION
	.align		4
        /*0060*/ 	.byte	0x03, 0x5f
        /*0062*/ 	.short	0x0101


	//----- nvinfo : EIATTR_EXIT_INSTR_OFFSETS
	.align		4
        /*0064*/ 	.byte	0x04, 0x1c
        /*0066*/ 	.short	(.L_3067 - .L_3066)


	//   ....[0]....
.L_3066:
        /*0068*/ 	.word	0x000000b0


	//   ....[1]....
        /*006c*/ 	.word	0x000005a0


	//   ....[2]....
        /*0070*/ 	.word	0x00001700


	//   ....[3]....
        /*0074*/ 	.word	0x000017c0


	//   ....[4]....
        /*0078*/ 	.word	0x00001810


	//   ....[5]....
        /*007c*/ 	.word	0x00001890


	//----- nvinfo : EIATTR_MAX_THREADS
	.align		4
.L_3067:
        /*0080*/ 	.byte	0x04, 0x05
        /*0082*/ 	.short	(.L_3069 - .L_3068)
.L_3068:
        /*0084*/ 	.word	0x00000080
        /*0088*/ 	.word	0x00000001
        /*008c*/ 	.word	0x00000001


	//----- nvinfo : EIATTR_CRS_STACK_SIZE
	.align		4
.L_3069:
        /*0090*/ 	.byte	0x04, 0x1e
        /*0092*/ 	.short	(.L_3071 - .L_3070)
.L_3070:
        /*0094*/ 	.word	0x00000000


	//----- nvinfo : EIATTR_CBANK_PARAM_SIZE
	.align		4
.L_3071:
        /*0098*/ 	.byte	0x03, 0x19
        /*009a*/ 	.short	0x01c4


	//----- nvinfo : EIATTR_PARAM_CBANK
	.align		4
        /*009c*/ 	.byte	0x04, 0x0a
        /*009e*/ 	.short	(.L_3073 - .L_3072)
	.align		4
.L_3072:
        /*00a0*/ 	.word	index@(.nv.constant0._ZN2at6native16triu_tril_kernelIiiLb0ELi2ELb1EEEvNS_4cuda6detail10TensorInfoIT_T0_EENS4_IKS5_S6_EEllS6_)
        /*00a4*/ 	.short	0x0210
        /*00a6*/ 	.short	0x01c4


	//----- nvinfo : EIATTR_SW_WAR
	.align		4
.L_3073:
        /*00a8*/ 	.byte	0x04, 0x36
        /*00aa*/ 	.short	(.L_3075 - .L_3074)
.L_3074:
        /*00ac*/ 	.word	0x00000008
.L_3075:


//--------------------- .nv.info._ZN2at6native16triu_tril_kernelIalLb0ELi8ELb0EEEvNS_4cuda6detail10TensorInfoIT_T0_EENS4_IKS5_S6_EEllS6_ --------------------------
	.section	.nv.info._ZN2at6native16triu_tril_kernelIalLb0ELi8ELb0EEEvNS_4cuda6detail10TensorInfoIT_T0_EENS4_IKS5_S6_EEllS6_,"",@"SHT_CUDA_INFO"
	.sectionflags	@""
	.align	4


	//----- nvinfo : EIATTR_CUDA_API_VERSION
	.align		4
        /*0000*/ 	.byte	0x04, 0x37
        /*0002*/ 	.short	(.L_3077 - .L_3076)
.L_3076:
        /*0004*/ 	.word	0x00000082


	//----- nvinfo : EIATTR_KPARAM_INFO
	.align		4
.L_3077:
        /*0008*/ 	.byte	0x04, 0x17
        /*000a*/ 	.short	(.L_3079 - .L_3078)
.L_3078:
        /*000c*/ 	.word	0x00000000
        /*0010*/ 	.short	0x0004
        /*0012*/ 	.short	0x0350
        /*0014*/ 	.byte	0x00, 0xf0, 0x21, 0x00


	//----- nvinfo : EIATTR_KPARAM_INFO
	.align		4
.L_3079:
        /*0018*/ 	.byte	0x04, 0x17
        /*001a*/ 	.short	(.L_3081 - .L_3080)
.L_3080:
        /*001c*/ 	.word	0x00000000
        /*0020*/ 	.short	0x0003
        /*0022*/ 	.short	0x0348
        /*0024*/ 	.byte	0x00, 0xf0, 0x21, 0x00


	//----- nvinfo : EIATTR_KPARAM_INFO
	.align		4
.L_3081:
        /*0028*/ 	.byte	0x04, 0x17
        /*002a*/ 	.short	(.L_3083 - .L_3082)
.L_3082:
        /*002c*/ 	.word	0x00000000
        /*0030*/ 	.short	0x0002
        /*0032*/ 	.short	0x0340
        /*0034*/ 	.byte	0x00, 0xf0, 0x21, 0x00


	//----- nvinfo : EIATTR_KPARAM_INFO
	.align		4
.L_3083:
        /*0038*/ 	.byte	0x04, 0x17
        /*003a*/ 	.short	(.L_3085 - .L_3084)
.L_3084:
        /*003c*/ 	.word	0x00000000
        /*0040*/ 	.short	0x0001
        /*0042*/ 	.short	0x01a0
        /*0044*/ 	.byte	0x00, 0xf0, 0x81, 0x06


	//----- nvinfo : EIATTR_KPARAM_INFO
	.align		4
.L_3085:
        /*0048*/ 	.byte	0x04, 0x17
        /*004a*/ 	.short	(.L_3087 - .L_3086)
.L_3086:
        /*004c*/ 	.word	0x00000000
        /*0050*/ 	.short	0x0000
        /*0052*/ 	.short	0x0000
        /*0054*/ 	.byte	0x00, 0xf0, 0x81, 0x06


	//----- nvinfo : EIATTR_SPARSE_MMA_MASK
	.align		4
.L_3087:
        /*0058*/ 	.byte	0x03, 0x50
        /*005a*/ 	.short	0x0000


	//----- nvinfo : EIATTR_MAXREG_COUNT
	.align		4
        /*005c*/ 	.byte	0x03, 0x1b
        /*005e*/ 	.short	0x00ff


	//----- nvinfo : EIATTR_MERCURY_ISA_VERSION
	.align		4
        /*0060*/ 	.byte	0x03, 0x5f
        /*0062*/ 	.short	0x0101


	//----- nvinfo : EIATTR_EXIT_INSTR_OFFSETS
	.align		4
        /*0064*/ 	.byte	0x04, 0x1c
        /*0066*/ 	.short	(.L_3089 - .L_3088)


	//   ....[0]....
.L_3088:
        /*0068*/ 	.word	0x000000b0


	//   ....[1]....
        /*006c*/ 	.word	0x00002900


	//   ....[2]....
        /*0070*/ 	.word	0x00002990


	//   ....[3]....
        /*0074*/ 	.word	0x00002a40


	//   ....[4]....
        /*0078*/ 	.word	0x00002ac0


	//   ....[5]....
        /*007c*/ 	.word	0x00002b50


	//   ....[6]....
        /*0080*/ 	.word	0x00002bd0


	//   ....[7]....
        /*0084*/ 	.word	0x00002c60


	//   ....[8]....
        /*0088*/ 	.word	0x00002cf0


	//   ....[9]....
        /*008c*/ 	.word	0x00002d40


	//----- nvinfo : EIATTR_MAX_THREADS
	.align		4
.L_3089:
        /*0090*/ 	.byte	0x04, 0x05
        /*0092*/ 	.short	(.L_3091 - .L_3090)
.L_3090:
        /*0094*/ 	.word	0x00000080
        /*0098*/ 	.word	0x00000001
        /*009c*/ 	.word	0x00000001


	//----- nvinfo : EIATTR_CRS_STACK_SIZE
	.align		4
.L_3091:
        /*00a0*/ 	.byte	0x04, 0x1e
        /*00a2*/ 	.short	(.L_3093 - .L_3092)
.L_3092:
        /*00a4*/ 	.word	0x00000000


	//----- nvinfo : EIATTR_CBANK_PARAM_SIZE
	.align		4
.L_3093:
        /*00a8*/ 	.byte	0x03, 0x19
        /*00aa*/ 	.short	0x0358


	//----- nvinfo : EIATTR_PARAM_CBANK
	.align		4
        /*00ac*/ 	.byte	0x04, 0x0a
        /*00ae*/ 	.short	(.L_3095 - .L_3094)
	.align		4
.L_3094:
        /*00b0*/ 	.word	index@(.nv.constant0._ZN2at6native16triu_tril_kernelIalLb0ELi8ELb0EEEvNS_4cuda6detail10TensorInfoIT_T0_EENS4_IKS5_S6_EEllS6_)
        /*00b4*/ 	.short	0x0210
        /*00b6*/ 	.short	0x0358


	//----- nvinfo : EIATTR_SW_WAR
	.align		4
.L_3095:
        /*00b8*/ 	.byte	0x04, 0x36
        /*00ba*/ 	.short	(.L_3097 - .L_3096)
.L_3096:
        /*00bc*/ 	.word	0x00000008
.L_3097:


//--------------------- .nv.info._ZN2at6native16triu_tril_kernelIalLb0ELi8ELb1EEEvNS_4cuda6detail10TensorInfoIT_T0_EENS4_IKS5_S6_EEllS6_ --------------------------
	.section	.nv.info._ZN2at6native16triu_tril_kernelIalLb0ELi8ELb1EEEvNS_4cuda6detail10TensorInfoIT_T0_EENS4_IKS5_S6_EEllS6_,"",@"SHT_CUDA_INFO"
	.sectionflags	@""
	.align	4


	//----- nvinfo : EIATTR_CUDA_API_VERSION
	.align		4
        /*0000*/ 	.byte	0x04, 0x37
        /*0002*/ 	.short	(.L_3099 - .L_3098)
.L_3098:
        /*0004*/ 	.word	0x00000082


	//----- nvinfo : EIATTR_KPARAM_INFO
	.align		4
.L_3099:
        /*0008*/ 	.byte	0x04, 0x17
        /*000a*/ 	.short	(.L_3101 - .L_3100)
.L_3100:
        /*000c*/ 	.word	0x00000000
        /*0010*/ 	.short	0x0004
        /*0012*/ 	.short	0x0350
        /*0014*/ 	.byte	0x00, 0xf0, 0x21, 0x00


	//----- nvinfo : EIATTR_KPARAM_INFO
	.align		4
.L_3101:
        /*0018*/ 	.byte	0x04, 0x17
        /*001a*/ 	.short	(.L_3103 - .L_3102)
.L_3102:
        /*001c*/ 	.word	0x00000000
        /*0020*/ 	.short	0x0003
        /*0022*/ 	.short	0x0348
        /*0024*/ 	.byte	0x00, 0xf0, 0x21, 0x00


	//----- nvinfo : EIATTR_KPARAM_INFO
	.align		4
.L_3103:
        /*0028*/ 	.byte	0x04, 0x17
        /*002a*/ 	.short	(.L_3105 - .L_3104)
.L_3104:
        /*002c*/ 	.word	0x00000000
        /*0030*/ 	.short	0x0002
        /*0032*/ 	.short	0x0340
        /*0034*/ 	.byte	0x00, 0xf0, 0x21, 0x00


	//----- nvinfo : EIATTR_KPARAM_INFO
	.align		4
.L_3105:
        /*0038*/ 	.byte	0x04, 0x17
        /*003a*/ 	.short	(.L_3107 - .L_3106)
.L_3106:
        /*003c*/ 	.word	0x00000000
        /*0040*/ 	.short	0x0001
        /*0042*/ 	.short	0x01a0
        /*0044*/ 	.byte	0x00, 0xf0, 0x81, 0x06


	//----- nvinfo : EIATTR_KPARAM_INFO
	.align		4
.L_3107:
        /*0048*/ 	.byte	0x04, 0x17
        /*004a*/ 	.short	(.L_3109 - .L_3108)
.L_3108:
        /*004c*/ 	.word	0x00000000
        /*0050*/ 	.short	0x0000
        /*0052*/ 	.short	0x0000
        /*0054*/ 	.byte	0x00, 0xf0, 0x81, 0x06


	//----- nvinfo : EIATTR_SPARSE_MMA_MASK
	.align		4
.L_3109:
        /*0058*/ 	.byte	0x03, 0x50
        /*005a*/ 	.short	0x0000


	//----- nvinfo : EIATTR_MAXREG_COUNT
	.align		4
        /*005c*/ 	.byte	0x03, 0x1b
        /*005e*/ 	.short	0x00ff


	//----- nvinfo : EIATTR_MERCURY_ISA_VERSION
	.align		4
        /*0060*/ 	.byte	0x03, 0x5f
        /*0062*/ 	.short	0x0101


	//----- nvinfo : EIATTR_EXIT_INSTR_OFFSETS
	.align		4
        /*0064*/ 	.byte	0x04, 0x1c
        /*0066*/ 	.short	(.L_3111 - .L_3110)


	//   ....[0]....
.L_3110:
        /*0068*/ 	.word	0x000000b0


	//   ....[1]....
        /*006c*/ 	.word	0x000005e0


	//   ....[2]....
        /*0070*/ 	.word	0x00001e70


	//   ....[3]....
        /*0074*/ 	.word	0x00001f60


	//   ....[4]....
        /*0078*/ 	.word	0x00002070


	//   ....[5]....
        /*007c*/ 	.word	0x000021e0


	//   ....[6]....
        /*0080*/ 	.word	0x00002360


	//   ....[7]....
        /*0084*/ 	.word	0x000024d0


	//   ....[8]....
        /*0088*/ 	.word	0x00002650


	//   ....[9]....
        /*008c*/ 	.word	0x00002810


	//   ....[10]....
        /*0090*/ 	.word	0x000028e0


	//----- nvinfo : EIATTR_MAX_THREADS
	.align		4
.L_3111:
        /*0094*/ 	.byte	0x04, 0x05
        /*0096*/ 	.short	(.L_3113 - .L_3112)
.L_3112:
        /*0098*/ 	.word	0x00000080
        /*009c*/ 	.word	0x00000001
        /*00a0*/ 	.word	0x00000001


	//----- nvinfo : EIATTR_CRS_STACK_SIZE
	.align		4
.L_3113:
        /*00a4*/ 	.byte	0x04, 0x1e
        /*00a6*/ 	.short	(.L_3115 - .L_3114)
.L_3114:
        /*00a8*/ 	.word	0x00000000


	//----- nvinfo : EIATTR_CBANK_PARAM_SIZE
	.align		4
.L_3115:
        /*00ac*/ 	.byte	0x03, 0x19
        /*00ae*/ 	.short	0x0358


	//----- nvinfo : EIATTR_PARAM_CBANK
	.align		4
        /*00b0*/ 	.byte	0x04, 0x0a
        /*00b2*/ 	.short	(.L_3117 - .L_3116)
	.align		4
.L_3116:
        /*00b4*/ 	.word	index@(.nv.constant0._ZN2at6native16triu_tril_kernelIalLb0ELi8ELb1EEEvNS_4cuda6detail10TensorInfoIT_T0_EENS4_IKS5_S6_EEllS6_)
        /*00b8*/ 	.short	0x0210
        /*00ba*/ 	.short	0x0358


	//----- nvinfo : EIATTR_SW_WAR
	.align		4
.L_3117:
        /*00bc*/ 	.byte	0x04, 0x36
        /*00be*/ 	.short	(.L_3119 - .L_3118)
.L_3118:
        /*00c0*/ 	.word	0x00000008
.L_3119:


//--------------------- .nv.info._ZN2at6native16triu_tril_kernelIaiLb0ELi8ELb0EEEvNS_4cuda6detail10TensorInfoIT_T0_EENS4_IKS5_S6_EEllS6_ --------------------------
	.section	.nv.info._ZN2at6native16triu_tril_kernelIaiLb0ELi8ELb0EEEvNS_4cuda6detail10TensorInfoIT_T0_EENS4_IKS5_S6_EEllS6_,"",@"SHT_CUDA_INFO"
	.sectionflags	@""
	.align	4


	//----- nvinfo : EIATTR_CUDA_API_VERSION
	.align		4
        /*0000*/ 	.byte	0x04, 0x37
        /*0002*/ 	.short	(.L_3121 - .L_3120)
.L_3120:
        /*0004*/ 	.word	0x00000082


	//----- nvinfo : EIATTR_KPARAM_INFO
	.align		4
.L_3121:
        /*0008*/ 	.byte	0x04, 0x17
        /*000a*/ 	.short	(.L_3123 - .L_3122)
.L_3122:
        /*000c*/ 	.word	0x00000000
        /*0010*/ 	.short	0x0004
        /*0012*/ 	.short	0x01c0
        /*0014*/ 	.byte	0x00, 0xf0, 0x11, 0x00


	//----- nvinfo : EIATTR_KPARAM_INFO
	.align		4
.L_3123:
        /*0018*/ 	.byte	0x04, 0x17
        /*001a*/ 	.short	(.L_3125 - .L_3124)
.L_3124:
        /*001c*/ 	.word	0x00000000
        /*0020*/ 	.short	0x0003
        /*0022*/ 	.short	0x01b8
        /*0024*/ 	.byte	0x00, 0xf0, 0x21, 0x00


	//----- nvinfo : EIATTR_KPARAM_INFO
	.align		4
.L_3125:
        /*0028*/ 	.byte	0x04, 0x17
        /*002a*/ 	.short	(.L_3127 - .L_3126)
.L_3126:
        /*002c*/ 	.word	0x00000000
        /*0030*/ 	.short	0x0002
        /*0032*/ 	.short	0x01b0
        /*0034*/ 	.byte	0x00, 0xf0, 0x21, 0x00


	//----- nvinfo : EIATTR_KPARAM_INFO
	.align		4
.L_3127:
        /*0038*/ 	.byte	0x04, 0x17
        /*003a*/ 	.short	(.L_3129 - .L_3128)
.L_3128:
        /*003c*/ 	.word	0x00000000
        /*0040*/ 	.short	0x0001
        /*0042*/ 	.short	0x00d8
        /*0044*/ 	.byte	0x00, 0xf0, 0x61, 0x03


	//----- nvinfo : EIATTR_KPARAM_INFO
	.align		4
.L_3129:
        /*0048*/ 	.byte	0x04, 0x17
        /*004a*/ 	.short	(.L_3131 - .L_3130)
.L_3130:
        /*004c*/ 	.word	0x00000000
        /*0050*/ 	.short	0x0000
        /*0052*/ 	.short	0x0000
        /*0054*/ 	.byte	0x00, 0xf0, 0x61, 0x03


	//----- nvinfo : EIATTR_SPARSE_MMA_MASK
	.align		4
.L_3131:
        /*0058*/ 	.byte	0x03, 0x50
        /*005a*/ 	.short	0x0000


	//----- nvinfo : EIATTR_MAXREG_COUNT
	.align		4
        /*005c*/ 	.byte	0x03, 0x1b
        /*005e*/ 	.short	0x00ff


	//----- nvinfo : EIATTR_MERCURY_ISA_VERSION
	.align		4
        /*0060*/ 	.byte	0x03, 0x5f
        /*0062*/ 	.short	0x0101


	//----- nvinfo : EIATTR_EXIT_INSTR_OFFSETS
	.align		4
        /*0064*/ 	.byte	0x04, 0x1c
        /*0066*/ 	.short	(.L_3133 - .L_3132)


	//   ....[0]....
.L_3132:
        /*0068*/ 	.word	0x000000b0


	//   ....[1]....
        /*006c*/ 	.word	0x00001f90


	//   ....[2]....
        /*0070*/ 	.word	0x00002000


	//   ....[3]....
        /*0074*/ 	.word	0x000020a0


	//   ....[4]....
        /*0078*/ 	.word	0x00002120


	//   ....[5]....
        /*007c*/ 	.word	0x000021a0


	//   ....[6]....
        /*0080*/ 	.word	0x00002220


	//   ....[7]....
        /*0084*/ 	.word	0x000022a0


	//   ....[8]....
        /*0088*/ 	.word	0x00002320


	//   ....[9]....
        /*008c*/ 	.word	0x00002380


	//----- nvinfo : EIATTR_MAX_THREADS
	.align		4
.L_3133:
        /*0090*/ 	.byte	0x04, 0x05
        /*0092*/ 	.short	(.L_3135 - .L_3134)
.L_3134:
        /*0094*/ 	.word	0x00000080
        /*0098*/ 	.word	0x00000001
        /*009c*/ 	.word	0x00000001


	//----- nvinfo : EIATTR_CRS_STACK_SIZE
	.align		4
.L_3135:
        /*00a0*/ 	.byte	0x04, 0x1e
        /*00a2*/ 	.short	(.L_3137 - .L_3136)
.L_3136:
        /*00a4*/ 	.word	0x00000000


	//----- nvinfo : EIATTR_CBANK_PARAM_SIZE
	.align		4
.L_3137:
        /*00a8*/ 	.byte	0x03, 0x19
        /*00aa*/ 	.short	0x01c4


	//----- nvinfo : EIATTR_PARAM_CBANK
	.align		4
        /*00ac*/ 	.byte	0x04, 0x0a
        /*00ae*/ 	.short	(.L_3139 - .L_3138)
	.align		4
.L_3138:
        /*00b0*/ 	.word	index@(.nv.constant0._ZN2at6native16triu_tril_kernelIaiLb0ELi8ELb0EEEvNS_4cuda6detail10TensorInfoIT_T0_EENS4_IKS5_S6_EEllS6_)
        /*00b4*/ 	.short	0x0210
        /*00b6*/ 	.short	0x01c4


	//----- nvinfo : EIATTR_SW_WAR
	.align		4
.L_3139:
        /*00b8*/ 	.byte	0x04, 0x36
        /*00ba*/ 	.short	(.L_3141 - .L_3140)
.L_3140:
        /*00bc*/ 	.word	0x00000008
.L_3141:


//--------------------- .nv.info._ZN2at6native16triu_tril_kernelIaiLb0ELi8ELb1EEEvNS_4cuda6detail10TensorInfoIT_T0_EENS4_IKS5_S6_EEllS6_ --------------------------
	.section	.nv.info._ZN2at6native16triu_tril_kernelIaiLb0ELi8ELb1EEEvNS_4cuda6detail10TensorInfoIT_T0_EENS4_IKS5_S6_EEllS6_,"",@"SHT_CUDA_INFO"
	.sectionflags	@""
	.align	4


	//----- nvinfo : EIATTR_CUDA_API_VERSION
	.align		4
        /*0000*/ 	.byte	0x04, 0x37
        /*0002*/ 	.short	(.L_3143 - .L_3142)
.L_3142:
        /*0004*/ 	.word	0x00000082


	//----- nvinfo : EIATTR_KPARAM_INFO
	.align		4
.L_3143:
        /*0008*/ 	.byte	0x04, 0x17
        /*000a*/ 	.short	(.L_3145 - .L_3144)
.L_3144:
        /*000c*/ 	.word	0x00000000
        /*0010*/ 	.short	0x0004
        /*0012*/ 	.short	0x01c0
        /*0014*/ 	.byte	0x00, 0xf0, 0x11, 0x00


	//----- nvinfo : EIATTR_KPARAM_INFO
	.align		4
.L_3145:
        /*0018*/ 	.byte	0x04, 0x17
        /*001a*/ 	.short	(.L_3147 - .L_3146)
.L_3146:
        /*001c*/ 	.word	0x00000000
        /*0020*/ 	.short	0x0003
        /*0022*/ 	.short	0x01b8
        /*0024*/ 	.byte	0x00, 0xf0, 0x21, 0x00


	//----- nvinfo : EIATTR_KPARAM_INFO
	.align		4
.L_3147:
        /*0028*/ 	.byte	0x04, 0x17
        /*002a*/ 	.short	(.L_3149 - .L_3148)
.L_3148:
        /*002c*/ 	.word	0x00000000
        /*0030*/ 	.short	0x0002
        /*0032*/ 	.short	0x01b0
        /*0034*/ 	.byte	0x00, 0xf0, 0x21, 0x00


	//----- nvinfo : EIATTR_KPARAM_INFO
	.align		4
.L_3149:
        /*0038*/ 	.byte	0x04, 0x17
        /*003a*/ 	.short	(.L_3151 - .L_3150)
.L_3150:
        /*003c*/ 	.word	0x00000000
        /*0040*/ 	.short	0x0001
        /*0042*/ 	.short	0x00d8
        /*0044*/ 	.byte	0x00, 0xf0, 0x61, 0x03


	//----- nvinfo : EIATTR_KPARAM_INFO
	.align		4
.L_3151:
        /*0048*/ 	.byte	0x04, 0x17
        /*004a*/ 	.short	(.L_3153 - .L_3152)
.L_3152:
        /*004c*/ 	.word	0x00000000
        /*0050*/ 	.short	0x0000
        /*0052*/ 	.short	0x0000
        /*0054*/ 	.byte	0x00, 0xf0, 0x61, 0x03


	//----- nvinfo : EIATTR_SPARSE_MMA_MASK
	.align		4
.L_3153:
        /*0058*/ 	.byte	0x03, 0x50
        /*005a*/ 	.short	0x0000


	//----- nvinfo : EIATTR_MAXREG_COUNT
	.align		4
        /*005c*/ 	.byte	0x03, 0x1b
        /*005e*/ 	.short	0x00ff


	//----- nvinfo : EIATTR_MERCURY_ISA_VERSION
	.align		4
        /*0060*/ 	.byte	0x03, 0x5f
        /*0062*/ 	.short	0x0101


	//----- nvinfo : EIATTR_EXIT_INSTR_OFFSETS
	.align		4
        /*0064*/ 	.byte	0x04, 0x1c
        /*0066*/ 	.short	(.L_3155 - .L_3154)


	//   ....[0]....
.L_3154:
        /*0068*/ 	.word	0x000000b0


	//   ....[1]....
        /*006c*/ 	.word	0x00000590


	//   ....[2]....
        /*0070*/ 	.word	0x00001700


	//   ....[3]....
        /*0074*/ 	.word	0x000017d0


	//   ....[4]....
        /*0078*/ 	.word	0x000018f0


	//   ....[5]....
        /*007c*/ 	.word	0x00001a10


	//   ....[6]....
        /*0080*/ 	.word	0x00001b30


	//   ....[7]....
        /*0084*/ 	.word	0x00001c50


	//   ....[8]....
        /*0088*/ 	.word	0x00001d70


	//   ....[9]....
        /*008c*/ 	.word	0x00001e90


	//   ....[10]....
        /*0090*/ 	.word	0x00001ee0


	//   ....[11]....
        /*0094*/ 	.word	0x00001f70


	//----- nvinfo : EIATTR_MAX_THREADS
	.align		4
.L_3155:
        /*0098*/ 	.byte	0x04, 0x05
        /*009a*/ 	.short	(.L_3157 - .L_3156)
.L_3156:
        /*009c*/ 	.word	0x00000080
        /*00a0*/ 	.word	0x00000001
        /*00a4*/ 	.word	0x00000001


	//----- nvinfo : EIATTR_CRS_STACK_SIZE
	.align		4
.L_3157:
        /*00a8*/ 	.byte	0x04, 0x1e
        /*00aa*/ 	.short	(.L_3159 - .L_3158)
.L_3158:
        /*00ac*/ 	.word	0x00000000


	//----- nvinfo : EIATTR_CBANK_PARAM_SIZE
	.align		4
.L_3159:
        /*00b0*/ 	.byte	0x03, 0x19
        /*00b2*/ 	.short	0x01c4


	//----- nvinfo : EIATTR_PARAM_CBANK
	.align		4
        /*00b4*/ 	.byte	0x04, 0x0a
        /*00b6*/ 	.short	(.L_3161 - .L_3160)
	.align		4
.L_3160:
        /*00b8*/ 	.word	index@(.nv.constant0._ZN2at6native16triu_tril_kernelIaiLb0ELi8ELb1EEEvNS_4cuda6detail10TensorInfoIT_T0_EENS4_IKS5_S6_EEllS6_)
        /*00bc*/ 	.short	0x0210
        /*00be*/ 	.short	0x01c4


	//----- nvinfo : EIATTR_SW_WAR
	.align		4
.L_3161:
        /*00c0*/ 	.byte	0x04, 0x36
        /*00c2*/ 	.short	(.L_3163 - .L_3162)
.L_3162:
        /*00c4*/ 	.word	0x00000008
.L_3163:


//--------------------- .nv.info._ZN2at6native16triu_tril_kernelIhlLb0ELi8ELb0EEEvNS_4cuda6detail10TensorInfoIT_T0_EENS4_IKS5_S6_EEllS6_ --------------------------
	.section	.nv.info._ZN2at6native16triu_tril_kernelIhlLb0ELi8ELb0EEEvNS_4cuda6detail10TensorInfoIT_T0_EENS4_IKS5_S6_EEllS6_,"",@"SHT_CUDA_INFO"
	.sectionflags	@""
	.align	4


	//----- nvinfo : EIATTR_CUDA_API_VERSION
	.align		4
        /*0000*/ 	.byte	0x04, 0x37
        /*0002*/ 	.short	(.L_3165 - .L_3164)
.L_3164:
        /*0004*/ 	.word	0x00000082


	//----- nvinfo : EIATTR_KPARAM_INFO
	.align		4
.L_3165:
        /*0008*/ 	.byte	0x04, 0x17
        /*000a*/ 	.short	(.L_3167 - .L_3166)
.L_3166:
        /*000c*/ 	.word	0x00000000
        /*0010*/ 	.short	0x0004
        /*0012*/ 	.short	0x0350
        /*0014*/ 	.byte	0x00, 0xf0, 0x21, 0x00


	//----- nvinfo : EIATTR_KPARAM_INFO
	.align		4
.L_3167:
        /*0018*/ 	.byte	0x04, 0x17
        /*001a*/ 	.short	(.L_3169 - .L_3168)
.L_3168:
        /*001c*/ 	.word	0x00000000
        /*0020*/ 	.short	0x0003
        /*0022*/ 	.short	0x0348
        /*0024*/ 	.byte	0x00, 0xf0, 0x21, 0x00


	//----- nvinfo : EIATTR_KPARAM_INFO
	.align		4
.L_3169:
        /*0028*/ 	.byte	0x04, 0x17
        /*002a*/ 	.short	(.L_3171 - .L_3170)
.L_3170:
        /*002c*/ 	.word	0x00000000
        /*0030*/ 	.short	0x0002
        /*0032*/ 	.short	0x0340
        /*0034*/ 	.byte	0x00, 0xf0, 0x21, 0x00


	//----- nvinfo : EIATTR_KPARAM_INFO
	.align		4
.L_3171:
        /*0038*/ 	.byte	0x04, 0x17
        /*003a*/ 	.short	(.L_3173 - .L_3172)
.L_3172:
        /*003c*/ 	.word	0x00000000
        /*0040*/ 	.short	0x0001
        /*0042*/ 	.short	0x01a0
        /*0044*/ 	.byte	0x00, 0xf0, 0x81, 0x06


	//----- nvinfo : EIATTR_KPARAM_INFO
	.align		4
.L_3173:
        /*0048*/ 	.byte	0x04, 0x17
        /*004a*/ 	.short	(.L_3175 - .L_3174)
.L_3174:
        /*004c*/ 	.word	0x00000000
        /*0050*/ 	.short	0x0000
        /*0052*/ 	.short	0x0000
        /*0054*/ 	.byte	0x00, 0xf0, 0x81, 0x06


	//----- nvinfo : EIATTR_SPARSE_MMA_MASK
	.align		4
.L_3175:
        /*0058*/ 	.byte	0x03, 0x50
        /*005a*/ 	.short	0x0000


	//----- nvinfo : EIATTR_MAXREG_COUNT
	.align		4
        /*005c*/ 	.byte	0x03, 0x1b
        /*005e*/ 	.short	0x00ff


	//----- nvinfo : EIATTR_MERCURY_ISA_VERSION
	.align		4
        /*0060*/ 	.byte	0x03, 0x5f
        /*0062*/ 	.short	0x0101


	//----- nvinfo : EIATTR_EXIT_INSTR_OFFSETS
	.align		4
        /*0064*/ 	.byte	0x04, 0x1c
        /*0066*/ 	.short	(.L_3177 - .L_3176)


	//   ....[0]....
.L_3176:
        /*0068*/ 	.word	0x000000b0


	//   ....[1]....
        /*006c*/ 	.word	0x00002900


	//   ....[2]....
        /*0070*/ 	.word	0x00002990


	//   ....[3]....
        /*0074*/ 	.word	0x00002a40


	//   ....[4]....
        /*0078*/ 	.word	0x00002ac0


	//   ....[5]....
        /*007c*/ 	.word	0x00002b50


	//   ....[6]....
        /*0080*/ 	.word	0x00002bd0


	//   ....[7]....
        /*0084*/ 	.word	0x00002c60


	//   ....[8]....
        /*0088*/ 	.word	0x00002cf0


	//   ....[9]....
        /*008c*/ 	.word	0x00002d40


	//----- nvinfo : EIATTR_MAX_THREADS
	.align		4
.L_3177:
        /*0090*/ 	.byte	0x04, 0x05
        /*0092*/ 	.short	(.L_3179 - .L_3178)
.L_3178:
        /*0094*/ 	.word	0x00000080
        /*0098*/ 	.word	0x00000001
        /*009c*/ 	.word	0x00000001


	//----- nvinfo : EIATTR_CRS_STACK_SIZE
	.align		4
.L_3179:
        /*00a0*/ 	.byte	0x04, 0x1e
        /*00a2*/ 	.short	(.L_3181 - .L_3180)
.L_3180:
        /*00a4*/ 	.word	0x00000000


	//----- nvinfo : EIATTR_CBANK_PARAM_SIZE
	.align		4
.L_3181:
        /*00a8*/ 	.byte	0x03, 0x19
        /*00aa*/ 	.short	0x0358


	//----- nvinfo : EIATTR_PARAM_CBANK
	.align		4
        /*00ac*/ 	.byte	0x04, 0x0a
        /*00ae*/ 	.short	(.L_3183 - .L_3182)
	.align		4
.L_3182:
        /*00b0*/ 	.word	index@(.nv.constant0._ZN2at6native16triu_tril_kernelIhlLb0ELi8ELb0EEEvNS_4cuda6detail10TensorInfoIT_T0_EENS4_IKS5_S6_EEllS6_)
        /*00b4*/ 	.short	0x0210
        /*00b6*/ 	.short	0x0358


	//----- nvinfo : EIATTR_SW_WAR
	.align		4
.L_3183:
        /*00b8*/ 	.byte	0x04, 0x36
        /*00ba*/ 	.short	(.L_3185 - .L_3184)
.L_3184:
        /*00bc*/ 	.word	0x00000008
.L_3185:


//--------------------- .nv.info._ZN2at6native16triu_tril_kernelIhlLb0ELi8ELb1EEEvNS_4cuda6detail10TensorInfoIT_T0_EENS4_IKS5_S6_EEllS6_ --------------------------
	.section	.nv.info._ZN2at6native16triu_tril_kernelIhlLb0ELi8ELb1EEEvNS_4cuda6detail10TensorInfoIT_T0_EENS4_IKS5_S6_EEllS6_,"",@"SHT_CUDA_INFO"
	.sectionflags	@""
	.align	4


	//----- nvinfo : EIATTR_CUDA_API_VERSION
	.align		4
        /*0000*/ 	.byte	0x04, 0x37
        /*0002*/ 	.short	(.L_3187 - .L_3186)
.L_3186:
        /*0004*/ 	.word	0x00000082


	//----- nvinfo : EIATTR_KPARAM_INFO
	.align		4
.L_3187:
        /*0008*/ 	.byte	0x04, 0x17
        /*000a*/ 	.short	(.L_3189 - .L_3188)
.L_3188:
        /*000c*/ 	.word	0x00000000
        /*0010*/ 	.short	0x0004
        /*0012*/ 	.short	0x0350
        /*0014*/ 	.byte	0x00, 0xf0, 0x21, 0x00


	//----- nvinfo : EIATTR_KPARAM_INFO
	.align		4
.L_3189:
        /*0018*/ 	.byte	0x04, 0x17
        /*001a*/ 	.short	(.L_3191 - .L_3190)
.L_3190:
        /*001c*/ 	.word	0x00000000
        /*0020*/ 	.short	0x0003
        /*0022*/ 	.short	0x0348
        /*0024*/ 	.byte	0x00, 0xf0, 0x21, 0x00


	//----- nvinfo : EIATTR_KPARAM_INFO
	.align		4
.L_3191:
        /*0028*/ 	.byte	0x04, 0x17
        /*002a*/ 	.short	(.L_3193 - .L_3192)
.L_3192:
        /*002c*/ 	.word	0x00000000
        /*0030*/ 	.short	0x0002
        /*0032*/ 	.short	0x0340
        /*0034*/ 	.byte	0x00, 0xf0, 0x21, 0x00


	//----- nvinfo : EIATTR_KPARAM_INFO
	.align		4
.L_3193:
        /*0038*/ 	.byte	0x04, 0x17
        /*003a*/ 	.short	(.L_3195 - .L_3194)
.L_3194:
        /*003c*/ 	.word	0x00000000
        /*0040*/ 	.short	0x0001
        /*0042*/ 	.short	0x01a0
        /*0044*/ 	.byte	0x00, 0xf0, 0x81, 0x06


	//----- nvinfo : EIATTR_KPARAM_INFO
	.align		4
.L_3195:
        /*0048*/ 	.byte	0x04, 0x17
        /*004a*/ 	.short	(.L_3197 - .L_3196)
.L_3196:
        /*004c*/ 	.word	0x00000000
        /*0050*/ 	.short	0x0000
        /*0052*/ 	.short	0x0000
        /*0054*/ 	.byte	0x00, 0xf0, 0x81, 0x06


	//----- nvinfo : EIATTR_SPARSE_MMA_MASK
	.align		4
.L_3197:
        /*0058*/ 	.byte	0x03, 0x50
        /*005a*/ 	.short	0x0000


	//----- nvinfo : EIATTR_MAXREG_COUNT
	.align		4
        /*005c*/ 	.byte	0x03, 0x1b
        /*005e*/ 	.short	0x00ff


	//----- nvinfo : EIATTR_MERCURY_ISA_VERSION
	.align		4
        /*0060*/ 	.byte	0x03, 0x5f
        /*0062*/ 	.short	0x0101


	//----- nvinfo : EIATTR_EXIT_INSTR_OFFSETS
	.align		4
        /*0064*/ 	.byte	0x04, 0x1c
        /*0066*/ 	.short	(.L_3199 - .L_3198)


	//   ....[0]....
.L_3198:
        /*0068*/ 	.word	0x000000b0


	//   ....[1]....
        /*006c*/ 	.word	0x000005e0


	//   ....[2]....
        /*0070*/ 	.word	0x00001e70


	//   ....[3]....
        /*0074*/ 	.word	0x00001f60


	//   ....[4]....
        /*0078*/ 	.word	0x00002070


	//   ....[5]....
        /*007c*/ 	.word	0x000021e0


	//   ....[6]....
        /*0080*/ 	.word	0x00002360


	//   ....[7]....
        /*0084*/ 	.word	0x000024d0


	//   ....[8]....
        /*0088*/ 	.word	0x00002650


	//   ....[9]....
        /*008c*/ 	.word	0x00002810


	//   ....[10]....
        /*0090*/ 	.word	0x000028e0


	//----- nvinfo : EIATTR_MAX_THREADS
	.align		4
.L_3199:
        /*0094*/ 	.byte	0x04, 0x05
        /*0096*/ 	.short	(.L_3201 - .L_3200)
.L_3200:
        /*0098*/ 	.word	0x00000080
        /*009c*/ 	.word	0x00000001
        /*00a0*/ 	.word	0x00000001


	//----- nvinfo : EIATTR_CRS_STACK_SIZE
	.align		4
.L_3201:
        /*00a4*/ 	.byte	0x04, 0x1e
        /*00a6*/ 	.short	(.L_3203 - .L_3202)
.L_3202:
        /*00a8*/ 	.word	0x00000000


	//----- nvinfo : EIATTR_CBANK_PARAM_SIZE
	.align		4
.L_3203:
        /*00ac*/ 	.byte	0x03, 0x19
        /*00ae*/ 	.short	0x0358


	//----- nvinfo : EIATTR_PARAM_CBANK
	.align		4
        /*00b0*/ 	.byte	0x04, 0x0a
        /*00b2*/ 	.short	(.L_3205 - .L_3204)
	.align		4
.L_3204:
        /*00b4*/ 	.word	index@(.nv.constant0._ZN2at6native16triu_tril_kernelIhlLb0ELi8ELb1EEEvNS_4cuda6detail10TensorInfoIT_T0_EENS4_IKS5_S6_EEllS6_)
        /*00b8*/ 	.short	0x0210
        /*00ba*/ 	.short	0x0358


	//----- nvinfo : EIATTR_SW_WAR
	.align		4
.L_3205:
        /*00bc*/ 	.byte	0x04, 0x36
        /*00be*/ 	.short	(.L_3207 - .L_3206)
.L_3206:
        /*00c0*/ 	.word	0x00000008
.L_3207:


//--------------------- .nv.info._ZN2at6native16triu_tril_kernelIhiLb0ELi8ELb0EEEvNS_4cuda6detail10TensorInfoIT_T0_EENS4_IKS5_S6_EEllS6_ --------------------------
	.section	.nv.info._ZN2at6native16triu_tril_kernelIhiLb0ELi8ELb0EEEvNS_4cuda6detail10TensorInfoIT_T0_EENS4_IKS5_S6_EEllS6_,"",@"SHT_CUDA_INFO"
	.sectionflags	@""
	.align	4


	//----- nvinfo : EIATTR_CUDA_API_VERSION
	.align		4
        /*0000*/ 	.byte	0x04, 0x37
        /*0002*/ 	.short	(.L_3209 - .L_3208)
.L_3208:
        /*0004*/ 	.word	0x00000082


	//----- nvinfo : EIATTR_KPARAM_INFO
	.align		4
.L_3209:
        /*0008*/ 	.byte	0x04, 0x17
        /*000a*/ 	.short	(.L_3211 - .L_3210)
.L_3210:
        /*000c*/ 	.word	0x00000000
        /*0010*/ 	.short	0x0004
        /*0012*/ 	.short	0x01c0
        /*0014*/ 	.byte	0x00, 0xf0, 0x11, 0x00


	//----- nvinfo : EIATTR_KPARAM_INFO
	.align		4
.L_3211:
        /*0018*/ 	.byte	0x04, 0x17
        /*001a*/ 	.short	(.L_3213 - .L_3212)
.L_3212:
        /*001c*/ 	.word	0x00000000
        /*0020*/ 	.short	0x0003
        /*0022*/ 	.short	0x01b8
        /*0024*/ 	.byte	0x00, 0xf0, 0x21, 0x00


	//----- nvinfo : EIATTR_KPARAM_INFO
	.align		4
.L_3213:
        /*0028*/ 	.byte	0x04, 0x17
        /*002a*/ 	.short	(.L_3215 - .L_3214)
.L_3214:
        /*002c*/ 	.word	0x00000000
        /*0030*/ 	.short	0x0002
        /*0032*/ 	.short	0x01b0
        /*0034*/ 	.byte	0x00, 0xf0, 0x21, 0x00


	//----- nvinfo : EIATTR_KPARAM_INFO
	.align		4
.L_3215:
        /*0038*/ 	.byte	0x04, 0x17
        /*003a*/ 	.short	(.L_3217 - .L_3216)
.L_3216:
        /*003c*/ 	.word	0x00000000
        /*0040*/ 	.short	0x0001
        /*0042*/ 	.short	0x00d8
        /*0044*/ 	.byte	0x00, 0xf0, 0x61, 0x03


	//----- nvinfo : EIATTR_KPARAM_INFO
	.align		4
.L_3217:
        /*0048*/ 	.byte	0x04, 0x17
        /*004a*/ 	.short	(.L_3219 - .L_3218)
.L_3218:
        /*004c*/ 	.word	0x00000000
        /*0050*/ 	.short	0x0000
        /*0052*/ 	.short	0x0000
        /*0054*/ 	.byte	0x00, 0xf0, 0x61, 0x03


	//----- nvinfo : EIATTR_SPARSE_MMA_MASK
	.align		4
.L_3219:
        /*0058*/ 	.byte	0x03, 0x50
        /*005a*/ 	.short	0x0000


	//----- nvinfo : EIATTR_MAXREG_COUNT
	.align		4
        /*005c*/ 	.byte	0x03, 0x1b
        /*005e*/ 	.short	0x00ff


	//----- nvinfo : EIATTR_MERCURY_ISA_VERSION
	.align		4
        /*0060*/ 	.byte	0x03, 0x5f
        /*0062*/ 	.short	0x0101


	//----- nvinfo : EIATTR_EXIT_INSTR_OFFSETS
	.align		4
        /*0064*/ 	.byte	0x04, 0x1c
        /*0066*/ 	.short	(.L_3221 - .L_3220)


	//   ....[0]....
.L_3220:
        /*0068*/ 	.word	0x000000b0


	//   ....[1]....
        /*006c*/ 	.word	0x00001f90


	//   ....[2]....
        /*0070*/ 	.word	0x00002000


	//   ....[3]....
        /*0074*/ 	.word	0x000020a0


	//   ....[4]....
        /*0078*/ 	.word	0x00002120


	//   ....[5]....
        /*007c*/ 	.word	0x000021a0


	//   ....[6]....
        /*0080*/ 	.word	0x00002220


	//   ....[7]....
        /*0084*/ 	.word	0x000022a0


	//   ....[8]....
        /*0088*/ 	.word	0x00002320


	//   ....[9]....
        /*008c*/ 	.word	0x00002380


	//----- nvinfo : EIATTR_MAX_THREADS
	.align		4
.L_3221:
        /*0090*/ 	.byte	0x04, 0x05
        /*0092*/ 	.short	(.L_3223 - .L_3222)
.L_3222:
        /*0094*/ 	.word	0x00000080
        /*0098*/ 	.word	0x00000001
        /*009c*/ 	.word	0x00000001


	//----- nvinfo : EIATTR_CRS_STACK_SIZE
	.align		4
.L_3223:
        /*00a0*/ 	.byte	0x04, 0x1e
        /*00a2*/ 	.short	(.L_3225 - .L_3224)
.L_3224:
        /*00a4*/ 	.word	0x00000000


	//----- nvinfo : EIATTR_CBANK_PARAM_SIZE
	.align		4
.L_3225:
        /*00a8*/ 	.byte	0x03, 0x19
        /*00aa*/ 	.short	0x01c4


	//----- nvinfo : EIATTR_PARAM_CBANK
	.align		4
        /*00ac*/ 	.byte	0x04, 0x0a
        /*00ae*/ 	.short	(.L_3227 - .L_3226)
	.align		4
.L_3226:
        /*00b0*/ 	.word	index@(.nv.constant0._ZN2at6native16triu_tril_kernelIhiLb0ELi8ELb0EEEvNS_4cuda6detail10TensorInfoIT_T0_EENS4_IKS5_S6_EEllS6_)
        /*00b4*/ 	.short	0x0210
        /*00b6*/ 	.short	0x01c4


	//----- nvinfo : EIATTR_SW_WAR
	.align		4
.L_3227:
        /*00b8*/ 	.byte	0x04, 0x36
        /*00ba*/ 	.short	(.L_3229 - .L_3228)
.L_3228:
        /*00bc*/ 	.word	0x00000008
.L_3229:


//--------------------- .nv.info._ZN2at6native16triu_tril_kernelIhiLb0ELi8ELb1EEEvNS_4cuda6detail10TensorInfoIT_T0_EENS4_IKS5_S6_EEllS6_ --------------------------
	.section	.nv.info._ZN2at6native16triu_tril_kernelIhiLb0ELi8ELb1EEEvNS_4cuda6detail10TensorInfoIT_T0_EENS4_IKS5_S6_EEllS6_,"",@"SHT_CUDA_INFO"
	.sectionflags	@""
	.align	4


	//----- nvinfo : EIATTR_CUDA_API_VERSION
	.align		4
        /*0000*/ 	.byte	0x04, 0x37
        /*0002*/ 	.short	(.L_3231 - .L_3230)
.L_3230:
        /*0004*/ 	.word	0x00000082


	//----- nvinfo : EIATTR_KPARAM_INFO
	.align		4
.L_3231:
        /*0008*/ 	.byte	0x04, 0x17
        /*000a*/ 	.short	(.L_3233 - .L_3232)
.L_3232:
        /*000c*/ 	.word	0x00000000
        /*0010*/ 	.short	0x0004
        /*0012*/ 	.short	0x01c0
        /*0014*/ 	.byte	0x00, 0xf0, 0x11, 0x00


	//----- nvinfo : EIATTR_KPARAM_INFO
	.align		4
.L_3233:
        /*0018*/ 	.byte	0x04, 0x17
        /*001a*/ 	.short	(.L_3235 - .L_3234)
.L_3234:
        /*001c*/ 	.word	0x00000000
        /*0020*/ 	.short	0x0003
        /*0022*/ 	.short	0x01b8
        /*0024*/ 	.byte	0x00, 0xf0, 0x21, 0x00


	//----- nvinfo : EIATTR_KPARAM_INFO
	.align		4
.L_3235:
        /*0028*/ 	.byte	0x04, 0x17
        /*002a*/ 	.short	(.L_3237 - .L_3236)
.L_3236:
        /*002c*/ 	.word	0x00000000
        /*0030*/ 	.short	0x0002
        /*0032*/ 	.short	0x01b0
        /*0034*/ 	.byte	0x00, 0xf0, 0x21, 0x00


	//----- nvinfo : EIATTR_KPARAM_INFO
	.align		4
.L_3237:
        /*0038*/ 	.byte	0x04, 0x17
        /*003a*/ 	.short	(.L_3239 - .L_3238)
.L_3238:
        /*003c*/ 	.word	0x00000000
        /*0040*/ 	.short	0x0001
        /*0042*/ 	.short	0x00d8
        /*0044*/ 	.byte	0x00, 0xf0, 0x61, 0x03


	//----- nvinfo : EIATTR_KPARAM_INFO
	.align		4
.L_3239:
        /*0048*/ 	.byte	0x04, 0x17
        /*004a*/ 	.short	(.L_3241 - .L_3240)
.L_3240:
        /*004c*/ 	.word	0x00000000
        /*0050*/ 	.short	0x0000
        /*0052*/ 	.short	0x0000
        /*0054*/ 	.byte	0x00, 0xf0, 0x61, 0x03


	//----- nvinfo : EIATTR_SPARSE_MMA_MASK
	.align		4
.L_3241:
        /*0058*/ 	.byte	0x03, 0x50
        /*005a*/ 	.short	0x0000


	//----- nvinfo : EIATTR_MAXREG_COUNT
	.align		4
        /*005c*/ 	.byte	0x03, 0x1b
        /*005e*/ 	.short	0x00ff


	//----- nvinfo : EIATTR_MERCURY_ISA_VERSION
	.align		4
        /*0060*/ 	.byte	0x03, 0x5f
        /*0062*/ 	.short	0x0101


	//----- nvinfo : EIATTR_EXIT_INSTR_OFFSETS
	.align		4
        /*0064*/ 	.byte	0x04, 0x1c
        /*0066*/ 	.short	(.L_3243 - .L_3242)


	//   ....[0]....
.L_3242:
        /*0068*/ 	.word	0x000000b0


	//   ....[1]....
        /*006c*/ 	.word	0x00000590


	//   ....[2]....
        /*0070*/ 	.word	0x00001700


	//   ....[3]....
        /*0074*/ 	.word	0x000017d0


	//   ....[4]....
        /*0078*/ 	.word	0x000018f0


	//   ....[5]....
        /*007c*/ 	.word	0x00001a10


	//   ....[6]....
        /*0080*/ 	.word	0x00001b30


	//   ....[7]....
        /*0084*/ 	.word	0x00001c50


	//   ....[8]....
        /*0088*/ 	.word	0x00001d70


	//   ....[9]....
        /*008c*/ 	.word	0x00001e90


	//   ....[10]....
        /*0090*/ 	.word	0x00001ee0


	//   ....[11]....
        /*0094*/ 	.word	0x00001f70


	//----- nvinfo : EIATTR_MAX_THREADS
	.align		4
.L_3243:
        /*0098*/ 	.byte	0x04, 0x05
        /*009a*/ 	.short	(.L_3245 - .L_3244)
.L_3244:
        /*009c*/ 	.word	0x00000080
        /*00a0*/ 	.word	0x00000001
        /*00a4*/ 	.word	0x00000001


	//----- nvinfo : EIATTR_CRS_STACK_SIZE
	.align		4
.L_3245:
        /*00a8*/ 	.byte	0x04, 0x1e
        /*00aa*/ 	.short	(.L_3247 - .L_3246)
.L_3246:
        /*00ac*/ 	.word	0x00000000


	//----- nvinfo : EIATTR_CBANK_PARAM_SIZE
	.align		4
.L_3247:
        /*00b0*/ 	.byte	0x03, 0x19
        /*00b2*/ 	.short	0x01c4


	//----- nvinfo : EIATTR_PARAM_CBANK
	.align		4
        /*00b4*/ 	.byte	0x04, 0x0a
        /*00b6*/ 	.short	(.L_3249 - .L_3248)
	.align		4
.L_3248:
        /*00b8*/ 	.word	index@(.nv.constant0._ZN2at6native16triu_tril_kernelIhiLb0ELi8ELb1EEEvNS_4cuda6detail10TensorInfoIT_T0_EENS4_IKS5_S6_EEllS6_)
        /*00bc*/ 	.short	0x0210
        /*00be*/ 	.short	0x01c4


	//----- nvinfo : EIATTR_SW_WAR
	.align		4
.L_3249:
        /*00c0*/ 	.byte	0x04, 0x36
        /*00c2*/ 	.short	(.L_3251 - .L_3250)
.L_3250:
        /*00c4*/ 	.word	0x00000008
.L_3251:


//--------------------- .nv.callgraph             --------------------------
	.section	.nv.callgraph,"",@"SHT_CUDA_CALLGRAPH"
	.align	4
	.sectionentsize	8
	.align		4
        /*0000*/ 	.word	0x00000000
	.align		4
        /*0004*/ 	.word	0xffffffff
	.align		4
        /*0008*/ 	.word	0x00000000
	.align		4
        /*000c*/ 	.word	0xfffffffe
	.align		4
        /*0010*/ 	.word	0x00000000
	.align		4
        /*0014*/ 	.word	0xfffffffd
	.align		4
        /*0018*/ 	.word	0x00000000
	.align		4
        /*001c*/ 	.word	0xfffffffc


//--------------------- .nv.constant4             --------------------------
	.section	.nv.constant4,"a",@progbits
	.align	8
	.align		8
.nv.constant4:
        /*0000*/ 	.dword	_ZN47_INTERNAL_e1ca6bac_16_TriangularOps_cu_eef3a9e24cuda3std3__45__cpo5beginE
	.align		8
        /*0008*/ 	.dword	_ZN47_INTERNAL_e1ca6bac_16_TriangularOps_cu_eef3a9e24cuda3std3__45__cpo3endE
	.align		8
        /*0010*/ 	.dword	_ZN47_INTERNAL_e1ca6bac_16_TriangularOps_cu_eef3a9e24cuda3std3__45__cpo6cbeginE
	.align		8
        /*0018*/ 	.dword	_ZN47_INTERNAL_e1ca6bac_16_TriangularOps_cu_eef3a9e24cuda3std3__45__cpo4cendE
	.align		8
        /*0020*/ 	.dword	_ZN47_INTERNAL_e1ca6bac_16_TriangularOps_cu_eef3a9e24cuda3std3__45__cpo6rbeginE
	.align		8
        /*0028*/ 	.dword	_ZN47_INTERNAL_e1ca6bac_16_TriangularOps_cu_eef3a9e24cuda3std3__45__cpo4rendE
	.align		8
        /*0030*/ 	.dword	_ZN47_INTERNAL_e1ca6bac_16_TriangularOps_cu_eef3a9e24cuda3std3__45__cpo7crbeginE
	.align		8
        /*0038*/ 	.dword	_ZN47_INTERNAL_e1ca6bac_16_TriangularOps_cu_eef3a9e24cuda3std3__45__cpo5crendE
	.align		8
        /*0040*/ 	.dword	_ZN47_INTERNAL_e1ca6bac_16_TriangularOps_cu_eef3a9e24cuda3std3__449_GLOBAL__N__e1ca6bac_16_TriangularOps_cu_eef3a9e26ignoreE
	.align		8
        /*0048*/ 	.dword	_ZN47_INTERNAL_e1ca6bac_16_TriangularOps_cu_eef3a9e24cuda3std3__419piecewise_constructE
	.align		8
        /*0050*/ 	.dword	_ZN47_INTERNAL_e1ca6bac_16_TriangularOps_cu_eef3a9e24cuda3std3__48in_placeE
	.align		8
        /*0058*/ 	.dword	_ZN47_INTERNAL_e1ca6bac_16_TriangularOps_cu_eef3a9e24cuda3std3__420unreachable_sentinelE
	.align		8
        /*0060*/ 	.dword	_ZN47_INTERNAL_e1ca6bac_16_TriangularOps_cu_eef3a9e24cuda3std6ranges3__45__cpo4swapE
	.align		8
        /*0068*/ 	.dword	_ZN47_INTERNAL_e1ca6bac_16_TriangularOps_cu_eef3a9e24cuda3std6ranges3__45__cpo9iter_moveE
	.align		8
        /*0070*/ 	.dword	_ZN47_INTERNAL_e1ca6bac_16_TriangularOps_cu_eef3a9e24cuda3std6ranges3__45__cpo5beginE
	.align		8
        /*0078*/ 	.dword	_ZN47_INTERNAL_e1ca6bac_16_TriangularOps_cu_eef3a9e24cuda3std6ranges3__45__cpo3endE
	.align		8
        /*0080*/ 	.dword	_ZN47_INTERNAL_e1ca6bac_16_TriangularOps_cu_eef3a9e24cuda3std6ranges3__45__cpo6cbeginE
	.align		8
        /*0088*/ 	.dword	_ZN47_INTERNAL_e1ca6bac_16_TriangularOps_cu_eef3a9e24cuda3std6ranges3__45__cpo4cendE
	.align		8
        /*0090*/ 	.dword	_ZN47_INTERNAL_e1ca6bac_16_TriangularOps_cu_eef3a9e24cuda3std6ranges3__45__cpo7advanceE
	.align		8
        /*0098*/ 	.dword	_ZN47_INTERNAL_e1ca6bac_16_TriangularOps_cu_eef3a9e24cuda3std6ranges3__45__cpo9iter_swapE
	.align		8
        /*00a0*/ 	.dword	_ZN47_INTERNAL_e1ca6bac_16_TriangularOps_cu_eef3a9e24cuda3std6ranges3__45__cpo4nextE
	.align		8
        /*00a8*/ 	.dword	_ZN47_INTERNAL_e1ca6bac_16_TriangularOps_cu_eef3a9e24cuda3std6ranges3__45__cpo4prevE
	.align		8
        /*00b0*/ 	.dword	_ZN47_INTERNAL_e1ca6bac_16_TriangularOps_cu_eef3a9e24cuda3std6ranges3__45__cpo4dataE
	.align		8
        /*00b8*/ 	.dword	_ZN47_INTERNAL_e1ca6bac_16_TriangularOps_cu_eef3a9e24cuda3std6ranges3__45__cpo5cdataE
	.align		8
        /*00c0*/ 	.dword	_ZN47_INTERNAL_e1ca6bac_16_TriangularOps_cu_eef3a9e24cuda3std6ranges3__45__cpo4sizeE
	.align		8
        /*00c8*/ 	.dword	_ZN47_INTERNAL_e1ca6bac_16_TriangularOps_cu_eef3a9e24cuda3std6ranges3__45__cpo5ssizeE
	.align		8
        /*00d0*/ 	.dword	_ZN47_INTERNAL_e1ca6bac_16_TriangularOps_cu_eef3a9e24cuda3std6ranges3__45__cpo8distanceE
	.align		8
        /*00d8*/ 	.dword	_ZN47_INTERNAL_e1ca6bac_16_TriangularOps_cu_eef3a9e26thrust23THRUST_300001_SM_900_NS6system6detail10sequential3seqE


//--------------------- .text._ZN2at6native16triu_tril_kernelIblLb1ELi8ELb0EEEvNS_4cuda6detail10TensorInfoIT_T0_EENS4_IKS5_S6_EEllS6_ --------------------------
	.section	.text._ZN2at6native16triu_tril_kernelIblLb1ELi8ELb0EEEvNS_4cuda6detail10TensorInfoIT_T0_EENS4_IKS5_S6_EEllS6_,"ax",@progbits
	.align	128
        .global         _ZN2at6native16triu_tril_kernelIblLb1ELi8ELb0EEEvNS_4cuda6detail10TensorInfoIT_T0_EENS4_IKS5_S6_EEllS6_
        .type           _ZN2at6native16triu_tril_kernelIblLb1ELi8ELb0EEEvNS_4cuda6detail10TensorInfoIT_T0_EENS4_IKS5_S6_EEllS6_,@function
        .size           _ZN2at6native16triu_tril_kernelIblLb1ELi8ELb0EEEvNS_4cuda6detail10TensorInfoIT_T0_EENS4_IKS5_S6_EEllS6_,(.L_x_3148 - _ZN2at6native16triu_tril_kernelIblLb1ELi8ELb0EEEvNS_4cuda6detail10TensorInfoIT_T0_EENS4_IKS5_S6_EEllS6_)
        .other          _ZN2at6native16triu_tril_kernelIblLb1ELi8ELb0EEEvNS_4cuda6detail10TensorInfoIT_T0_EENS4_IKS5_S6_EEllS6_,@"STO_CUDA_ENTRY STV_DEFAULT"
_ZN2at6native16triu_tril_kernelIblLb1ELi8ELb0EEEvNS_4cuda6detail10TensorInfoIT_T0_EENS4_IKS5_S6_EEllS6_:
.text._ZN2at6native16triu_tril_kernelIblLb1ELi8ELb0EEEvNS_4cuda6detail10TensorInfoIT_T0_EENS4_IKS5_S6_EEllS6_:
[----:B------:R-:W-:Y:S01]  /*0000*/  LDC R1, c[0x0][0x28] ;  /* 0x00000a00ff017b82 */ /* 0x000fe20000000800 */
[----:B------:R-:W0:Y:S07]  /*0010*/  S2R R2, SR_TID.X ;  /* 0x0000000000027919 */ /* 0x000e2e0000002100 */
[----:B------:R-:W0:Y:S01]  /*0020*/  S2UR UR4, SR_CTAID.X ;  /* 0x00000000000479c3 */ /* 0x000e220000002500 */
[----:B------:R-:W-:-:S07]  /*0030*/  IMAD.MOV.U32 R3, RZ, RZ, RZ ;  /* 0x000000ffff037224 */ /* 0x000fce00078e00ff */
[----:B------:R-:W0:Y:S02]  /*0040*/  LDC R5, c[0x0][RZ] ;  /* 0x00000000ff057b82 */ /* 0x000e240000000800 */
[----:B0-----:R-:W-:Y:S01]  /*0050*/  IMAD.WIDE.U32 R4, R5, UR4, R2 ;  /* 0x0000000405047c25 */ /* 0x001fe2000f8e0002 */
[----:B------:R-:W-:-:S03]  /*0060*/  ULDC.64 UR4, c[0x0][0x558] ;  /* 0x0001560000047ab9 */ /* 0x000fc60000000a00 */
[C---:B------:R-:W-:Y:S01]  /*0070*/  IMAD.SHL.U32 R2, R4.reuse, 0x8, RZ ;  /* 0x0000000804027824 */ /* 0x040fe200078e00ff */
[----:B------:R-:W-:-:S04]  /*0080*/  SHF.L.U64.HI R3, R4, 0x3, R5 ;  /* 0x0000000304037819 */ /* 0x000fc80000010205 */
[----:B------:R-:W-:-:S04]  /*0090*/  ISETP.GE.U32.AND P0, PT, R2, UR4, PT ;  /* 0x0000000402007c0c */ /* 0x000fc8000bf06070 */
[----:B------:R-:W-:-:S13]  /*00a0*/  ISETP.GE.AND.EX P0, PT, R3, UR5, PT, P0 ;  /* 0x0000000503007c0c */ /* 0x000fda000bf06300 */
[----:B------:R-:W-:Y:S05]  /*00b0*/  @P0 EXIT ;  /* 0x000000000000094d */ /* 0x000fea0003800000 */
[----:B------:R-:W-:Y:S01]  /*00c0*/  ULDC UR4, c[0x0][0x564] ;  /* 0x0001590000047ab9 */ /* 0x000fe20000000800 */
[----:B------:R-:W-:Y:S01]  /*00d0*/  BSSY B0, `(.L_x_0) ;  /* 0x000002c000007945 */ /* 0x000fe20003800000 */
[----:B------:R-:W-:-:S04]  /*00e0*/  LOP3.LUT R0, R3, UR4, RZ, 0xfc, !PT ;  /* 0x0000000403007c12 */ /* 0x000fc8000f8efcff */
[----:B------:R-:W-:-:S13]  /*00f0*/  ISETP.NE.U32.AND P0, PT, R0, RZ, PT ;  /* 0x000000ff0000720c */ /* 0x000fda0003f05070 */
[----:B------:R-:W-:Y:S05]  /*0100*/  @!P0 BRA `(.L_x_1) ;  /* 0x0000000000448947 */ /* 0x000fea0003800000 */
[----:B------:R-:W-:Y:S01]  /*0110*/  ULDC.64 UR4, c[0x0][0x560] ;  /* 0x0001580000047ab9 */ /* 0x000fe20000000a00 */
[----:B------:R-:W-:Y:S01]  /*0120*/  IMAD.MOV.U32 R26, RZ, RZ, R2 ;  /* 0x000000ffff1a7224 */ /* 0x000fe200078e0002 */
[----:B------:R-:W-:Y:S01]  /*0130*/  MOV R11, UR4 ;  /* 0x00000004000b7c02 */ /* 0x000fe20008000f00 */
[----:B------:R-:W-:Y:S01]  /*0140*/  IMAD.U32 R10, RZ, RZ, UR5 ;  /* 0x00000005ff0a7e24 */ /* 0x000fe2000f8e00ff */
[----:B------:R-:W-:Y:S01]  /*0150*/  MOV R0, 0x180 ;  /* 0x0000018000007802 */ /* 0x000fe20000000f00 */
[----:B------:R-:W-:-:S07]  /*0160*/  IMAD.MOV.U32 R20, RZ, RZ, R3 ;  /* 0x000000ffff147224 */ /* 0x000fce00078e0003 */
[----:B------:R-:W-:Y:S05]  /*0170*/  CALL.REL.NOINC `($__internal_0_$__cuda_sm20_div_s64) ;  /* 0x0000002c000c7944 */ /* 0x000fea0003c00000 */
[----:B------:R-:W-:Y:S01]  /*0180*/  IADD3 R5, P0, RZ, -R19, RZ ;  /* 0x80000013ff057210 */ /* 0x000fe20007f1e0ff */
[----:B------:R-:W-:Y:S01]  /*0190*/  ULDC.64 UR4, c[0x0][0x560] ;  /* 0x0001580000047ab9 */ /* 0x000fe20000000a00 */
[----:B------:R-:W-:-:S03]  /*01a0*/  IMAD.MOV.U32 R4, RZ, RZ, R19 ;  /* 0x000000ffff047224 */ /* 0x000fc600078e0013 */
[----:B------:R-:W-:Y:S02]  /*01b0*/  IMAD.X R0, RZ, RZ, ~R11, P0 ;  /* 0x000000ffff007224 */ /* 0x000fe400000e0e0b */
[----:B------:R-:W-:-:S04]  /*01c0*/  IMAD.WIDE.U32 R2, R5, UR4, R2 ;  /* 0x0000000405027c25 */ /* 0x000fc8000f8e0002 */
[----:B------:R-:W-:-:S04]  /*01d0*/  IMAD R0, R0, UR4, RZ ;  /* 0x0000000400007c24 */ /* 0x000fc8000f8e02ff */
[----:B------:R-:W-:-:S05]  /*01e0*/  IMAD R5, R5, UR5, R0 ;  /* 0x0000000505057c24 */ /* 0x000fca000f8e0200 */
[----:B------:R-:W-:Y:S01]  /*01f0*/  IADD3 R3, R3, R5, RZ ;  /* 0x0000000503037210 */ /* 0x000fe20007ffe0ff */
[----:B------:R-:W-:Y:S01]  /*0200*/  IMAD.MOV.U32 R5, RZ, RZ, R11 ;  /* 0x000000ffff057224 */ /* 0x000fe200078e000b */
[----:B------:R-:W-:Y:S06]  /*0210*/  BRA `(.L_x_2) ;  /* 0x00000000005c7947 */ /* 0x000fec0003800000 */
.L_x_1:
[----:B------:R-:W-:Y:S02]  /*0220*/  ULDC UR4, c[0x0][0x560] ;  /* 0x0001580000047ab9 */ /* 0x000fe40000000800 */
[----:B------:R-:W0:Y:S01]  /*0230*/  I2F.U32.RP R0, UR4 ;  /* 0x0000000400007d06 */ /* 0x000e220008209000 */
[----:B------:R-:W-:-:S07]  /*0240*/  ISETP.NE.U32.AND P2, PT, RZ, UR4, PT ;  /* 0x00000004ff007c0c */ /* 0x000fce000bf45070 */
[----:B0-----:R-:W0:Y:S02]  /*0250*/  MUFU.RCP R0, R0 ;  /* 0x0000000000007308 */ /* 0x001e240000001000 */
[----:B0-----:R-:W-:-:S06]  /*0260*/  VIADD R4, R0, 0xffffffe ;  /* 0x0ffffffe00047836 */ /* 0x001fcc0000000000 */
[----:B------:R0:W1:Y:S02]  /*0270*/  F2I.FTZ.U32.TRUNC.NTZ R5, R4 ;  /* 0x0000000400057305 */ /* 0x000064000021f000 */
[----:B0-----:R-:W-:Y:S01]  /*0280*/  IMAD.MOV.U32 R4, RZ, RZ, RZ ;  /* 0x000000ffff047224 */ /* 0x001fe200078e00ff */
[----:B-1----:R-:W-:-:S05]  /*0290*/  IADD3 R3, RZ, -R5, RZ ;  /* 0x80000005ff037210 */ /* 0x002fca0007ffe0ff */
[----:B------:R-:W-:-:S04]  /*02a0*/  IMAD R3, R3, UR4, RZ ;  /* 0x0000000403037c24 */ /* 0x000fc8000f8e02ff */
[----:B------:R-:W-:-:S06]  /*02b0*/  IMAD.HI.U32 R5, R5, R3, R4 ;  /* 0x0000000305057227 */ /* 0x000fcc00078e0004 */
[----:B------:R-:W-:-:S04]  /*02c0*/  IMAD.HI.U32 R4, R5, R2, RZ ;  /* 0x0000000205047227 */ /* 0x000fc800078e00ff */
[----:B------:R-:W-:-:S04]  /*02d0*/  IMAD.MOV R3, RZ, RZ, -R4 ;  /* 0x000000ffff037224 */ /* 0x000fc800078e0a04 */
[----:B------:R-:W-:-:S05]  /*02e0*/  IMAD R3, R3, UR4, R2 ;  /* 0x0000000403037c24 */ /* 0x000fca000f8e0202 */
[----:B------:R-:W-:-:S13]  /*02f0*/  ISETP.GE.U32.AND P0, PT, R3, UR4, PT ;  /* 0x0000000403007c0c */ /* 0x000fda000bf06070 */
[----:B------:R-:W-:Y:S01]  /*0300*/  @P0 VIADD R3, R3, -UR4 ;  /* 0x8000000403030c36 */ /* 0x000fe20008000000 */
[----:B------:R-:W-:-:S04]  /*0310*/  @P0 IADD3 R4, R4, 0x1, RZ ;  /* 0x0000000104040810 */ /* 0x000fc80007ffe0ff */
[----:B------:R-:W-:Y:S01]  /*0320*/  ISETP.GE.U32.AND P1, PT, R3, UR4, PT ;  /* 0x0000000403007c0c */ /* 0x000fe2000bf26070 */
[----:B------:R-:W-:-:S12]  /*0330*/  IMAD.MOV.U32 R3, RZ, RZ, RZ ;  /* 0x000000ffff037224 */ /* 0x000fd800078e00ff */
[----:B------:R-:W-:Y:S01]  /*0340*/  @P1 VIADD R4, R4, 0x1 ;  /* 0x0000000104041836 */ /* 0x000fe20000000000 */
[----:B------:R-:W-:-:S05]  /*0350*/  @!P2 LOP3.LUT R4, RZ, UR4, RZ, 0x33, !PT ;  /* 0x00000004ff04ac12 */ /* 0x000fca000f8e33ff */
[----:B------:R-:W-:-:S04]  /*0360*/  IMAD.MOV R5, RZ, RZ, -R4 ;  /* 0x000000ffff057224 */ /* 0x000fc800078e0a04 */
[----:B------:R-:W-:Y:S01]  /*0370*/  IMAD R2, R5, UR4, R2 ;  /* 0x0000000405027c24 */ /* 0x000fe2000f8e0202 */
[----:B------:R-:W-:-:S11]  /*0380*/  HFMA2.MMA R5, -RZ, RZ, 0, 0 ;  /* 0x00000000ff057435 */ /* 0x000fd600000001ff */
.L_x_2:
[----:B------:R-:W-:Y:S05]  /*0390*/  BSYNC B0 ;  /* 0x0000000000007941 */ /* 0x000fea0003800000 */
.L_x_0:
[----:B------:R-:W-:Y:S01]  /*03a0*/  ULDC UR4, c[0x0][0x548] ;  /* 0x0001520000047ab9 */ /* 0x000fe20000000800 */
[----:B------:R-:W-:Y:S01]  /*03b0*/  UMOV UR5, 0x1a0 ;  /* 0x000001a000057882 */ /* 0x000fe20000000000 */
[----:B------:R-:W-:Y:S01]  /*03c0*/  UIADD3 UR4, UR4, -0x2, URZ ;  /* 0xfffffffe04047890 */ /* 0x000fe2000fffe03f */
[----:B------:R-:W-:Y:S03]  /*03d0*/  BSSY B0, `(.L_x_3) ;  /* 0x000002f000007945 */ /* 0x000fe60003800000 */
[----:B------:R-:W-:-:S12]  /*03e0*/  ULEA UR4, UR4, UR5, 0x3 ;  /* 0x0000000504047291 */ /* 0x000fd8000f8e183f */
[----:B------:R-:W-:Y:S02]  /*03f0*/  ULDC.64 UR6, c[0x0][UR4+0x218] ;  /* 0x0000860004067abb */ /* 0x000fe40008000a00 */
[----:B------:R-:W-:-:S04]  /*0400*/  LOP3.LUT R0, R5, UR7, RZ, 0xfc, !PT ;  /* 0x0000000705007c12 */ /* 0x000fc8000f8efcff */
[----:B------:R-:W-:-:S13]  /*0410*/  ISETP.NE.U32.AND P0, PT, R0, RZ, PT ;  /* 0x000000ff0000720c */ /* 0x000fda0003f05070 */
[----:B------:R-:W-:Y:S05]  /*0420*/  @!P0 BRA `(.L_x_4) ;  /* 0x00000000004c8947 */ /* 0x000fea0003800000 */
[----:B------:R-:W-:Y:S01]  /*0430*/  MOV R9, UR7 ;  /* 0x0000000700097c02 */ /* 0x000fe20008000f00 */
[----:B------:R-:W-:Y:S01]  /*0440*/  IMAD.U32 R6, RZ, RZ, UR6 ;  /* 0x00000006ff067e24 */ /* 0x000fe2000f8e00ff */
[----:B------:R-:W-:Y:S01]  /*0450*/  MOV R20, R5 ;  /* 0x0000000500147202 */ /* 0x000fe20000000f00 */
[----:B------:R-:W-:Y:S01]  /*0460*/  IMAD.U32 R7, RZ, RZ, UR7 ;  /* 0x00000007ff077e24 */ /* 0x000fe2000f8e00ff */
[----:B------:R-:W-:Y:S01]  /*0470*/  MOV R0, 0x4d0 ;  /* 0x000004d000007802 */ /* 0x000fe20000000f00 */
[----:B------:R-:W-:Y:S02]  /*0480*/  IMAD.U32 R8, RZ, RZ, UR6 ;  /* 0x00000006ff087e24 */ /* 0x000fe4000f8e00ff */
[----:B------:R-:W-:Y:S02]  /*0490*/  IMAD.MOV.U32 R26, RZ, RZ, R4 ;  /* 0x000000ffff1a7224 */ /* 0x000fe400078e0004 */
[----:B------:R-:W-:Y:S02]  /*04a0*/  IMAD.MOV.U32 R11, RZ, RZ, R6 ;  /* 0x000000ffff0b7224 */ /* 0x000fe400078e0006 */
[----:B------:R-:W-:-:S07]  /*04b0*/  IMAD.MOV.U32 R10, RZ, RZ, R9 ;  /* 0x000000ffff0a7224 */ /* 0x000fce00078e0009 */
[----:B------:R-:W-:Y:S05]  /*04c0*/  CALL.REL.NOINC `($__internal_0_$__cuda_sm20_div_s64) ;  /* 0x0000002800387944 */ /* 0x000fea0003c00000 */
[----:B------:R-:W-:Y:S01]  /*04d0*/  IADD3 R7, P0, RZ, -R19, RZ ;  /* 0x80000013ff077210 */ /* 0x000fe20007f1e0ff */
[----:B------:R-:W-:Y:S02]  /*04e0*/  IMAD.MOV.U32 R12, RZ, RZ, R19 ;  /* 0x000000ffff0c7224 */ /* 0x000fe400078e0013 */
[--C-:B------:R-:W-:Y:S02]  /*04f0*/  IMAD.MOV.U32 R13, RZ, RZ, R11.reuse ;  /* 0x000000ffff0d7224 */ /* 0x100fe400078e000b */
[----:B------:R-:W-:Y:S02]  /*0500*/  IMAD.X R0, RZ, RZ, ~R11, P0 ;  /* 0x000000ffff007224 */ /* 0x000fe400000e0e0b */
[----:B------:R-:W-:-:S04]  /*0510*/  IMAD.WIDE.U32 R4, R7, UR6, R4 ;  /* 0x0000000607047c25 */ /* 0x000fc8000f8e0004 */
[----:B------:R-:W-:-:S04]  /*0520*/  IMAD R0, R0, UR6, RZ ;  /* 0x0000000600007c24 */ /* 0x000fc8000f8e02ff */
[----:B------:R-:W-:-:S05]  /*0530*/  IMAD R7, R7, UR7, R0 ;  /* 0x0000000707077c24 */ /* 0x000fca000f8e0200 */
[----:B------:R-:W-:Y:S01]  /*0540*/  IADD3 R5, R5, R7, RZ ;  /* 0x0000000705057210 */ /* 0x000fe20007ffe0ff */
[----:B------:R-:W-:Y:S06]  /*0550*/  BRA `(.L_x_5) ;  /* 0x0000000000587947 */ /* 0x000fec0003800000 */
.L_x_4:
[----:B------:R-:W0:Y:S01]  /*0560*/  I2F.U32.RP R0, UR6 ;  /* 0x0000000600007d06 */ /* 0x000e220008209000 */
[----:B------:R-:W-:Y:S01]  /*0570*/  IMAD R5, RZ, RZ, -UR6 ;  /* 0x80000006ff057e24 */ /* 0x000fe2000f8e02ff */
[----:B------:R-:W-:Y:S01]  /*0580*/  ISETP.NE.U32.AND P2, PT, RZ, UR6, PT ;  /* 0x00000006ff007c0c */ /* 0x000fe2000bf45070 */
[----:B------:R-:W-:-:S05]  /*0590*/  IMAD.MOV.U32 R13, RZ, RZ, RZ ;  /* 0x000000ffff0d7224 */ /* 0x000fca00078e00ff */
[----:B0-----:R-:W0:Y:S02]  /*05a0*/  MUFU.RCP R0, R0 ;  /* 0x0000000000007308 */ /* 0x001e240000001000 */
[----:B0-----:R-:W-:-:S06]  /*05b0*/  VIADD R6, R0, 0xffffffe ;  /* 0x0ffffffe00067836 */ /* 0x001fcc0000000000 */
[----:B------:R0:W1:Y:S02]  /*05c0*/  F2I.FTZ.U32.TRUNC.NTZ R7, R6 ;  /* 0x0000000600077305 */ /* 0x000064000021f000 */
[----:B0-----:R-:W-:Y:S02]  /*05d0*/  IMAD.MOV.U32 R6, RZ, RZ, RZ ;  /* 0x000000ffff067224 */ /* 0x001fe400078e00ff */
[----:B-1----:R-:W-:-:S04]  /*05e0*/  IMAD R5, R5, R7, RZ ;  /* 0x0000000705057224 */ /* 0x002fc800078e02ff */
[----:B------:R-:W-:-:S06]  /*05f0*/  IMAD.HI.U32 R7, R7, R5, R6 ;  /* 0x0000000507077227 */ /* 0x000fcc00078e0006 */
[----:B------:R-:W-:-:S05]  /*0600*/  IMAD.HI.U32 R12, R7, R4, RZ ;  /* 0x00000004070c7227 */ /* 0x000fca00078e00ff */
[----:B------:R-:W-:-:S05]  /*0610*/  IADD3 R5, -R12, RZ, RZ ;  /* 0x000000ff0c057210 */ /* 0x000fca0007ffe1ff */
[----:B------:R-:W-:-:S05]  /*0620*/  IMAD R5, R5, UR6, R4 ;  /* 0x0000000605057c24 */ /* 0x000fca000f8e0204 */
[----:B------:R-:W-:-:S13]  /*0630*/  ISETP.GE.U32.AND P0, PT, R5, UR6, PT ;  /* 0x0000000605007c0c */ /* 0x000fda000bf06070 */
[----:B------:R-:W-:Y:S02]  /*0640*/  @P0 VIADD R5, R5, -UR6 ;  /* 0x8000000605050c36 */ /* 0x000fe40008000000 */
[----:B------:R-:W-:-:S03]  /*0650*/  @P0 VIADD R12, R12, 0x1 ;  /* 0x000000010c0c0836 */ /* 0x000fc60000000000 */
[----:B------:R-:W-:Y:S01]  /*0660*/  ISETP.GE.U32.AND P1, PT, R5, UR6, PT ;  /* 0x0000000605007c0c */ /* 0x000fe2000bf26070 */
[----:B------:R-:W-:-:S12]  /*0670*/  IMAD.MOV.U32 R5, RZ, RZ, RZ ;  /* 0x000000ffff057224 */ /* 0x000fd800078e00ff */
[----:B------:R-:W-:Y:S01]  /*0680*/  @P1 VIADD R12, R12, 0x1 ;  /* 0x000000010c0c1836 */ /* 0x000fe20000000000 */
[----:B------:R-:W-:-:S04]  /*0690*/  @!P2 LOP3.LUT R12, RZ, UR6, RZ, 0x33, !PT ;  /* 0x00000006ff0cac12 */ /* 0x000fc8000f8e33ff */
[----:B------:R-:W-:-:S05]  /*06a0*/  IADD3 R7, -R12, RZ, RZ ;  /* 0x000000ff0c077210 */ /* 0x000fca0007ffe1ff */
[----:B------:R-:W-:-:S07]  /*06b0*/  IMAD R4, R7, UR6, R4 ;  /* 0x0000000607047c24 */ /* 0x000fce000f8e0204 */
.L_x_5:
[----:B------:R-:W-:Y:S05]  /*06c0*/  BSYNC B0 ;  /* 0x0000000000007941 */ /* 0x000fea0003800000 */
.L_x_3:
[----:B------:R-:W-:Y:S01]  /*06d0*/  ULDC UR7, c[0x0][0x548] ;  /* 0x0001520000077ab9 */ /* 0x000fe20000000800 */
[----:B------:R-:W-:Y:S01]  /*06e0*/  ULDC.64 UR8, c[0x0][UR4+0x2e8] ;  /* 0x0000ba0004087abb */ /* 0x000fe20008000a00 */
[----:B------:R-:W-:Y:S01]  /*06f0*/  UIADD3 UR5, UR7, -0x1, URZ ;  /* 0xffffffff07057890 */ /* 0x000fe2000fffe03f */
[C---:B------:R-:W-:Y:S01]  /*0700*/  IMAD R0, R2.reuse, UR9, RZ ;  /* 0x0000000902007c24 */ /* 0x040fe2000f8e02ff */
[----:B------:R-:W-:Y:S01]  /*0710*/  UISETP.GE.AND UP0, UPT, UR7, 0x3, UPT ;  /* 0x000000030700788c */ /* 0x000fe2000bf06270 */
[----:B------:R-:W-:Y:S01]  /*0720*/  IMAD.WIDE.U32 R8, R2, UR8, RZ ;  /* 0x0000000802087c25 */ /* 0x000fe2000f8e00ff */
[----:B------:R-:W-:-:S03]  /*0730*/  USHF.L.U32 UR6, UR5, 0x3, URZ ;  /* 0x0000000305067899 */ /* 0x000fc6000800063f */
[----:B------:R-:W-:Y:S01]  /*0740*/  ULDC.64 UR4, c[0x0][UR4+0x2e0] ;  /* 0x0000b80004047abb */ /* 0x000fe20008000a00 */
[----:B------:R-:W-:Y:S02]  /*0750*/  IMAD R11, R3, UR8, R0 ;  /* 0x00000008030b7c24 */ /* 0x000fe4000f8e0200 */
[----:B------:R-:W-:-:S04]  /*0760*/  IMAD.WIDE.U32 R6, R4, UR4, RZ ;  /* 0x0000000404067c25 */ /* 0x000fc8000f8e00ff */
[----:B------:R-:W-:Y:S01]  /*0770*/  IMAD R10, R4, UR5, RZ ;  /* 0x00000005040a7c24 */ /* 0x000fe2000f8e02ff */
[----:B------:R-:W-:Y:S01]  /*0780*/  IADD3 R0, P0, R8, R6, RZ ;  /* 0x0000000608007210 */ /* 0x000fe20007f1e0ff */
[----:B------:R-:W-:Y:S01]  /*0790*/  ULDC.64 UR8, c[0x0][UR6+0x2e0] ;  /* 0x0000b80006087abb */ /* 0x000fe20008000a00 */
[----:B------:R-:W-:Y:S02]  /*07a0*/  IMAD.IADD R16, R9, 0x1, R11 ;  /* 0x0000000109107824 */ /* 0x000fe400078e020b */
[----:B------:R-:W-:Y:S01]  /*07b0*/  IMAD R17, R5, UR4, R10 ;  /* 0x0000000405117c24 */ /* 0x000fe2000f8e020a */
[----:B------:R-:W-:Y:S01]  /*07c0*/  ULDC.64 UR4, c[0x0][UR6+0x2d8] ;  /* 0x0000b60006047abb */ /* 0x000fe20008000a00 */
[C---:B------:R-:W-:Y:S02]  /*07d0*/  IMAD R6, R2.reuse, UR9, RZ ;  /* 0x0000000902067c24 */ /* 0x040fe4000f8e02ff */
[----:B------:R-:W-:Y:S01]  /*07e0*/  IMAD.WIDE.U32 R8, R2, UR8, RZ ;  /* 0x0000000802087c25 */ /* 0x000fe2000f8e00ff */
[----:B------:R-:W-:-:S03]  /*07f0*/  IADD3 R17, R7, R17, RZ ;  /* 0x0000001107117210 */ /* 0x000fc60007ffe0ff */
[----:B------:R-:W-:Y:S02]  /*0800*/  IMAD R15, R3, UR8, R6 ;  /* 0x00000008030f7c24 */ /* 0x000fe4000f8e0206 */
[C---:B------:R-:W-:Y:S02]  /*0810*/  IMAD R14, R4.reuse, UR5, RZ ;  /* 0x00000005040e7c24 */ /* 0x040fe4000f8e02ff */
[----:B------:R-:W-:Y:S02]  /*0820*/  IMAD.IADD R15, R9, 0x1, R15 ;  /* 0x00000001090f7824 */ /* 0x000fe400078e020f */
[----:B------:R-:W-:Y:S01]  /*0830*/  IMAD.X R9, R17, 0x1, R16, P0 ;  /* 0x0000000111097824 */ /* 0x000fe200000e0610 */
[----:B------:R-:W-:Y:S01]  /*0840*/  PLOP3.LUT P0, PT, PT, PT, UP0, 0x80, 0x0 ;  /* 0x000000000000781c */ /* 0x000fe20003f0f008 */
[----:B------:R-:W-:-:S04]  /*0850*/  IMAD.WIDE.U32 R10, R4, UR4, RZ ;  /* 0x00000004040a7c25 */ /* 0x000fc8000f8e00ff */
[----:B------:R-:W-:Y:S01]  /*0860*/  IMAD R19, R5, UR4, R14 ;  /* 0x0000000405137c24 */ /* 0x000fe2000f8e020e */
[----:B------:R-:W-:Y:S01]  /*0870*/  IADD3 R14, P1, R8, R10, RZ ;  /* 0x0000000a080e7210 */ /* 0x000fe20007f3e0ff */
[----:B------:R-:W-:Y:S02]  /*0880*/  IMAD.MOV.U32 R8, RZ, RZ, R0 ;  /* 0x000000ffff087224 */ /* 0x000fe400078e0000 */
[----:B------:R-:W-:-:S05]  /*0890*/  IMAD.IADD R10, R11, 0x1, R19 ;  /* 0x000000010b0a7824 */ /* 0x000fca00078e0213 */
[----:B------:R-:W-:Y:S01]  /*08a0*/  IADD3.X R15, R10, R15, RZ, P1, !PT ;  /* 0x0000000f0a0f7210 */ /* 0x000fe20000ffe4ff */
[----:B------:R-:W-:Y:S06]  /*08b0*/  @!P0 BRA `(.L_x_6) ;  /* 0x0000001400948947 */ /* 0x000fec0003800000 */
[----:B------:R-:W-:Y:S01]  /*08c0*/  UIADD3 UR4, UR7, -0x3, URZ ;  /* 0xfffffffd07047890 */ /* 0x000fe2000fffe03f */
[----:B------:R-:W-:-:S03]  /*08d0*/  IMAD.MOV.U32 R8, RZ, RZ, R0 ;  /* 0x000000ffff087224 */ /* 0x000fc600078e0000 */
[----:B------:R-:W-:Y:S02]  /*08e0*/  USHF.R.S32.HI UR5, URZ, 0x1f, UR4 ;  /* 0x0000001f3f057899 */ /* 0x000fe40008011404 */
[----:B------:R-:W-:Y:S02]  /*08f0*/  ULOP3.LUT UR6, URZ, UR4, URZ, 0x33, !UPT ;  /* 0x000000043f067292 */ /* 0x000fe4000f8e333f */
[----:B------:R-:W-:Y:S02]  /*0900*/  ULOP3.LUT UR11, URZ, UR5, URZ, 0x33, !UPT ;  /* 0x000000053f0b7292 */ /* 0x000fe4000f8e333f */
[----:B------:R-:W-:Y:S01]  /*0910*/  UISETP.GT.U32.AND UP0, UPT, UR6, -0x1, UPT ;  /* 0xffffffff0600788c */ /* 0x000fe2000bf04070 */
[----:B------:R-:W-:Y:S01]  /*0920*/  UMOV UR8, UR4 ;  /* 0x0000000400087c82 */ /* 0x000fe20008000000 */
[----:B------:R-:W-:Y:S02]  /*0930*/  UMOV UR9, UR5 ;  /* 0x0000000500097c82 */ /* 0x000fe40008000000 */
[----:B------:R-:W-:-:S04]  /*0940*/  UISETP.GT.AND.EX UP0, UPT, UR11, -0x1, UPT, UP0 ;  /* 0xffffffff0b00788c */ /* 0x000fc8000bf04300 */
[----:B------:R-:W-:Y:S02]  /*0950*/  USEL UR6, UR6, 0xffffffff, UP0 ;  /* 0xffffffff06067887 */ /* 0x000fe40008000000 */
[----:B------:R-:W-:Y:S02]  /*0960*/  USEL UR11, UR11, 0xffffffff, UP0 ;  /* 0xffffffff0b0b7887 */ /* 0x000fe40008000000 */
[----:B------:R-:W-:-:S04]  /*0970*/  UIADD3 UR10, UP1, UR4, UR6, URZ ;  /* 0x00000006040a7290 */ /* 0x000fc8000ff3e03f */
[----:B------:R-:W-:-:S04]  /*0980*/  UIADD3 UR7, UR10, 0x2, URZ ;  /* 0x000000020a077890 */ /* 0x000fc8000fffe03f */
[----:B------:R-:W-:-:S06]  /*0990*/  ULOP3.LUT UP2, URZ, UR7, 0x3, URZ, 0xc0, !UPT ;  /* 0x00000003073f7892 */ /* 0x000fcc000f84c03f */
[----:B------:R-:W-:-:S13]  /*09a0*/  PLOP3.LUT P0, PT, PT, PT, UP2, 0x80, 0x0 ;  /* 0x000000000000781c */ /* 0x000fda0003f0f028 */
[----:B------:R-:W-:Y:S05]  /*09b0*/  @!P0 BRA `(.L_x_7) ;  /* 0x00000004003c8947 */ /* 0x000fea0003800000 */
[----:B------:R-:W-:Y:S01]  /*09c0*/  UIADD3 UR6, UR6, 0x2, UR4 ;  /* 0x0000000206067890 */ /* 0x000fe2000fffe004 */
[----:B------:R-:W-:Y:S01]  /*09d0*/  IMAD.MOV.U32 R8, RZ, RZ, R0 ;  /* 0x000000ffff087224 */ /* 0x000fe200078e0000 */
[----:B------:R-:W-:Y:S01]  /*09e0*/  UMOV UR7, 0xd0 ;  /* 0x000000d000077882 */ /* 0x000fe20000000000 */
[----:B------:R-:W-:Y:S01]  /*09f0*/  UMOV UR8, UR4 ;  /* 0x0000000400087c82 */ /* 0x000fe20008000000 */
[----:B------:R-:W-:Y:S02]  /*0a00*/  ULOP3.LUT UR6, UR6, 0x3, URZ, 0xc0, !UPT ;  /* 0x0000000306067892 */ /* 0x000fe4000f8ec03f */
[----:B------:R-:W-:Y:S02]  /*0a10*/  UIMAD UR7, UR4, 0x8, UR7 ;  /* 0x00000008040778a4 */ /* 0x000fe4000f8e0207 */
[----:B------:R-:W-:Y:S02]  /*0a20*/  UIADD3 UR6, UP0, URZ, -UR6, URZ ;  /* 0x800000063f067290 */ /* 0x000fe4000ff1e03f */
[----:B------:R-:W-:-:S02]  /*0a30*/  UIADD3 UR17, UR7, 0x1a0, URZ ;  /* 0x000001a007117890 */ /* 0x000fc4000fffe03f */
[----:B------:R-:W-:Y:S01]  /*0a40*/  UIADD3.X UR16, URZ, -0x1, URZ, UP0, !UPT ;  /* 0xffffffff3f107890 */ /* 0x000fe200087fe43f */
[----:B------:R-:W-:-:S11]  /*0a50*/  UMOV UR9, UR5 ;  /* 0x0000000500097c82 */ /* 0x000fd60008000000 */
.L_x_11:
[----:B------:R-:W-:Y:S01]  /*0a60*/  ULDC.64 UR12, c[0x0][UR17+0x148] ;  /* 0x00005200110c7abb */ /* 0x000fe20008000a00 */
[----:B------:R-:W-:Y:S01]  /*0a70*/  BSSY B0, `(.L_x_8) ;  /* 0x0000030000007945 */ /* 0x000fe20003800000 */
        /* <DEDUP_REMOVED lines=13> */
[-C--:B------:R-:W-:Y:S01]  /*0b50*/  IADD3 R17, P0, RZ, -R19.reuse, RZ ;  /* 0x80000013ff117210 */ /* 0x080fe20007f1e0ff */
[----:B------:R-:W-:Y:S01]  /*0b60*/  IMAD.MOV.U32 R6, RZ, RZ, R12 ;  /* 0x000000ffff067224 */ /* 0x000fe200078e000c */
[----:B------:R-:W-:Y:S01]  /*0b70*/  MOV R12, R19 ;  /* 0x00000013000c7202 */ /* 0x000fe20000000f00 */
[----:B------:R-:W-:Y:S01]  /*0b80*/  IMAD.MOV.U32 R7, RZ, RZ, R13 ;  /* 0x000000ffff077224 */ /* 0x000fe200078e000d */
[----:B------:R-:W-:Y:S01]  /*0b90*/  IADD3.X R0, RZ, ~R11, RZ, P0, !PT ;  /* 0x8000000bff007210 */ /* 0x000fe200007fe4ff */
[----:B------:R-:W-:-:S04]  /*0ba0*/  IMAD.WIDE.U32 R6, R17, UR12, R6 ;  /* 0x0000000c11067c25 */ /* 0x000fc8000f8e0006 */
[----:B------:R-:W-:-:S04]  /*0bb0*/  IMAD R0, R0, UR12, RZ ;  /* 0x0000000c00007c24 */ /* 0x000fc8000f8e02ff */
[----:B------:R-:W-:-:S04]  /*0bc0*/  IMAD R13, R17, UR13, R0 ;  /* 0x0000000d110d7c24 */ /* 0x000fc8000f8e0200 */
[----:B------:R-:W-:Y:S02]  /*0bd0*/  IMAD.IADD R0, R7, 0x1, R13 ;  /* 0x0000000107007824 */ /* 0x000fe400078e020d */
[----:B------:R-:W-:Y:S01]  /*0be0*/  IMAD.MOV.U32 R13, RZ, RZ, R11 ;  /* 0x000000ffff0d7224 */ /* 0x000fe200078e000b */
[----:B------:R-:W-:Y:S06]  /*0bf0*/  BRA `(.L_x_10) ;  /* 0x00000000005c7947 */ /* 0x000fec0003800000 */
.L_x_9:
[----:B------:R-:W0:Y:S01]  /*0c00*/  I2F.U32.RP R0, UR12 ;  /* 0x0000000c00007d06 */ /* 0x000e220008209000 */
[----:B------:R-:W-:Y:S01]  /*0c10*/  IMAD R11, RZ, RZ, -UR12 ;  /* 0x8000000cff0b7e24 */ /* 0x000fe2000f8e02ff */
[----:B------:R-:W-:Y:S02]  /*0c20*/  ISETP.NE.U32.AND P2, PT, RZ, UR12, PT ;  /* 0x0000000cff007c0c */ /* 0x000fe4000bf45070 */
[----:B------:R-:W-:-:S04]  /*0c30*/  MOV R13, RZ ;  /* 0x000000ff000d7202 */ /* 0x000fc80000000f00 */
[----:B0-----:R-:W0:Y:S02]  /*0c40*/  MUFU.RCP R0, R0 ;  /* 0x0000000000007308 */ /* 0x001e240000001000 */
[----:B0-----:R-:W-:Y:S02]  /*0c50*/  VIADD R6, R0, 0xffffffe ;  /* 0x0ffffffe00067836 */ /* 0x001fe40000000000 */
[----:B------:R-:W-:-:S04]  /*0c60*/  IMAD.MOV.U32 R0, RZ, RZ, RZ ;  /* 0x000000ffff007224 */ /* 0x000fc800078e00ff */
[----:B------:R0:W1:Y:S02]  /*0c70*/  F2I.FTZ.U32.TRUNC.NTZ R7, R6 ;  /* 0x0000000600077305 */ /* 0x000064000021f000 */
[----:B0-----:R-:W-:Y:S01]  /*0c80*/  HFMA2.MMA R6, -RZ, RZ, 0, 0 ;  /* 0x00000000ff067435 */ /* 0x001fe200000001ff */
[----:B-1----:R-:W-:-:S09]  /*0c90*/  IMAD R11, R11, R7, RZ ;  /* 0x000000070b0b7224 */ /* 0x002fd200078e02ff */
[----:B------:R-:W-:-:S06]  /*0ca0*/  IMAD.HI.U32 R7, R7, R11, R6 ;  /* 0x0000000b07077227 */ /* 0x000fcc00078e0006 */
[----:B------:R-:W-:-:S04]  /*0cb0*/  IMAD.HI.U32 R7, R7, R12, RZ ;  /* 0x0000000c07077227 */ /* 0x000fc800078e00ff */
[----:B------:R-:W-:-:S04]  /*0cc0*/  IMAD.MOV R11, RZ, RZ, -R7 ;  /* 0x000000ffff0b7224 */ /* 0x000fc800078e0a07 */
[----:B------:R-:W-:-:S05]  /*0cd0*/  IMAD R10, R11, UR12, R12 ;  /* 0x0000000c0b0a7c24 */ /* 0x000fca000f8e020c */
[----:B------:R-:W-:-:S13]  /*0ce0*/  ISETP.GE.U32.AND P0, PT, R10, UR12, PT ;  /* 0x0000000c0a007c0c */ /* 0x000fda000bf06070 */
[----:B------:R-:W-:Y:S02]  /*0cf0*/  @P0 VIADD R10, R10, -UR12 ;  /* 0x8000000c0a0a0c36 */ /* 0x000fe40008000000 */
[----:B------:R-:W-:-:S03]  /*0d00*/  @P0 VIADD R7, R7, 0x1 ;  /* 0x0000000107070836 */ /* 0x000fc60000000000 */
[----:B------:R-:W-:-:S13]  /*0d10*/  ISETP.GE.U32.AND P1, PT, R10, UR12, PT ;  /* 0x0000000c0a007c0c */ /* 0x000fda000bf26070 */
[----:B------:R-:W-:Y:S02]  /*0d20*/  @P1 IADD3 R7, R7, 0x1, RZ ;  /* 0x0000000107071810 */ /* 0x000fe40007ffe0ff */
[----:B------:R-:W-:-:S05]  /*0d30*/  @!P2 LOP3.LUT R7, RZ, UR12, RZ, 0x33, !PT ;  /* 0x0000000cff07ac12 */ /* 0x000fca000f8e33ff */
[----:B------:R-:W-:-:S04]  /*0d40*/  IMAD.MOV R11, RZ, RZ, -R7 ;  /* 0x000000ffff0b7224 */ /* 0x000fc800078e0a07 */
[----:B------:R-:W-:Y:S02]  /*0d50*/  IMAD R6, R11, UR12, R12 ;  /* 0x0000000c0b067c24 */ /* 0x000fe4000f8e020c */
[----:B------:R-:W-:-:S07]  /*0d60*/  IMAD.MOV.U32 R12, RZ, RZ, R7 ;  /* 0x000000ffff0c7224 */ /* 0x000fce00078e0007 */
.L_x_10:
[----:B------:R-:W-:Y:S05]  /*0d70*/  BSYNC B0 ;  /* 0x0000000000007941 */ /* 0x000fea0003800000 */
.L_x_8:
[----:B------:R-:W-:Y:S01]  /*0d80*/  UIADD3 UR6, UP2, UR6, 0x1, URZ ;  /* 0x0000000106067890 */ /* 0x000fe2000ff5e03f */
[----:B------:R-:W-:Y:S01]  /*0d90*/  ULDC.64 UR12, c[0x0][UR17+0x210] ;  /* 0x00008400110c7abb */ /* 0x000fe20008000a00 */
[----:B------:R-:W-:Y:S02]  /*0da0*/  ULDC.64 UR14, c[0x0][UR7+0x210] ;  /* 0x00008400070e7abb */ /* 0x000fe40008000a00 */
[----:B------:R-:W-:Y:S01]  /*0db0*/  UIADD3.X UR16, URZ, UR16, URZ, UP2, !UPT ;  /* 0x000000103f107290 */ /* 0x000fe200097fe43f */
[C---:B------:R-:W-:Y:S01]  /*0dc0*/  IMAD R7, R6.reuse, UR13, RZ ;  /* 0x0000000d06077c24 */ /* 0x040fe2000f8e02ff */
[----:B------:R-:W-:Y:S01]  /*0dd0*/  ISETP.NE.U32.AND P0, PT, RZ, UR6, PT ;  /* 0x00000006ff007c0c */ /* 0x000fe2000bf05070 */
[C---:B------:R-:W-:Y:S01]  /*0de0*/  IMAD R11, R6.reuse, UR15, RZ ;  /* 0x0000000f060b7c24 */ /* 0x040fe2000f8e02ff */
[----:B------:R-:W-:Y:S01]  /*0df0*/  UIADD3 UR8, UP0, UR8, -0x1, URZ ;  /* 0xffffffff08087890 */ /* 0x000fe2000ff1e03f */
[----:B------:R-:W-:Y:S01]  /*0e00*/  IMAD.WIDE.U32 R8, R6, UR12, R8 ;  /* 0x0000000c06087c25 */ /* 0x000fe2000f8e0008 */
[----:B------:R-:W-:Y:S01]  /*0e10*/  ISETP.NE.AND.EX P0, PT, RZ, UR16, PT, P0 ;  /* 0x00000010ff007c0c */ /* 0x000fe2000bf05300 */
[----:B------:R-:W-:-:S02]  /*0e20*/  UIADD3 UR17, UR17, -0x8, URZ ;  /* 0xfffffff811117890 */ /* 0x000fc4000fffe03f */
[----:B------:R-:W-:Y:S01]  /*0e30*/  IMAD.WIDE.U32 R14, R6, UR14, R14 ;  /* 0x0000000e060e7c25 */ /* 0x000fe2000f8e000e */
[----:B------:R-:W-:Y:S02]  /*0e40*/  UIADD3.X UR9, UR9, -0x1, URZ, UP0, !UPT ;  /* 0xffffffff09097890 */ /* 0x000fe400087fe43f */
[----:B------:R-:W-:Y:S01]  /*0e50*/  UIADD3 UR7, UR7, -0x8, URZ ;  /* 0xfffffff807077890 */ /* 0x000fe2000fffe03f */
[C---:B------:R-:W-:Y:S02]  /*0e60*/  IMAD R7, R0.reuse, UR12, R7 ;  /* 0x0000000c00077c24 */ /* 0x040fe4000f8e0207 */
[----:B------:R-:W-:Y:S02]  /*0e70*/  IMAD R11, R0, UR14, R11 ;  /* 0x0000000e000b7c24 */ /* 0x000fe4000f8e020b */
[----:B------:R-:W-:Y:S02]  /*0e80*/  IMAD.IADD R9, R9, 0x1, R7 ;  /* 0x0000000109097824 */ /* 0x000fe400078e0207 */
[----:B------:R-:W-:Y:S01]  /*0e90*/  IMAD.IADD R15, R15, 0x1, R11 ;  /* 0x000000010f0f7824 */ /* 0x000fe200078e020b */
[----:B------:R-:W-:Y:S06]  /*0ea0*/  @P0 BRA `(.L_x_11) ;  /* 0xfffffff800ec0947 */ /* 0x000fec000383ffff */
.L_x_7:
[----:B------:R-:W-:-:S04]  /*0eb0*/  UIADD3 UR4, UP0, UR10, 0x1, URZ ;  /* 0x000000010a047890 */ /* 0x000fc8000ff1e03f */
[----:B------:R-:W-:Y:S02]  /*0ec0*/  UIADD3.X UR5, URZ, UR5, UR11, UP0, UP1 ;  /* 0x000000053f057290 */ /* 0x000fe400087e240b */
[----:B------:R-:W-:-:S04]  /*0ed0*/  UISETP.GE.U32.AND UP0, UPT, UR4, 0x3, UPT ;  /* 0x000000030400788c */ /* 0x000fc8000bf06070 */
[----:B------:R-:W-:-:S06]  /*0ee0*/  UISETP.GE.U32.AND.EX UP0, UPT, UR5, URZ, UPT, UP0 ;  /* 0x0000003f0500728c */ /* 0x000fcc000bf06100 */
[----:B------:R-:W-:-:S13]  /*0ef0*/  PLOP3.LUT P0, PT, PT, PT, UP0, 0x80, 0x0 ;  /* 0x000000000000781c */ /* 0x000fda0003f0f008 */
[----:B------:R-:W-:Y:S05]  /*0f00*/  @!P0 BRA `(.L_x_6) ;  /* 0x0000001000008947 */ /* 0x000fea0003800000 */
[----:B------:R-:W-:Y:S02]  /*0f10*/  UIADD3 UR7, UP0, UR8, 0x4, URZ ;  /* 0x0000000408077890 */ /* 0x000fe4000ff1e03f */
[----:B------:R-:W-:Y:S02]  /*0f20*/  USHF.L.U32 UR5, UR8, 0x3, URZ ;  /* 0x0000000308057899 */ /* 0x000fe4000800063f */
[----:B------:R-:W-:Y:S02]  /*0f30*/  UIADD3.X UR6, URZ, UR9, URZ, UP0, !UPT ;  /* 0x000000093f067290 */ /* 0x000fe400087fe43f */
[----:B------:R-:W-:Y:S01]  /*0f40*/  IMAD.U32 R6, RZ, RZ, UR7 ;  /* 0x00000007ff067e24 */ /* 0x000fe2000f8e00ff */
[----:B------:R-:W-:Y:S02]  /*0f50*/  UIADD3 UR4, UR5, 0xd0, URZ ;  /* 0x000000d005047890 */ /* 0x000fe4000fffe03f */
[----:B------:R-:W-:Y:S01]  /*0f60*/  UIADD3 UR5, UR5, 0x1a8, URZ ;  /* 0x000001a805057890 */ /* 0x000fe2000fffe03f */
[----:B------:R-:W-:-:S11]  /*0f70*/  MOV R7, UR6 ;  /* 0x0000000600077c02 */ /* 0x000fd60008000f00 */
.L_x_24:
[----:B------:R-:W-:Y:S01]  /*0f80*/  ULDC.64 UR6, c[0x0][UR5+0x210] ;  /* 0x0000840005067abb */ /* 0x000fe20008000a00 */
[----:B------:R-:W-:Y:S01]  /*0f90*/  BSSY B0, `(.L_x_12) ;  /* 0x000002f000007945 */ /* 0x000fe20003800000 */
[----:B------:R-:W-:-:S04]  /*0fa0*/  LOP3.LUT R0, R13, UR7, RZ, 0xfc, !PT ;  /* 0x000000070d007c12 */ /* 0x000fc8000f8efcff */
[----:B------:R-:W-:-:S13]  /*0fb0*/  ISETP.NE.U32.AND P0, PT, R0, RZ, PT ;  /* 0x000000ff0000720c */ /* 0x000fda0003f05070 */
[----:B------:R-:W-:Y:S05]  /*0fc0*/  @!P0 BRA `(.L_x_13) ;  /* 0x0000000000508947 */ /* 0x000fea0003800000 */
[----:B------:R-:W-:Y:S01]  /*0fd0*/  IMAD.U32 R10, RZ, RZ, UR6 ;  /* 0x00000006ff0a7e24 */ /* 0x000fe2000f8e00ff */
[----:B------:R-:W-:Y:S01]  /*0fe0*/  MOV R17, UR7 ;  /* 0x0000000700117c02 */ /* 0x000fe20008000f00 */
[----:B------:R-:W-:Y:S01]  /*0ff0*/  IMAD.U32 R11, RZ, RZ, UR7 ;  /* 0x00000007ff0b7e24 */ /* 0x000fe2000f8e00ff */
[----:B------:R-:W-:Y:S01]  /*1000*/  MOV R20, R13 ;  /* 0x0000000d00147202 */ /* 0x000fe20000000f00 */
[----:B------:R-:W-:Y:S01]  /*1010*/  IMAD.MOV.U32 R11, RZ, RZ, R10 ;  /* 0x000000ffff0b7224 */ /* 0x000fe200078e000a */
[----:B------:R-:W-:Y:S01]  /*1020*/  MOV R0, 0x1070 ;  /* 0x0000107000007802 */ /* 0x000fe20000000f00 */
[----:B------:R-:W-:Y:S02]  /*1030*/  IMAD.U32 R16, RZ, RZ, UR6 ;  /* 0x00000006ff107e24 */ /* 0x000fe4000f8e00ff */
[----:B------:R-:W-:Y:S02]  /*1040*/  IMAD.MOV.U32 R26, RZ, RZ, R12 ;  /* 0x000000ffff1a7224 */ /* 0x000fe400078e000c */
[----:B------:R-:W-:-:S07]  /*1050*/  IMAD.MOV.U32 R10, RZ, RZ, R17 ;  /* 0x000000ffff0a7224 */ /* 0x000fce00078e0011 */
[----:B------:R-:W-:Y:S05]  /*1060*/  CALL.REL.NOINC `($__internal_0_$__cuda_sm20_div_s64) ;  /* 0x0000001c00507944 */ /* 0x000fea0003c00000 */
[----:B------:R-:W-:-:S05]  /*1070*/  IADD3 R17, P0, RZ, -R19, RZ ;  /* 0x80000013ff117210 */ /* 0x000fca0007f1e0ff */
[----:B------:R-:W-:Y:S02]  /*1080*/  IMAD.X R0, RZ, RZ, ~R11, P0 ;  /* 0x000000ffff007224 */ /* 0x000fe400000e0e0b */
[----:B------:R-:W-:-:S04]  /*1090*/  IMAD.WIDE.U32 R12, R17, UR6, R12 ;  /* 0x00000006110c7c25 */ /* 0x000fc8000f8e000c */
[----:B------:R-:W-:Y:S02]  /*10a0*/  IMAD R0, R0, UR6, RZ ;  /* 0x0000000600007c24 */ /* 0x000fe4000f8e02ff */
[----:B------:R-:W-:Y:S01]  /*10b0*/  IMAD.MOV.U32 R21, RZ, RZ, R12 ;  /* 0x000000ffff157224 */ /* 0x000fe200078e000c */
[----:B------:R-:W-:Y:S01]  /*10c0*/  MOV R12, R19 ;  /* 0x00000013000c7202 */ /* 0x000fe20000000f00 */
[----:B------:R-:W-:-:S04]  /*10d0*/  IMAD R17, R17, UR7, R0 ;  /* 0x0000000711117c24 */ /* 0x000fc8000f8e0200 */
[----:B------:R-:W-:Y:S02]  /*10e0*/  IMAD.IADD R0, R13, 0x1, R17 ;  /* 0x000000010d007824 */ /* 0x000fe400078e0211 */
[----:B------:R-:W-:Y:S01]  /*10f0*/  IMAD.MOV.U32 R13, RZ, RZ, R11 ;  /* 0x000000ffff0d7224 */ /* 0x000fe200078e000b */
[----:B------:R-:W-:Y:S06]  /*1100*/  BRA `(.L_x_14) ;  /* 0x00000000005c7947 */ /* 0x000fec0003800000 */
.L_x_13:
[----:B------:R-:W0:Y:S01]  /*1110*/  I2F.U32.RP R0, UR6 ;  /* 0x0000000600007d06 */ /* 0x000e220008209000 */
[----:B------:R-:W-:Y:S01]  /*1120*/  IMAD R13, RZ, RZ, -UR6 ;  /* 0x80000006ff0d7e24 */ /* 0x000fe2000f8e02ff */
[----:B------:R-:W-:-:S06]  /*1130*/  ISETP.NE.U32.AND P2, PT, RZ, UR6, PT ;  /* 0x00000006ff007c0c */ /* 0x000fcc000bf45070 */
        /* <DEDUP_REMOVED lines=13> */
[----:B------:R-:W-:Y:S02]  /*1210*/  ISETP.GE.U32.AND P1, PT, R13, UR6, PT ;  /* 0x000000060d007c0c */ /* 0x000fe4000bf26070 */
[----:B------:R-:W-:-:S11]  /*1220*/  MOV R13, RZ ;  /* 0x000000ff000d7202 */ /* 0x000fd60000000f00 */
[----:B------:R-:W-:Y:S02]  /*1230*/  @P1 IADD3 R11, R11, 0x1, RZ ;  /* 0x000000010b0b1810 */ /* 0x000fe40007ffe0ff */
[----:B------:R-:W-:-:S05]  /*1240*/  @!P2 LOP3.LUT R11, RZ, UR6, RZ, 0x33, !PT ;  /* 0x00000006ff0bac12 */ /* 0x000fca000f8e33ff */
[----:B------:R-:W-:-:S04]  /*1250*/  IMAD.MOV R21, RZ, RZ, -R11 ;  /* 0x000000ffff157224 */ /* 0x000fc800078e0a0b */
[----:B------:R-:W-:Y:S02]  /*1260*/  IMAD R21, R21, UR6, R12 ;  /* 0x0000000615157c24 */ /* 0x000fe4000f8e020c */
[----:B------:R-:W-:-:S07]  /*1270*/  IMAD.MOV.U32 R12, RZ, RZ, R11 ;  /* 0x000000ffff0c7224 */ /* 0x000fce00078e000b */
.L_x_14:
[----:B------:R-:W-:Y:S05]  /*1280*/  BSYNC B0 ;  /* 0x0000000000007941 */ /* 0x000fea0003800000 */
.L_x_12:
[----:B------:R-:W-:Y:S01]  /*1290*/  ULDC.64 UR6, c[0x0][UR5+0x2d8] ;  /* 0x0000b60005067abb */ /* 0x000fe20008000a00 */
[----:B------:R-:W-:Y:S01]  /*12a0*/  ULDC.64 UR10, c[0x0][UR5+0x208] ;  /* 0x00008200050a7abb */ /* 0x000fe20008000a00 */
[----:B------:R-:W-:Y:S01]  /*12b0*/  IMAD.WIDE.U32 R16, R21, UR6, R8 ;  /* 0x0000000615107c25 */ /* 0x000fe2000f8e0008 */
[----:B------:R-:W-:Y:S01]  /*12c0*/  LOP3.LUT R8, R13, UR11, RZ, 0xfc, !PT ;  /* 0x0000000b0d087c12 */ /* 0x000fe2000f8efcff */
[----:B------:R-:W-:Y:S01]  /*12d0*/  ULDC.64 UR8, c[0x0][UR4+0x210] ;  /* 0x0000840004087abb */ /* 0x000fe20008000a00 */
[----:B------:R-:W-:Y:S01]  /*12e0*/  BSSY B0, `(.L_x_15) ;  /* 0x0000035000007945 */ /* 0x000fe20003800000 */
[C---:B------:R-:W-:Y:S01]  /*12f0*/  IMAD R9, R21.reuse, UR7, RZ ;  /* 0x0000000715097c24 */ /* 0x040fe2000f8e02ff */
[----:B------:R-:W-:Y:S01]  /*1300*/  ISETP.NE.U32.AND P0, PT, R8, RZ, PT ;  /* 0x000000ff0800720c */ /* 0x000fe20003f05070 */
[C---:B------:R-:W-:Y:S02]  /*1310*/  IMAD R11, R21.reuse, UR9, RZ ;  /* 0x00000009150b7c24 */ /* 0x040fe4000f8e02ff */
[----:B------:R-:W-:-:S04]  /*1320*/  IMAD.WIDE.U32 R14, R21, UR8, R14 ;  /* 0x00000008150e7c25 */ /* 0x000fc8000f8e000e */
[C---:B------:R-:W-:Y:S02]  /*1330*/  IMAD R9, R0.reuse, UR6, R9 ;  /* 0x0000000600097c24 */ /* 0x040fe4000f8e0209 */
[----:B------:R-:W-:Y:S02]  /*1340*/  IMAD R11, R0, UR8, R11 ;  /* 0x00000008000b7c24 */ /* 0x000fe4000f8e020b */
[----:B------:R-:W-:Y:S02]  /*1350*/  IMAD.IADD R9, R17, 0x1, R9 ;  /* 0x0000000111097824 */ /* 0x000fe400078e0209 */
[----:B------:R-:W-:Y:S01]  /*1360*/  IMAD.IADD R8, R15, 0x1, R11 ;  /* 0x000000010f087824 */ /* 0x000fe200078e020b */
[----:B------:R-:W-:Y:S06]  /*1370*/  @!P0 BRA `(.L_x_16) ;  /* 0x0000000000508947 */ /* 0x000fec0003800000 */
[----:B------:R-:W-:Y:S01]  /*1380*/  IMAD.U32 R10, RZ, RZ, UR10 ;  /* 0x0000000aff0a7e24 */ /* 0x000fe2000f8e00ff */
[----:B------:R-:W-:Y:S01]  /*1390*/  MOV R11, UR11 ;  /* 0x0000000b000b7c02 */ /* 0x000fe20008000f00 */
[----:B------:R-:W-:Y:S01]  /*13a0*/  IMAD.U32 R19, RZ, RZ, UR11 ;  /* 0x0000000bff137e24 */ /* 0x000fe2000f8e00ff */
[----:B------:R-:W-:Y:S01]  /*13b0*/  MOV R0, 0x1420 ;  /* 0x0000142000007802 */ /* 0x000fe20000000f00 */
[----:B------:R-:W-:Y:S01]  /*13c0*/  IMAD.U32 R18, RZ, RZ, UR10 ;  /* 0x0000000aff127e24 */ /* 0x000fe2000f8e00ff */
[----:B------:R-:W-:Y:S01]  /*13d0*/  MOV R11, R10 ;  /* 0x0000000a000b7202 */ /* 0x000fe20000000f00 */
[----:B------:R-:W-:Y:S02]  /*13e0*/  IMAD.MOV.U32 R26, RZ, RZ, R12 ;  /* 0x000000ffff1a7224 */ /* 0x000fe400078e000c */
[----:B------:R-:W-:Y:S02]  /*13f0*/  IMAD.MOV.U32 R10, RZ, RZ, R19 ;  /* 0x000000ffff0a7224 */ /* 0x000fe400078e0013 */
[----:B------:R-:W-:-:S07]  /*1400*/  IMAD.MOV.U32 R20, RZ, RZ, R13 ;  /* 0x000000ffff147224 */ /* 0x000fce00078e000d */
[----:B------:R-:W-:Y:S05]  /*1410*/  CALL.REL.NOINC `($__internal_0_$__cuda_sm20_div_s64) ;  /* 0x0000001800647944 */ /* 0x000fea0003c00000 */
[----:B------:R-:W-:-:S05]  /*1420*/  IADD3 R21, P0, RZ, -R19, RZ ;  /* 0x80000013ff157210 */ /* 0x000fca0007f1e0ff */
[----:B------:R-:W-:Y:S02]  /*1430*/  IMAD.X R0, RZ, RZ, ~R11, P0 ;  /* 0x000000ffff007224 */ /* 0x000fe400000e0e0b */
[----:B------:R-:W-:-:S04]  /*1440*/  IMAD.WIDE.U32 R12, R21, UR10, R12 ;  /* 0x0000000a150c7c25 */ /* 0x000fc8000f8e000c */
[----:B------:R-:W-:Y:S01]  /*1450*/  IMAD R0, R0, UR10, RZ ;  /* 0x0000000a00007c24 */ /* 0x000fe2000f8e02ff */
[----:B------:R-:W-:Y:S01]  /*1460*/  MOV R10, R12 ;  /* 0x0000000c000a7202 */ /* 0x000fe20000000f00 */
[----:B------:R-:W-:Y:S02]  /*1470*/  IMAD.MOV.U32 R12, RZ, RZ, R19 ;  /* 0x000000ffff0c7224 */ /* 0x000fe400078e0013 */
[----:B------:R-:W-:-:S04]  /*1480*/  IMAD R21, R21, UR11, R0 ;  /* 0x0000000b15157c24 */ /* 0x000fc8000f8e0200 */
[----:B------:R-:W-:Y:S02]  /*1490*/  IMAD.IADD R0, R13, 0x1, R21 ;  /* 0x000000010d007824 */ /* 0x000fe400078e0215 */
[----:B------:R-:W-:Y:S01]  /*14a0*/  IMAD.MOV.U32 R13, RZ, RZ, R11 ;  /* 0x000000ffff0d7224 */ /* 0x000fe200078e000b */
[----:B------:R-:W-:Y:S06]  /*14b0*/  BRA `(.L_x_17) ;  /* 0x00000000005c7947 */ /* 0x000fec0003800000 */
.L_x_16:
[----:B------:R-:W0:Y:S01]  /*14c0*/  I2F.U32.RP R0, UR10 ;  /* 0x0000000a00007d06 */ /* 0x000e220008209000 */
[----:B------:R-:W-:Y:S01]  /*14d0*/  IMAD R13, RZ, RZ, -UR10 ;  /* 0x8000000aff0d7e24 */ /* 0x000fe2000f8e02ff */
[----:B------:R-:W-:-:S06]  /*14e0*/  ISETP.NE.U32.AND P2, PT, RZ, UR10, PT ;  /* 0x0000000aff007c0c */ /* 0x000fcc000bf45070 */
[----:B0-----:R-:W0:Y:S02]  /*14f0*/  MUFU.RCP R0, R0 ;  /* 0x0000000000007308 */ /* 0x001e240000001000 */
[----:B0-----:R-:W-:Y:S01]  /*1500*/  IADD3 R10, R0, 0xffffffe, RZ ;  /* 0x0ffffffe000a7810 */ /* 0x001fe20007ffe0ff */
[----:B------:R-:W-:-:S05]  /*1510*/  HFMA2.MMA R0, -RZ, RZ, 0, 0 ;  /* 0x00000000ff007435 */ /* 0x000fca00000001ff */
[----:B------:R0:W1:Y:S02]  /*1520*/  F2I.FTZ.U32.TRUNC.NTZ R11, R10 ;  /* 0x0000000a000b7305 */ /* 0x000064000021f000 */
[----:B0-----:R-:W-:Y:S02]  /*1530*/  IMAD.MOV.U32 R10, RZ, RZ, RZ ;  /* 0x000000ffff0a7224 */ /* 0x001fe400078e00ff */
[----:B-1----:R-:W-:-:S04]  /*1540*/  IMAD R13, R13, R11, RZ ;  /* 0x0000000b0d0d7224 */ /* 0x002fc800078e02ff */
[----:B------:R-:W-:-:S06]  /*1550*/  IMAD.HI.U32 R11, R11, R13, R10 ;  /* 0x0000000d0b0b7227 */ /* 0x000fcc00078e000a */
[----:B------:R-:W-:-:S04]  /*1560*/  IMAD.HI.U32 R11, R11, R12, RZ ;  /* 0x0000000c0b0b7227 */ /* 0x000fc800078e00ff */
[----:B------:R-:W-:-:S04]  /*1570*/  IMAD.MOV R13, RZ, RZ, -R11 ;  /* 0x000000ffff0d7224 */ /* 0x000fc800078e0a0b */
[----:B------:R-:W-:-:S05]  /*1580*/  IMAD R13, R13, UR10, R12 ;  /* 0x0000000a0d0d7c24 */ /* 0x000fca000f8e020c */
[----:B------:R-:W-:-:S13]  /*1590*/  ISETP.GE.U32.AND P0, PT, R13, UR10, PT ;  /* 0x0000000a0d007c0c */ /* 0x000fda000bf06070 */
[----:B------:R-:W-:Y:S01]  /*15a0*/  @P0 IADD3 R13, R13, -UR10, RZ ;  /* 0x8000000a0d0d0c10 */ /* 0x000fe2000fffe0ff */
[----:B------:R-:W-:-:S03]  /*15b0*/  @P0 VIADD R11, R11, 0x1 ;  /* 0x000000010b0b0836 */ /* 0x000fc60000000000 */
[----:B------:R-:W-:-:S13]  /*15c0*/  ISETP.GE.U32.AND P1, PT, R13, UR10, PT ;  /* 0x0000000a0d007c0c */ /* 0x000fda000bf26070 */
[----:B------:R-:W-:Y:S01]  /*15d0*/  @P1 VIADD R11, R11, 0x1 ;  /* 0x000000010b0b1836 */ /* 0x000fe20000000000 */
[----:B------:R-:W-:-:S05]  /*15e0*/  @!P2 LOP3.LUT R11, RZ, UR10, RZ, 0x33, !PT ;  /* 0x0000000aff0bac12 */ /* 0x000fca000f8e33ff */
[----:B------:R-:W-:-:S04]  /*15f0*/  IMAD.MOV R13, RZ, RZ, -R11 ;  /* 0x000000ffff0d7224 */ /* 0x000fc800078e0a0b */
[----:B------:R-:W-:Y:S02]  /*1600*/  IMAD R10, R13, UR10, R12 ;  /* 0x0000000a0d0a7c24 */ /* 0x000fe4000f8e020c */
[----:B------:R-:W-:Y:S02]  /*1610*/  IMAD.MOV.U32 R12, RZ, RZ, R11 ;  /* 0x000000ffff0c7224 */ /* 0x000fe400078e000b */
[----:B------:R-:W-:-:S07]  /*1620*/  IMAD.MOV.U32 R13, RZ, RZ, RZ ;  /* 0x000000ffff0d7224 */ /* 0x000fce00078e00ff */
.L_x_17:
[----:B------:R-:W-:Y:S05]  /*1630*/  BSYNC B0 ;  /* 0x0000000000007941 */ /* 0x000fea0003800000 */
.L_x_15:
[----:B------:R-:W-:Y:S01]  /*1640*/  ULDC.64 UR10, c[0x0][UR5+0x200] ;  /* 0x00008000050a7abb */ /* 0x000fe20008000a00 */
[----:B------:R-:W-:Y:S01]  /*1650*/  MOV R15, R8 ;  /* 0x00000008000f7202 */ /* 0x000fe20000000f00 */
[----:B------:R-:W-:Y:S01]  /*1660*/  ULDC.64 UR6, c[0x0][UR5+0x2d0] ;  /* 0x0000b40005067abb */ /* 0x000fe20008000a00 */
[----:B------:R-:W-:Y:S01]  /*1670*/  LOP3.LUT R8, R13, UR11, RZ, 0xfc, !PT ;  /* 0x0000000b0d087c12 */ /* 0x000fe2000f8efcff */
[----:B------:R-:W-:Y:S01]  /*1680*/  ULDC.64 UR8, c[0x0][UR4+0x208] ;  /* 0x0000820004087abb */ /* 0x000fe20008000a00 */
[----:B------:R-:W-:Y:S01]  /*1690*/  IMAD.MOV.U32 R17, RZ, RZ, R9 ;  /* 0x000000ffff117224 */ /* 0x000fe200078e0009 */
[----:B------:R-:W-:Y:S01]  /*16a0*/  BSSY B0, `(.L_x_18) ;  /* 0x0000036000007945 */ /* 0x000fe20003800000 */
[----:B------:R-:W-:Y:S01]  /*16b0*/  ISETP.NE.U32.AND P0, PT, R8, RZ, PT ;  /* 0x000000ff0800720c */ /* 0x000fe20003f05070 */
[C---:B------:R-:W-:Y:S02]  /*16c0*/  IMAD R9, R10.reuse, UR7, RZ ;  /* 0x000000070a097c24 */ /* 0x040fe4000f8e02ff */
[----:B------:R-:W-:-:S02]  /*16d0*/  IMAD R11, R10, UR9, RZ ;  /* 0x000000090a0b7c24 */ /* 0x000fc4000f8e02ff */
[----:B------:R-:W-:-:S04]  /*16e0*/  IMAD.WIDE.U32 R16, R10, UR6, R16 ;  /* 0x000000060a107c25 */ /* 0x000fc8000f8e0010 */
        /* <DEDUP_REMOVED lines=26> */
.L_x_19:
        /* <DEDUP_REMOVED lines=23> */
.L_x_20:
[----:B------:R-:W-:Y:S05]  /*1a00*/  BSYNC B0 ;  /* 0x0000000000007941 */ /* 0x000fea0003800000 */
.L_x_18:
[----:B------:R-:W-:Y:S01]  /*1a10*/  ULDC.64 UR10, c[0x0][UR5+0x1f8] ;  /* 0x00007e00050a7abb */ /* 0x000fe20008000a00 */
[----:B------:R-:W-:Y:S01]  /*1a20*/  IMAD.MOV.U32 R17, RZ, RZ, R9 ;  /* 0x000000ffff117224 */ /* 0x000fe200078e0009 */
[----:B------:R-:W-:Y:S01]  /*1a30*/  LOP3.LUT R18, R13, UR11, RZ, 0xfc, !PT ;  /* 0x0000000b0d127c12 */ /* 0x000fe2000f8efcff */
[----:B------:R-:W-:Y:S01]  /*1a40*/  ULDC.64 UR6, c[0x0][UR5+0x2c8] ;  /* 0x0000b20005067abb */ /* 0x000fe20008000a00 */
[----:B------:R-:W-:Y:S01]  /*1a50*/  MOV R9, R8 ;  /* 0x0000000800097202 */ /* 0x000fe20000000f00 */
[----:B------:R-:W-:Y:S01]  /*1a60*/  ULDC.64 UR8, c[0x0][UR4+0x200] ;  /* 0x0000800004087abb */ /* 0x000fe20008000a00 */
[----:B------:R-:W-:Y:S01]  /*1a70*/  ISETP.NE.U32.AND P0, PT, R18, RZ, PT ;  /* 0x000000ff1200720c */ /* 0x000fe20003f05070 */
[----:B------:R-:W-:Y:S01]  /*1a80*/  IMAD.MOV.U32 R8, RZ, RZ, R14 ;  /* 0x000000ffff087224 */ /* 0x000fe200078e000e */
[----:B------:R-:W-:Y:S01]  /*1a90*/  BSSY B0, `(.L_x_21) ;  /* 0x0000034000007945 */ /* 0x000fe20003800000 */
        /* <DEDUP_REMOVED lines=9> */
[----:B------:R-:W-:Y:S01]  /*1b30*/  MOV R10, UR10 ;  /* 0x0000000a000a7c02 */ /* 0x000fe20008000f00 */
[----:B------:R-:W-:Y:S01]  /*1b40*/  IMAD.U32 R19, RZ, RZ, UR11 ;  /* 0x0000000bff137e24 */ /* 0x000fe2000f8e00ff */
[----:B------:R-:W-:Y:S01]  /*1b50*/  MOV R26, R12 ;  /* 0x0000000c001a7202 */ /* 0x000fe20000000f00 */
[----:B------:R-:W-:Y:S01]  /*1b60*/  IMAD.U32 R11, RZ, RZ, UR11 ;  /* 0x0000000bff0b7e24 */ /* 0x000fe2000f8e00ff */
[----:B------:R-:W-:Y:S01]  /*1b70*/  MOV R0, 0x1bd0 ;  /* 0x00001bd000007802 */ /* 0x000fe20000000f00 */
[----:B------:R-:W-:Y:S02]  /*1b80*/  IMAD.MOV.U32 R11, RZ, RZ, R10 ;  /* 0x000000ffff0b7224 */ /* 0x000fe400078e000a */
[----:B------:R-:W-:Y:S02]  /*1b90*/  IMAD.U32 R18, RZ, RZ, UR10 ;  /* 0x0000000aff127e24 */ /* 0x000fe4000f8e00ff */
[----:B------:R-:W-:Y:S02]  /*1ba0*/  IMAD.MOV.U32 R10, RZ, RZ, R19 ;  /* 0x000000ffff0a7224 */ /* 0x000fe400078e0013 */
[----:B------:R-:W-:-:S07]  /*1bb0*/  IMAD.MOV.U32 R20, RZ, RZ, R13 ;  /* 0x000000ffff147224 */ /* 0x000fce00078e000d */
[----:B------:R-:W-:Y:S05]  /*1bc0*/  CALL.REL.NOINC `($__internal_0_$__cuda_sm20_div_s64) ;  /* 0x0000001000787944 */ /* 0x000fea0003c00000 */
[----:B------:R-:W-:-:S04]  /*1bd0*/  IADD3 R21, P0, RZ, -R19, RZ ;  /* 0x80000013ff157210 */ /* 0x000fc80007f1e0ff */
[----:B------:R-:W-:Y:S01]  /*1be0*/  IADD3.X R0, RZ, ~R11, RZ, P0, !PT ;  /* 0x8000000bff007210 */ /* 0x000fe200007fe4ff */
[----:B------:R-:W-:-:S04]  /*1bf0*/  IMAD.WIDE.U32 R12, R21, UR10, R12 ;  /* 0x0000000a150c7c25 */ /* 0x000fc8000f8e000c */
[----:B------:R-:W-:-:S04]  /*1c00*/  IMAD R0, R0, UR10, RZ ;  /* 0x0000000a00007c24 */ /* 0x000fc8000f8e02ff */
[----:B------:R-:W-:Y:S02]  /*1c10*/  IMAD R21, R21, UR11, R0 ;  /* 0x0000000b15157c24 */ /* 0x000fe4000f8e0200 */
[----:B------:R-:W-:Y:S01]  /*1c20*/  IMAD.MOV.U32 R0, RZ, RZ, R12 ;  /* 0x000000ffff007224 */ /* 0x000fe200078e000c */
[----:B------:R-:W-:Y:S01]  /*1c30*/  MOV R12, R19 ;  /* 0x00000013000c7202 */ /* 0x000fe20000000f00 */
[----:B------:R-:W-:Y:S02]  /*1c40*/  IMAD.IADD R10, R13, 0x1, R21 ;  /* 0x000000010d0a7824 */ /* 0x000fe400078e0215 */
[----:B------:R-:W-:Y:S01]  /*1c50*/  IMAD.MOV.U32 R13, RZ, RZ, R11 ;  /* 0x000000ffff0d7224 */ /* 0x000fe200078e000b */
[----:B------:R-:W-:Y:S06]  /*1c60*/  BRA `(.L_x_23) ;  /* 0x0000000000587947 */ /* 0x000fec0003800000 */
.L_x_22:
[----:B------:R-:W0:Y:S01]  /*1c70*/  I2F.U32.RP R0, UR10 ;  /* 0x0000000a00007d06 */ /* 0x000e220008209000 */
[----:B------:R-:W-:Y:S02]  /*1c80*/  IADD3 R13, RZ, -UR10, RZ ;  /* 0x8000000aff0d7c10 */ /* 0x000fe4000fffe0ff */
[----:B------:R-:W-:-:S05]  /*1c90*/  ISETP.NE.U32.AND P2, PT, RZ, UR10, PT ;  /* 0x0000000aff007c0c */ /* 0x000fca000bf45070 */
[----:B0-----:R-:W0:Y:S02]  /*1ca0*/  MUFU.RCP R0, R0 ;  /* 0x0000000000007308 */ /* 0x001e240000001000 */
[----:B0-----:R-:W-:-:S06]  /*1cb0*/  VIADD R10, R0, 0xffffffe ;  /* 0x0ffffffe000a7836 */ /* 0x001fcc0000000000 */
        /* <DEDUP_REMOVED lines=12> */
[----:B------:R-:W-:-:S04]  /*1d80*/  @!P2 LOP3.LUT R11, RZ, UR10, RZ, 0x33, !PT ;  /* 0x0000000aff0bac12 */ /* 0x000fc8000f8e33ff */
[----:B------:R-:W-:-:S05]  /*1d90*/  IADD3 R13, -R11, RZ, RZ ;  /* 0x000000ff0b0d7210 */ /* 0x000fca0007ffe1ff */
[----:B------:R-:W-:Y:S02]  /*1da0*/  IMAD R0, R13, UR10, R12 ;  /* 0x0000000a0d007c24 */ /* 0x000fe4000f8e020c */
[----:B------:R-:W-:Y:S02]  /*1db0*/  IMAD.MOV.U32 R12, RZ, RZ, R11 ;  /* 0x000000ffff0c7224 */ /* 0x000fe400078e000b */
[----:B------:R-:W-:-:S07]  /*1dc0*/  IMAD.MOV.U32 R13, RZ, RZ, RZ ;  /* 0x000000ffff0d7224 */ /* 0x000fce00078e00ff */
.L_x_23:
[----:B------:R-:W-:Y:S05]  /*1dd0*/  BSYNC B0 ;  /* 0x0000000000007941 */ /* 0x000fea0003800000 */
.L_x_21:
[----:B------:R-:W-:Y:S01]  /*1de0*/  IADD3 R6, P0, R6, -0x4, RZ ;  /* 0xfffffffc06067810 */ /* 0x000fe20007f1e0ff */
[----:B------:R-:W-:Y:S01]  /*1df0*/  IMAD.MOV.U32 R17, RZ, RZ, R9 ;  /* 0x000000ffff117224 */ /* 0x000fe200078e0009 */
[----:B------:R-:W-:Y:S01]  /*1e00*/  MOV R15, R8 ;  /* 0x00000008000f7202 */ /* 0x000fe20000000f00 */
[----:B------:R-:W-:Y:S01]  /*1e10*/  ULDC.64 UR6, c[0x0][UR5+0x2c0] ;  /* 0x0000b00005067abb */ /* 0x000fe20008000a00 */
[----:B------:R-:W-:Y:S01]  /*1e20*/  IADD3.X R7, R7, -0x1, RZ, P0, !PT ;  /* 0xffffffff07077810 */ /* 0x000fe200007fe4ff */
[----:B------:R-:W-:Y:S01]  /*1e30*/  ULDC.64 UR8, c[0x0][UR4+0x1f8] ;  /* 0x00007e0004087abb */ /* 0x000fe20008000a00 */
[----:B------:R-:W-:Y:S01]  /*1e40*/  ISETP.GT.U32.AND P0, PT, R6, 0x3, PT ;  /* 0x000000030600780c */ /* 0x000fe20003f04070 */
[C---:B------:R-:W-:Y:S01]  /*1e50*/  IMAD.WIDE.U32 R8, R0.reuse, UR6, R14 ;  /* 0x0000000600087c25 */ /* 0x040fe2000f8e000e */
[----:B------:R-:W-:Y:S02]  /*1e60*/  UIADD3 UR4, UR4, -0x20, URZ ;  /* 0xffffffe004047890 */ /* 0x000fe4000fffe03f */
[----:B------:R-:W-:Y:S01]  /*1e70*/  ISETP.GT.AND.EX P0, PT, R7, RZ, PT, P0 ;  /* 0x000000ff0700720c */ /* 0x000fe20003f04300 */
[----:B------:R-:W-:Y:S01]  /*1e80*/  IMAD.WIDE.U32 R14, R0, UR8, R16 ;  /* 0x00000008000e7c25 */ /* 0x000fe2000f8e0010 */
[----:B------:R-:W-:-:S03]  /*1e90*/  UIADD3 UR5, UR5, -0x20, URZ ;  /* 0xffffffe005057890 */ /* 0x000fc6000fffe03f */
[C---:B------:R-:W-:Y:S02]  /*1ea0*/  IMAD R17, R0.reuse, UR9, RZ ;  /* 0x0000000900117c24 */ /* 0x040fe4000f8e02ff */
[----:B------:R-:W-:Y:S02]  /*1eb0*/  IMAD R11, R0, UR7, RZ ;  /* 0x00000007000b7c24 */ /* 0x000fe4000f8e02ff */
[C---:B------:R-:W-:Y:S02]  /*1ec0*/  IMAD R17, R10.reuse, UR8, R17 ;  /* 0x000000080a117c24 */ /* 0x040fe4000f8e0211 */
[----:B------:R-:W-:-:S03]  /*1ed0*/  IMAD R11, R10, UR6, R11 ;  /* 0x000000060a0b7c24 */ /* 0x000fc6000f8e020b */
[----:B------:R-:W-:Y:S01]  /*1ee0*/  IADD3 R15, R15, R17, RZ ;  /* 0x000000110f0f7210 */ /* 0x000fe20007ffe0ff */
[----:B------:R-:W-:Y:S01]  /*1ef0*/  IMAD.IADD R9, R9, 0x1, R11 ;  /* 0x0000000109097824 */ /* 0x000fe200078e020b */
[----:B------:R-:W-:Y:S06]  /*1f00*/  @P0 BRA `(.L_x_24) ;  /* 0xfffffff0001c0947 */ /* 0x000fec000383ffff */
.L_x_6:
[----:B------:R-:W-:Y:S01]  /*1f10*/  IADD3 R0, P1, P2, -R4, 0x8, R2 ;  /* 0x0000000804007810 */ /* 0x000fe20007a3e102 */
[----:B------:R-:W-:Y:S01]  /*1f20*/  ULDC.64 UR6, c[0x0][0x550] ;  /* 0x0001540000067ab9 */ /* 0x000fe20000000a00 */
[----:B------:R-:W-:Y:S01]  /*1f30*/  ULDC.64 UR4, c[0x0][0x208] ;  /* 0x0000820000047ab9 */ /* 0x000fe20000000a00 */
[----:B------:R-:W-:Y:S01]  /*1f40*/  BSSY B0, `(.L_x_25) ;  /* 0x000009a000007945 */ /* 0x000fe20003800000 */
[----:B------:R-:W-:Y:S02]  /*1f50*/  ISETP.GE.U32.AND P0, PT, R0, UR6, PT ;  /* 0x0000000600007c0c */ /* 0x000fe4000bf06070 */
[----:B------:R-:W-:Y:S02]  /*1f60*/  IADD3.X R0, ~R5, RZ, R3, P1, P2 ;  /* 0x000000ff05007210 */ /* 0x000fe40000fe4503 */
[----:B------:R-:W-:Y:S02]  /*1f70*/  PRMT R7, RZ, 0x7610, R7 ;  /* 0x00007610ff077816 */ /* 0x000fe40000000007 */
[----:B------:R-:W-:-:S02]  /*1f80*/  ISETP.GE.AND.EX P0, PT, R0, UR7, PT, P0 ;  /* 0x0000000700007c0c */ /* 0x000fc4000bf06300 */
[----:B------:R-:W-:Y:S02]  /*1f90*/  PRMT R10, RZ, 0x7610, R10 ;  /* 0x00007610ff0a7816 */ /* 0x000fe4000000000a */
[----:B------:R-:W-:Y:S02]  /*1fa0*/  PRMT R11, RZ, 0x7610, R11 ;  /* 0x00007610ff0b7816 */ /* 0x000fe4000000000b */
[----:B------:R-:W-:Y:S02]  /*1fb0*/  PRMT R12, RZ, 0x7610, R12 ;  /* 0x00007610ff0c7816 */ /* 0x000fe4000000000c */
[----:B------:R-:W-:Y:S02]  /*1fc0*/  PRMT R0, RZ, 0x7610, R0 ;  /* 0x00007610ff007816 */ /* 0x000fe40000000000 */
[----:B------:R-:W-:Y:S02]  /*1fd0*/  PRMT R6, RZ, 0x7610, R6 ;  /* 0x00007610ff067816 */ /* 0x000fe40000000006 */
[----:B------:R-:W-:-:S02]  /*1fe0*/  PRMT R13, RZ, 0x7610, R13 ;  /* 0x00007610ff0d7816 */ /* 0x000fc4000000000d */
[----:B------:R-:W-:Y:S01]  /*1ff0*/  PRMT R16, RZ, 0x7610, R16 ;  /* 0x00007610ff107816 */ /* 0x000fe20000000010 */
[----:B------:R-:W-:Y:S06]  /*2000*/  @!P0 BRA `(.L_x_26) ;  /* 0x0000000800348947 */ /* 0x000fec0003800000 */
[----:B------:R-:W0:Y:S01]  /*2010*/  LDC R0, c[0x0][0x548] ;  /* 0x00015200ff007b82 */ /* 0x000e220000000800 */
[----:B------:R-:W-:Y:S01]  /*2020*/  UMOV UR8, 0x1a0 ;  /* 0x000001a000087882 */ /* 0x000fe20000000000 */
[----:B------:R-:W-:Y:S01]  /*2030*/  BSSY B1, `(.L_x_27) ;  /* 0x000005a000017945 */ /* 0x000fe20003800000 */
[----:B------:R-:W-:Y:S02]  /*2040*/  PRMT R20, RZ, 0x7610, R20 ;  /* 0x00007610ff147816 */ /* 0x000fe40000000014 */
[----:B------:R-:W-:Y:S02]  /*2050*/  PRMT R19, RZ, 0x7610, R19 ;  /* 0x00007610ff137816 */ /* 0x000fe40000000013 */
[----:B------:R-:W-:Y:S02]  /*2060*/  PRMT R18, RZ, 0x7610, R18 ;  /* 0x00007610ff127816 */ /* 0x000fe40000000012 */
[----:B------:R-:W-:Y:S02]  /*2070*/  PRMT R11, RZ, 0x7610, R11 ;  /* 0x00007610ff0b7816 */ /* 0x000fe4000000000b */
[----:B------:R-:W-:-:S02]  /*2080*/  PRMT R10, RZ, 0x7610, R10 ;  /* 0x00007610ff0a7816 */ /* 0x000fc4000000000a */
[----:B------:R-:W-:Y:S02]  /*2090*/  PRMT R7, RZ, 0x7610, R7 ;  /* 0x00007610ff077816 */ /* 0x000fe40000000007 */
[----:B------:R-:W-:Y:S01]  /*20a0*/  PRMT R6, RZ, 0x7610, R6 ;  /* 0x00007610ff067816 */ /* 0x000fe20000000006 */
[----:B0-----:R-:W-:-:S05]  /*20b0*/  VIADD R0, R0, 0xfffffffe ;  /* 0xfffffffe00007836 */ /* 0x001fca0000000000 */
[----:B------:R-:W-:Y:S02]  /*20c0*/  LEA R16, R0, UR8, 0x3 ;  /* 0x0000000800107c11 */ /* 0x000fe4000f8e18ff */
[----:B------:R-:W-:Y:S02]  /*20d0*/  PRMT R0, RZ, 0x7610, R0 ;  /* 0x00007610ff007816 */ /* 0x000fe40000000000 */
[----:B------:R-:W0:Y:S02]  /*20e0*/  LDC.64 R12, c[0x0][R16+0x220] ;  /* 0x00008800100c7b82 */ /* 0x000e240000000a00 */
[----:B0-----:R-:W-:-:S04]  /*20f0*/  ISETP.GE.U32.AND P0, PT, R2, R12, PT ;  /* 0x0000000c0200720c */ /* 0x001fc80003f06070 */
[----:B------:R-:W-:-:S13]  /*2100*/  ISETP.GE.AND.EX P0, PT, R3, R13, PT, P0 ;  /* 0x0000000d0300720c */ /* 0x000fda0003f06300 */
[----:B------:R-:W-:Y:S05]  /*2110*/  @P0 BRA `(.L_x_28) ;  /* 0x00000004002c0947 */ /* 0x000fea0003800000 */
[----:B------:R-:W-:Y:S02]  /*2120*/  ULDC.64 UR8, c[0x0][0x3b0] ;  /* 0x0000ec0000087ab9 */ /* 0x000fe40000000a00 */
[----:B------:R-:W-:-:S04]  /*2130*/  IADD3 R8, P0, R8, UR8, RZ ;  /* 0x0000000808087c10 */ /* 0x000fc8000ff1e0ff */
[----:B------:R-:W-:-:S05]  /*2140*/  IADD3.X R9, R9, UR9, RZ, P0, !PT ;  /* 0x0000000909097c10 */ /* 0x000fca00087fe4ff */
[----:B------:R0:W5:Y:S01]  /*2150*/  LDG.E.U8 R0, desc[UR4][R8.64] ;  /* 0x0000000408007981 */ /* 0x000162000c1e1100 */
[----:B------:R-:W-:-:S04]  /*2160*/  IADD3 R17, P1, R2, 0x1, RZ ;  /* 0x0000000102117810 */ /* 0x000fc80007f3e0ff */
[----:B------:R-:W-:Y:S01]  /*2170*/  ISETP.GE.U32.AND P0, PT, R17, R12, PT ;  /* 0x0000000c1100720c */ /* 0x000fe20003f06070 */
[----:B------:R-:W-:-:S05]  /*2180*/  IMAD.X R17, RZ, RZ, R3, P1 ;  /* 0x000000ffff117224 */ /* 0x000fca00008e0603 */
[----:B------:R-:W-:-:S13]  /*2190*/  ISETP.GE.AND.EX P0, PT, R17, R13, PT, P0 ;  /* 0x0000000d1100720c */ /* 0x000fda0003f06300 */
[----:B0-----:R-:W-:Y:S05]  /*21a0*/  @P0 BRA `(.L_x_28) ;  /* 0x0000000400080947 */ /* 0x001fea0003800000 */
[----:B------:R-:W0:Y:S02]  /*21b0*/  LDC.64 R16, c[0x0][R16+0x2e8] ;  /* 0x0000ba0010107b82 */ /* 0x000e240000000a00 */
[----:B0-----:R-:W-:-:S04]  /*21c0*/  IADD3 R8, P0, R16, R8, RZ ;  /* 0x0000000810087210 */ /* 0x001fc80007f1e0ff */
[----:B------:R-:W-:-:S05]  /*21d0*/  IADD3.X R9, R17, R9, RZ, P0, !PT ;  /* 0x0000000911097210 */ /* 0x000fca00007fe4ff */
[----:B------:R0:W5:Y:S01]  /*21e0*/  LDG.E.U8 R6, desc[UR4][R8.64] ;  /* 0x0000000408067981 */ /* 0x000162000c1e1100 */
[----:B------:R-:W-:Y:S02]  /*21f0*/  IADD3 R7, P1, R2, 0x2, RZ ;  /* 0x0000000202077810 */ /* 0x000fe40007f3e0ff */
[----:B------:R-:W-:Y:S02]  /*2200*/  PRMT R19, RZ, 0x7610, R19 ;  /* 0x00007610ff137816 */ /* 0x000fe40000000013 */
[----:B------:R-:W-:Y:S01]  /*2210*/  ISETP.GE.U32.AND P0, PT, R7, R12, PT ;  /* 0x0000000c0700720c */ /* 0x000fe20003f06070 */
[----:B------:R-:W-:Y:S01]  /*2220*/  IMAD.X R7, RZ, RZ, R3, P1 ;  /* 0x000000ffff077224 */ /* 0x000fe200008e0603 */
[----:B------:R-:W-:Y:S02]  /*2230*/  PRMT R18, RZ, 0x7610, R18 ;  /* 0x00007610ff127816 */ /* 0x000fe40000000012 */
[----:B------:R-:W-:Y:S02]  /*2240*/  PRMT R11, RZ, 0x7610, R11 ;  /* 0x00007610ff0b7816 */ /* 0x000fe4000000000b */
[----:B------:R-:W-:-:S02]  /*2250*/  ISETP.GE.AND.EX P0, PT, R7, R13, PT, P0 ;  /* 0x0000000d0700720c */ /* 0x000fc40003f06300 */
[----:B------:R-:W-:Y:S02]  /*2260*/  PRMT R10, RZ, 0x7610, R10 ;  /* 0x00007610ff0a7816 */ /* 0x000fe4000000000a */
[----:B------:R-:W-:-:S09]  /*2270*/  PRMT R7, RZ, 0x7610, R7 ;  /* 0x00007610ff077816 */ /* 0x000fd20000000007 */
[----:B0-----:R-:W-:Y:S05]  /*2280*/  @P0 BRA `(.L_x_28) ;  /* 0x0000000000d00947 */ /* 0x001fea0003800000 */
[----:B------:R-:W-:-:S05]  /*2290*/  IADD3 R8, P0, R16, R8, RZ ;  /* 0x0000000810087210 */ /* 0x000fca0007f1e0ff */
[----:B------:R-:W-:-:S05]  /*22a0*/  IMAD.X R9, R17, 0x1, R9, P0 ;  /* 0x0000000111097824 */ /* 0x000fca00000e0609 */
[----:B------:R0:W5:Y:S01]  /*22b0*/  LDG.E.U8 R7, desc[UR4][R8.64] ;  /* 0x0000000408077981 */ /* 0x000162000c1e1100 */
[----:B------:R-:W-:Y:S02]  /*22c0*/  IADD3 R11, P1, R2, 0x3, RZ ;  /* 0x00000003020b7810 */ /* 0x000fe40007f3e0ff */
[----:B------:R-:W-:Y:S02]  /*22d0*/  PRMT R19, RZ, 0x7610, R19 ;  /* 0x00007610ff137816 */ /* 0x000fe40000000013 */
[----:B------:R-:W-:Y:S02]  /*22e0*/  ISETP.GE.U32.AND P0, PT, R11, R12, PT ;  /* 0x0000000c0b00720c */ /* 0x000fe40003f06070 */
[----:B------:R-:W-:Y:S02]  /*22f0*/  IADD3.X R11, RZ, R3, RZ, P1, !PT ;  /* 0x00000003ff0b7210 */ /* 0x000fe40000ffe4ff */
        /* <DEDUP_REMOVED lines=10> */
[----:B------:R-:W-:Y:S01]  /*23a0*/  ISETP.GE.U32.AND P0, PT, R11, R12, PT ;  /* 0x0000000c0b00720c */ /* 0x000fe20003f06070 */
[----:B------:R-:W-:Y:S01]  /*23b0*/  IMAD.X R11, RZ, RZ, R3, P1 ;  /* 0x000000ffff0b7224 */ /* 0x000fe200008e0603 */
[----:B------:R-:W-:-:S04]  /*23c0*/  PRMT R18, RZ, 0x7610, R18 ;  /* 0x00007610ff127816 */ /* 0x000fc80000000012 */
[----:B------:R-:W-:Y:S02]  /*23d0*/  ISETP.GE.AND.EX P0, PT, R11, R13, PT, P0 ;  /* 0x0000000d0b00720c */ /* 0x000fe40003f06300 */
[----:B------:R-:W-:-:S11]  /*23e0*/  PRMT R11, RZ, 0x7610, R11 ;  /* 0x00007610ff0b7816 */ /* 0x000fd6000000000b */
[----:B0-----:R-:W-:Y:S05]  /*23f0*/  @P0 BRA `(.L_x_28) ;  /* 0x0000000000740947 */ /* 0x001fea0003800000 */
[----:B------:R-:W-:-:S04]  /*2400*/  IADD3 R8, P0, R16, R8, RZ ;  /* 0x0000000810087210 */ /* 0x000fc80007f1e0ff */
[----:B------:R-:W-:-:S05]  /*2410*/  IADD3.X R9, R17, R9, RZ, P0, !PT ;  /* 0x0000000911097210 */ /* 0x000fca00007fe4ff */
[----:B------:R0:W5:Y:S01]  /*2420*/  LDG.E.U8 R11, desc[UR4][R8.64] ;  /* 0x00000004080b7981 */ /* 0x000162000c1e1100 */
[----:B------:R-:W-:Y:S02]  /*2430*/  IADD3 R19, P1, R2, 0x5, RZ ;  /* 0x0000000502137810 */ /* 0x000fe40007f3e0ff */
[----:B------:R-:W-:Y:S02]  /*2440*/  PRMT R18, RZ, 0x7610, R18 ;  /* 0x00007610ff127816 */ /* 0x000fe40000000012 */
[----:B------:R-:W-:Y:S01]  /*2450*/  ISETP.GE.U32.AND P0, PT, R19, R12, PT ;  /* 0x0000000c1300720c */ /* 0x000fe20003f06070 */
[----:B------:R-:W-:-:S05]  /*2460*/  IMAD.X R19, RZ, RZ, R3, P1 ;  /* 0x000000ffff137224 */ /* 0x000fca00008e0603 */
[----:B------:R-:W-:Y:S02]  /*2470*/  ISETP.GE.AND.EX P0, PT, R19, R13, PT, P0 ;  /* 0x0000000d1300720c */ /* 0x000fe40003f06300 */
[----:B------:R-:W-:-:S11]  /*2480*/  PRMT R19, RZ, 0x7610, R19 ;  /* 0x00007610ff137816 */ /* 0x000fd60000000013 */
[----:B0-----:R-:W-:Y:S05]  /*2490*/  @P0 BRA `(.L_x_28) ;  /* 0x00000000004c0947 */ /* 0x001fea0003800000 */
[----:B------:R-:W-:-:S05]  /*24a0*/  IADD3 R8, P0, R16, R8, RZ ;  /* 0x0000000810087210 */ /* 0x000fca0007f1e0ff */
[----:B------:R-:W-:-:S05]  /*24b0*/  IMAD.X R9, R17, 0x1, R9, P0 ;  /* 0x0000000111097824 */ /* 0x000fca00000e0609 */
[----:B------:R0:W5:Y:S01]  /*24c0*/  LDG.E.U8 R18, desc[UR4][R8.64] ;  /* 0x0000000408127981 */ /* 0x000162000c1e1100 */
[----:B------:R-:W-:-:S04]  /*24d0*/  IADD3 R19, P1, R2, 0x6, RZ ;  /* 0x0000000602137810 */ /* 0x000fc80007f3e0ff */
[----:B------:R-:W-:Y:S02]  /*24e0*/  ISETP.GE.U32.AND P0, PT, R19, R12, PT ;  /* 0x0000000c1300720c */ /* 0x000fe40003f06070 */
[----:B------:R-:W-:-:S04]  /*24f0*/  IADD3.X R19, RZ, R3, RZ, P1, !PT ;  /* 0x00000003ff137210 */ /* 0x000fc80000ffe4ff */
[----:B------:R-:W-:Y:S02]  /*2500*/  ISETP.GE.AND.EX P0, PT, R19, R13, PT, P0 ;  /* 0x0000000d1300720c */ /* 0x000fe40003f06300 */
[----:B------:R-:W-:-:S11]  /*2510*/  PRMT R19, RZ, 0x7610, R19 ;  /* 0x00007610ff137816 */ /* 0x000fd60000000013 */
[----:B0-----:R-:W-:Y:S05]  /*2520*/  @P0 BRA `(.L_x_28) ;  /* 0x0000000000280947 */ /* 0x001fea0003800000 */
[----:B------:R-:W-:-:S04]  /*2530*/  IADD3 R19, P1, R2, 0x7, RZ ;  /* 0x0000000702137810 */ /* 0x000fc80007f3e0ff */
[----:B------:R-:W-:Y:S01]  /*2540*/  ISETP.GE.U32.AND P0, PT, R19, R12, PT ;  /* 0x0000000c1300720c */ /* 0x000fe20003f06070 */
[----:B------:R-:W-:-:S05]  /*2550*/  IMAD.X R12, RZ, RZ, R3, P1 ;  /* 0x000000ffff0c7224 */ /* 0x000fca00008e0603 */
[----:B------:R-:W-:Y:S02]  /*2560*/  ISETP.GE.AND.EX P0, PT, R12, R13, PT, P0 ;  /* 0x0000000d0c00720c */ /* 0x000fe40003f06300 */
[----:B------:R-:W-:-:S05]  /*2570*/  IADD3 R12, P1, R16, R8, RZ ;  /* 0x00000008100c7210 */ /* 0x000fca0007f3e0ff */
[----:B------:R-:W-:-:S05]  /*2580*/  IMAD.X R13, R17, 0x1, R9, P1 ;  /* 0x00000001110d7824 */ /* 0x000fca00008e0609 */
[----:B------:R0:W5:Y:S01]  /*2590*/  LDG.E.U8 R19, desc[UR4][R12.64] ;  /* 0x000000040c137981 */ /* 0x000162000c1e1100 */
[----:B------:R-:W-:-:S04]  /*25a0*/  @!P0 IADD3 R8, P1, R16, R12, RZ ;  /* 0x0000000c10088210 */ /* 0x000fc80007f3e0ff */
[----:B------:R-:W-:-:S05]  /*25b0*/  @!P0 IADD3.X R9, R17, R13, RZ, P1, !PT ;  /* 0x0000000d11098210 */ /* 0x000fca0000ffe4ff */
[----:B------:R0:W5:Y:S04]  /*25c0*/  @!P0 LDG.E.U8 R20, desc[UR4][R8.64] ;  /* 0x0000000408148981 */ /* 0x000168000c1e1100 */
.L_x_28:
[----:B------:R-:W-:Y:S05]  /*25d0*/  BSYNC B1 ;  /* 0x0000000000017941 */ /* 0x000fea0003800000 */
.L_x_27:
[----:B------:R-:W-:-:S04]  /*25e0*/  IADD3 R4, P0, R2, -R4, RZ ;  /* 0x8000000402047210 */ /* 0x000fc80007f1e0ff */
[C---:B------:R-:W-:Y:S01]  /*25f0*/  ISETP.GE.U32.AND P6, PT, R4.reuse, UR6, PT ;  /* 0x0000000604007c0c */ /* 0x040fe2000bfc6070 */
[----:B------:R-:W-:Y:S01]  /*2600*/  IMAD.X R5, R3, 0x1, ~R5, P0 ;  /* 0x0000000103057824 */ /* 0x000fe200000e0e05 */
[C---:B0-----:R-:W-:Y:S02]  /*2610*/  IADD3 R9, P0, R4.reuse, 0x1, RZ ;  /* 0x0000000104097810 */ /* 0x041fe40007f1e0ff */
[C---:B------:R-:W-:Y:S02]  /*2620*/  IADD3 R8, P1, R4.reuse, 0x2, RZ ;  /* 0x0000000204087810 */ /* 0x040fe40007f3e0ff */
[----:B------:R-:W-:Y:S01]  /*2630*/  ISETP.GE.U32.AND P4, PT, R9, UR6, PT ;  /* 0x0000000609007c0c */ /* 0x000fe2000bf86070 */
[----:B------:R-:W-:Y:S01]  /*2640*/  IMAD.X R21, RZ, RZ, R5, P0 ;  /* 0x000000ffff157224 */ /* 0x000fe200000e0605 */
[----:B------:R-:W-:Y:S02]  /*2650*/  ISETP.GE.AND.EX P6, PT, R5, UR7, PT, P6 ;  /* 0x0000000705007c0c */ /* 0x000fe4000bfc6360 */
[----:B------:R-:W-:-:S02]  /*2660*/  IADD3 R9, P2, R4, 0x3, RZ ;  /* 0x0000000304097810 */ /* 0x000fc40007f5e0ff */
[----:B------:R-:W-:Y:S02]  /*2670*/  ISETP.GE.U32.AND P5, PT, R8, UR6, PT ;  /* 0x0000000608007c0c */ /* 0x000fe4000bfa6070 */
[----:B------:R-:W-:Y:S01]  /*2680*/  IADD3 R8, P3, R4, 0x4, RZ ;  /* 0x0000000404087810 */ /* 0x000fe20007f7e0ff */
[--C-:B------:R-:W-:Y:S01]  /*2690*/  IMAD.X R16, RZ, RZ, R5.reuse, P2 ;  /* 0x000000ffff107224 */ /* 0x100fe200010e0605 */
[----:B-----5:R-:W-:Y:S02]  /*26a0*/  SEL R0, R0, RZ, P6 ;  /* 0x000000ff00007207 */ /* 0x020fe40003000000 */
[----:B------:R-:W-:Y:S01]  /*26b0*/  ISETP.GE.U32.AND P6, PT, R9, UR6, PT ;  /* 0x0000000609007c0c */ /* 0x000fe2000bfc6070 */
[----:B------:R-:W-:Y:S01]  /*26c0*/  IMAD.X R13, RZ, RZ, R5, P3 ;  /* 0x000000ffff0d7224 */ /* 0x000fe200018e0605 */
[----:B------:R-:W-:Y:S02]  /*26d0*/  IADD3.X R17, RZ, R5, RZ, P1, !PT ;  /* 0x00000005ff117210 */ /* 0x000fe40000ffe4ff */
[----:B------:R-:W-:-:S02]  /*26e0*/  ISETP.GE.U32.AND P0, PT, R8, UR6, PT ;  /* 0x0000000608007c0c */ /* 0x000fc4000bf06070 */
[C---:B------:R-:W-:Y:S02]  /*26f0*/  IADD3 R9, P1, R4.reuse, 0x5, RZ ;  /* 0x0000000504097810 */ /* 0x040fe40007f3e0ff */
[C---:B------:R-:W-:Y:S02]  /*2700*/  IADD3 R8, P2, R4.reuse, 0x6, RZ ;  /* 0x0000000604087810 */ /* 0x040fe40007f5e0ff */
[----:B------:R-:W-:Y:S02]  /*2710*/  IADD3 R4, P3, R4, 0x7, RZ ;  /* 0x0000000704047810 */ /* 0x000fe40007f7e0ff */
[----:B------:R-:W-:Y:S02]  /*2720*/  IADD3.X R12, RZ, R5, RZ, P1, !PT ;  /* 0x00000005ff0c7210 */ /* 0x000fe40000ffe4ff */
[----:B------:R-:W-:Y:S01]  /*2730*/  ISETP.GE.U32.AND P1, PT, R9, UR6, PT ;  /* 0x0000000609007c0c */ /* 0x000fe2000bf26070 */
[--C-:B------:R-:W-:Y:S01]  /*2740*/  IMAD.X R9, RZ, RZ, R5.reuse, P2 ;  /* 0x000000ffff097224 */ /* 0x100fe200010e0605 */
[----:B------:R-:W-:Y:S01]  /*2750*/  ISETP.GE.U32.AND P2, PT, R8, UR6, PT ;  /* 0x0000000608007c0c */ /* 0x000fe2000bf46070 */
[----:B------:R-:W-:Y:S01]  /*2760*/  IMAD.X R5, RZ, RZ, R5, P3 ;  /* 0x000000ffff057224 */ /* 0x000fe200018e0605 */
[----:B------:R-:W-:-:S02]  /*2770*/  ISETP.GE.U32.AND P3, PT, R4, UR6, PT ;  /* 0x0000000604007c0c */ /* 0x000fc4000bf66070 */
[----:B------:R-:W-:Y:S02]  /*2780*/  ISETP.GE.AND.EX P4, PT, R21, UR7, PT, P4 ;  /* 0x0000000715007c0c */ /* 0x000fe4000bf86340 */
[----:B------:R-:W-:Y:S02]  /*2790*/  ISETP.GE.AND.EX P5, PT, R17, UR7, PT, P5 ;  /* 0x0000000711007c0c */ /* 0x000fe4000bfa6350 */
[----:B------:R-:W-:Y:S02]  /*27a0*/  ISETP.GE.AND.EX P6, PT, R16, UR7, PT, P6 ;  /* 0x0000000710007c0c */ /* 0x000fe4000bfc6360 */
[----:B------:R-:W-:Y:S02]  /*27b0*/  ISETP.GE.AND.EX P0, PT, R13, UR7, PT, P0 ;  /* 0x000000070d007c0c */ /* 0x000fe4000bf06300 */
[----:B------:R-:W-:Y:S02]  /*27c0*/  ISETP.GE.AND.EX P1, PT, R12, UR7, PT, P1 ;  /* 0x000000070c007c0c */ /* 0x000fe4000bf26310 */
[----:B------:R-:W-:-:S02]  /*27d0*/  ISETP.GE.AND.EX P2, PT, R9, UR7, PT, P2 ;  /* 0x0000000709007c0c */ /* 0x000fc4000bf46320 */
[----:B------:R-:W-:Y:S02]  /*27e0*/  ISETP.GE.AND.EX P3, PT, R5, UR7, PT, P3 ;  /* 0x0000000705007c0c */ /* 0x000fe4000bf66330 */
[----:B------:R-:W-:Y:S02]  /*27f0*/  SEL R6, R6, RZ, P4 ;  /* 0x000000ff06067207 */ /* 0x000fe40002000000 */
[----:B------:R-:W-:Y:S02]  /*2800*/  SEL R7, R7, RZ, P5 ;  /* 0x000000ff07077207 */ /* 0x000fe40002800000 */
[----:B------:R-:W-:Y:S02]  /*2810*/  SEL R10, R10, RZ, P6 ;  /* 0x000000ff0a0a7207 */ /* 0x000fe40003000000 */
[----:B------:R-:W-:Y:S02]  /*2820*/  SEL R11, R11, RZ, P0 ;  /* 0x000000ff0b0b7207 */ /* 0x000fe40000000000 */
[----:B------:R-:W-:-:S02]  /*2830*/  SEL R18, R18, RZ, P1 ;  /* 0x000000ff12127207 */ /* 0x000fc40000800000 */
[----:B------:R-:W-:Y:S02]  /*2840*/  SEL R19, R19, RZ, P2 ;  /* 0x000000ff13137207 */ /* 0x000fe40001000000 */
[----:B------:R-:W-:Y:S02]  /*2850*/  SEL R20, R20, RZ, P3 ;  /* 0x000000ff14147207 */ /* 0x000fe40001800000 */
[----:B------:R-:W-:Y:S02]  /*2860*/  PRMT R16, R0, 0x7610, R16 ;  /* 0x0000761000107816 */ /* 0x000fe40000000010 */
[----:B------:R-:W-:Y:S02]  /*2870*/  PRMT R13, R6, 0x7610, R13 ;  /* 0x00007610060d7816 */ /* 0x000fe4000000000d */
[----:B------:R-:W-:Y:S02]  /*2880*/  PRMT R6, R7, 0x7610, R6 ;  /* 0x0000761007067816 */ /* 0x000fe40000000006 */
[----:B------:R-:W-:-:S02]  /*2890*/  PRMT R0, R10, 0x7610, R0 ;  /* 0x000076100a007816 */ /* 0x000fc40000000000 */
[----:B------:R-:W-:Y:S02]  /*28a0*/  PRMT R12, R11, 0x7610, R12 ;  /* 0x000076100b0c7816 */ /* 0x000fe4000000000c */
[----:B------:R-:W-:Y:S02]  /*28b0*/  PRMT R11, R18, 0x7610, R11 ;  /* 0x00007610120b7816 */ /* 0x000fe4000000000b */
[----:B------:R-:W-:Y:S02]  /*28c0*/  PRMT R10, R19, 0x7610, R10 ;  /* 0x00007610130a7816 */ /* 0x000fe4000000000a */
[----:B------:R-:W-:-:S07]  /*28d0*/  PRMT R7, R20, 0x7610, R7 ;  /* 0x0000761014077816 */ /* 0x000fce0000000007 */
.L_x_26:
[----:B------:R-:W-:Y:S05]  /*28e0*/  BSYNC B0 ;  /* 0x0000000000007941 */ /* 0x000fea0003800000 */
.L_x_25:
[----:B------:R-:W0:Y:S01]  /*28f0*/  LDC R8, c[0x0][0x548] ;  /* 0x00015200ff087b82 */ /* 0x000e220000000800 */
[----:B------:R-:W-:Y:S01]  /*2900*/  HFMA2.MMA R5, -RZ, RZ, 0, 2.47955322265625e-05 ;  /* 0x000001a0ff057435 */ /* 0x000fe200000001ff */
[----:B0-----:R-:W-:-:S09]  /*2910*/  VIADD R4, R8, 0xfffffffe ;  /* 0xfffffffe08047836 */ /* 0x001fd20000000000 */
[----:B------:R-:W-:-:S06]  /*2920*/  IMAD R4, R4, 0x8, R5 ;  /* 0x0000000804047824 */ /* 0x000fcc00078e0205 */
[----:B------:R-:W0:Y:S02]  /*2930*/  LDC.64 R4, c[0x0][R4+0x220] ;  /* 0x0000880004047b82 */ /* 0x000e240000000a00 */
[----:B0-----:R-:W-:-:S04]  /*2940*/  ISETP.GE.U32.AND P0, PT, R2, R4, PT ;  /* 0x000000040200720c */ /* 0x001fc80003f06070 */
[----:B------:R-:W-:-:S13]  /*2950*/  ISETP.GE.AND.EX P0, PT, R3, R5, PT, P0 ;  /* 0x000000050300720c */ /* 0x000fda0003f06300 */
[----:B------:R-:W-:Y:S05]  /*2960*/  @P0 EXIT ;  /* 0x000000000000094d */ /* 0x000fea0003800000 */
[----:B------:R-:W-:Y:S01]  /*2970*/  IADD3 R9, P1, R2, 0x1, RZ ;  /* 0x0000000102097810 */ /* 0x000fe20007f3e0ff */
[----:B------:R-:W-:-:S03]  /*2980*/  ULDC.64 UR6, c[0x0][0x210] ;  /* 0x0000840000067ab9 */ /* 0x000fc60000000a00 */
[----:B------:R-:W-:Y:S02]  /*2990*/  ISETP.GE.U32.AND P0, PT, R9, R4, PT ;  /* 0x000000040900720c */ /* 0x000fe40003f06070 */
[----:B------:R-:W-:Y:S02]  /*29a0*/  IADD3.X R9, RZ, R3, RZ, P1, !PT ;  /* 0x00000003ff097210 */ /* 0x000fe40000ffe4ff */
[----:B------:R-:W-:Y:S02]  /*29b0*/  IADD3 R14, P1, R14, UR6, RZ ;  /* 0x000000060e0e7c10 */ /* 0x000fe4000ff3e0ff */
[----:B------:R-:W-:Y:S02]  /*29c0*/  ISETP.GE.AND.EX P0, PT, R9, R5, PT, P0 ;  /* 0x000000050900720c */ /* 0x000fe40003f06300 */
[----:B------:R-:W-:-:S05]  /*29d0*/  IADD3.X R15, R15, UR7, RZ, P1, !PT ;  /* 0x000000070f0f7c10 */ /* 0x000fca0008ffe4ff */
[----:B------:R0:W-:Y:S06]  /*29e0*/  STG.E.U8 desc[UR4][R14.64], R16 ;  /* 0x000000100e007986 */ /* 0x0001ec000c101104 */
[----:B------:R-:W-:Y:S05]  /*29f0*/  @P0 EXIT ;  /* 0x000000000000094d */ /* 0x000fea0003800000 */
[----:B------:R-:W-:Y:S01]  /*2a00*/  VIADD R8, R8, 0xffffffff ;  /* 0xffffffff08087836 */ /* 0x000fe20000000000 */
[----:B------:R-:W-:-:S03]  /*2a10*/  IADD3 R17, P1, R2, 0x2, RZ ;  /* 0x0000000202117810 */ /* 0x000fc60007f3e0ff */
[----:B------:R-:W-:Y:S01]  /*2a20*/  IMAD.SHL.U32 R8, R8, 0x8, RZ ;  /* 0x0000000808087824 */ /* 0x000fe200078e00ff */
[----:B------:R-:W-:Y:S02]  /*2a30*/  ISETP.GE.U32.AND P0, PT, R17, R4, PT ;  /* 0x000000041100720c */ /* 0x000fe40003f06070 */
[----:B------:R-:W-:-:S03]  /*2a40*/  IADD3.X R17, RZ, R3, RZ, P1, !PT ;  /* 0x00000003ff117210 */ /* 0x000fc60000ffe4ff */
[----:B------:R-:W0:Y:S01]  /*2a50*/  LDC.64 R8, c[0x0][R8+0x2e0] ;  /* 0x0000b80008087b82 */ /* 0x000e220000000a00 */
[----:B------:R-:W-:Y:S02]  /*2a60*/  ISETP.GE.AND.EX P0, PT, R17, R5, PT, P0 ;  /* 0x000000051100720c */ /* 0x000fe40003f06300 */
[----:B0-----:R-:W-:-:S05]  /*2a70*/  IADD3 R16, P1, R8, R14, RZ ;  /* 0x0000000e08107210 */ /* 0x001fca0007f3e0ff */
[----:B------:R-:W-:-:S05]  /*2a80*/  IMAD.X R17, R9, 0x1, R15, P1 ;  /* 0x0000000109117824 */ /* 0x000fca00008e060f */
[----:B------:R0:W-:Y:S01]  /*2a90*/  STG.E.U8 desc[UR4][R16.64], R13 ;  /* 0x0000000d10007986 */ /* 0x0001e2000c101104 */
[----:B------:R-:W-:Y:S05]  /*2aa0*/  @P0 EXIT ;  /* 0x000000000000094d */ /* 0x000fea0003800000 */
[----:B0-----:R-:W-:-:S04]  /*2ab0*/  IADD3 R13, P1, R2, 0x3, RZ ;  /* 0x00000003020d7810 */ /* 0x001fc80007f3e0ff */
[----:B------:R-:W-:Y:S01]  /*2ac0*/  ISETP.GE.U32.AND P0, PT, R13, R4, PT ;  /* 0x000000040d00720c */ /* 0x000fe20003f06070 */
[----:B------:R-:W-:Y:S01]  /*2ad0*/  IMAD.X R13, RZ, RZ, R3, P1 ;  /* 0x000000ffff0d7224 */ /* 0x000fe200008e0603 */
[----:B------:R-:W-:-:S04]  /*2ae0*/  LEA R16, P1, R8, R14, 0x1 ;  /* 0x0000000e08107211 */ /* 0x000fc800078208ff */
[----:B------:R-:W-:Y:S02]  /*2af0*/  ISETP.GE.AND.EX P0, PT, R13, R5, PT, P0 ;  /* 0x000000050d00720c */ /* 0x000fe40003f06300 */
[----:B------:R-:W-:-:S05]  /*2b00*/  LEA.HI.X R17, R8, R15, R9, 0x1, P1 ;  /* 0x0000000f08117211 */ /* 0x000fca00008f0c09 */
[----:B------:R0:W-:Y:S06]  /*2b10*/  STG.E.U8 desc[UR4][R16.64], R6 ;  /* 0x0000000610007986 */ /* 0x0001ec000c101104 */
[----:B------:R-:W-:Y:S05]  /*2b20*/  @P0 EXIT ;  /* 0x000000000000094d */ /* 0x000fea0003800000 */
[----:B------:R-:W-:Y:S01]  /*2b30*/  IADD3 R19, P1, R2, 0x4, RZ ;  /* 0x0000000402137810 */ /* 0x000fe20007f3e0ff */
[----:B------:R-:W-:Y:S02]  /*2b40*/  IMAD R13, R9, 0x3, RZ ;  /* 0x00000003090d7824 */ /* 0x000fe400078e02ff */
[----:B0-----:R-:W-:Y:S01]  /*2b50*/  IMAD.WIDE.U32 R16, R8, 0x3, R14 ;  /* 0x0000000308107825 */ /* 0x001fe200078e000e */
[----:B------:R-:W-:Y:S02]  /*2b60*/  ISETP.GE.U32.AND P0, PT, R19, R4, PT ;  /* 0x000000041300720c */ /* 0x000fe40003f06070 */
[----:B------:R-:W-:Y:S01]  /*2b70*/  IADD3.X R19, RZ, R3, RZ, P1, !PT ;  /* 0x00000003ff137210 */ /* 0x000fe20000ffe4ff */
[----:B------:R-:W-:-:S03]  /*2b80*/  IMAD.IADD R17, R17, 0x1, R13 ;  /* 0x0000000111117824 */ /* 0x000fc600078e020d */
[----:B------:R-:W-:Y:S02]  /*2b90*/  ISETP.GE.AND.EX P0, PT, R19, R5, PT, P0 ;  /* 0x000000051300720c */ /* 0x000fe40003f06300 */
[----:B------:R0:W-:Y:S11]  /*2ba0*/  STG.E.U8 desc[UR4][R16.64], R0 ;  /* 0x0000000010007986 */ /* 0x0001f6000c101104 */
[----:B------:R-:W-:Y:S05]  /*2bb0*/  @P0 EXIT ;  /* 0x000000000000094d */ /* 0x000fea0003800000 */
[----:B------:R-:W-:-:S04]  /*2bc0*/  IADD3 R13, P1, R2, 0x5, RZ ;  /* 0x00000005020d7810 */ /* 0x000fc80007f3e0ff */
[----:B------:R-:W-:Y:S01]  /*2bd0*/  ISETP.GE.U32.AND P0, PT, R13, R4, PT ;  /* 0x000000040d00720c */ /* 0x000fe20003f06070 */
[----:B------:R-:W-:Y:S01]  /*2be0*/  IMAD.X R13, RZ, RZ, R3, P1 ;  /* 0x000000ffff0d7224 */ /* 0x000fe200008e0603 */
[----:B0-----:R-:W-:-:S04]  /*2bf0*/  LEA R16, P1, R8, R14, 0x2 ;  /* 0x0000000e08107211 */ /* 0x001fc800078210ff */
[----:B------:R-:W-:Y:S02]  /*2c00*/  ISETP.GE.AND.EX P0, PT, R13, R5, PT, P0 ;  /* 0x000000050d00720c */ /* 0x000fe40003f06300 */
[----:B------:R-:W-:-:S05]  /*2c10*/  LEA.HI.X R17, R8, R15, R9, 0x2, P1 ;  /* 0x0000000f08117211 */ /* 0x000fca00008f1409 */
[----:B------:R0:W-:Y:S06]  /*2c20*/  STG.E.U8 desc[UR4][R16.64], R12 ;  /* 0x0000000c10007986 */ /* 0x0001ec000c101104 */
[----:B------:R-:W-:Y:S05]  /*2c30*/  @P0 EXIT ;  /* 0x000000000000094d */ /* 0x000fea0003800000 */
[----:B------:R-:W-:Y:S01]  /*2c40*/  IADD3 R19, P1, R2, 0x6, RZ ;  /* 0x0000000602137810 */ /* 0x000fe20007f3e0ff */
[----:B0-----:R-:W-:Y:S02]  /*2c50*/  IMAD R17, R9, 0x5, RZ ;  /* 0x0000000509117824 */ /* 0x001fe400078e02ff */
[----:B------:R-:W-:Y:S01]  /*2c60*/  IMAD.WIDE.U32 R12, R8, 0x5, R14 ;  /* 0x00000005080c7825 */ /* 0x000fe200078e000e */
[----:B------:R-:W-:Y:S02]  /*2c70*/  ISETP.GE.U32.AND P0, PT, R19, R4, PT ;  /* 0x000000041300720c */ /* 0x000fe40003f06070 */
[----:B------:R-:W-:Y:S01]  /*2c80*/  IADD3.X R19, RZ, R3, RZ, P1, !PT ;  /* 0x00000003ff137210 */ /* 0x000fe20000ffe4ff */
[----:B------:R-:W-:-:S03]  /*2c90*/  IMAD.IADD R13, R13, 0x1, R17 ;  /* 0x000000010d0d7824 */ /* 0x000fc600078e0211 */
[----:B------:R-:W-:Y:S02]  /*2ca0*/  ISETP.GE.AND.EX P0, PT, R19, R5, PT, P0 ;  /* 0x000000051300720c */ /* 0x000fe40003f06300 */
[----:B------:R0:W-:Y:S11]  /*2cb0*/  STG.E.U8 desc[UR4][R12.64], R11 ;  /* 0x0000000b0c007986 */ /* 0x0001f6000c101104 */
[----:B------:R-:W-:Y:S05]  /*2cc0*/  @P0 EXIT ;  /* 0x000000000000094d */ /* 0x000fea0003800000 */
[----:B------:R-:W-:Y:S01]  /*2cd0*/  IADD3 R17, P1, R2, 0x7, RZ ;  /* 0x0000000702117810 */ /* 0x000fe20007f3e0ff */
[----:B0-----:R-:W-:Y:S02]  /*2ce0*/  IMAD R11, R9, 0x6, RZ ;  /* 0x00000006090b7824 */ /* 0x001fe400078e02ff */
[----:B------:R-:W-:Y:S01]  /*2cf0*/  IMAD.WIDE.U32 R12, R8, 0x6, R14 ;  /* 0x00000006080c7825 */ /* 0x000fe200078e000e */
[----:B------:R-:W-:-:S03]  /*2d00*/  ISETP.GE.U32.AND P0, PT, R17, R4, PT ;  /* 0x000000041100720c */ /* 0x000fc60003f06070 */
[----:B------:R-:W-:Y:S01]  /*2d10*/  IMAD.X R3, RZ, RZ, R3, P1 ;  /* 0x000000ffff037224 */ /* 0x000fe200008e0603 */
[----:B------:R-:W-:-:S04]  /*2d20*/  IADD3 R13, R13, R11, RZ ;  /* 0x0000000b0d0d7210 */ /* 0x000fc80007ffe0ff */
[----:B------:R-:W-:Y:S01]  /*2d30*/  ISETP.GE.AND.EX P0, PT, R3, R5, PT, P0 ;  /* 0x000000050300720c */ /* 0x000fe20003f06300 */
[----:B------:R0:W-:-:S12]  /*2d40*/  STG.E.U8 desc[UR4][R12.64], R10 ;  /* 0x0000000a0c007986 */ /* 0x0001d8000c101104 */
[----:B0-----:R-:W-:Y:S05]  /*2d50*/  @P0 EXIT ;  /* 0x000000000000094d */ /* 0x001fea0003800000 */
[----:B------:R-:W-:-:S04]  /*2d60*/  IMAD.WIDE.U32 R14, R8, 0x7, R14 ;  /* 0x00000007080e7825 */ /* 0x000fc800078e000e */
[----:B------:R-:W-:-:S04]  /*2d70*/  IMAD R9, R9, 0x7, RZ ;  /* 0x0000000709097824 */ /* 0x000fc800078e02ff */
[----:B------:R-:W-:-:S05]  /*2d80*/  IMAD.IADD R15, R15, 0x1, R9 ;  /* 0x000000010f0f7824 */ /* 0x000fca00078e0209 */
[----:B------:R-:W-:Y:S01]  /*2d90*/  STG.E.U8 desc[UR4][R14.64], R7 ;  /* 0x000000070e007986 */ /* 0x000fe2000c101104 */
[----:B------:R-:W-:Y:S05]  /*2da0*/  EXIT ;  /* 0x000000000000794d */ /* 0x000fea0003800000 */
        .weak           $__internal_0_$__cuda_sm20_div_s64
        .type           $__internal_0_$__cuda_sm20_div_s64,@function
        .size           $__internal_0_$__cuda_sm20_div_s64,(.L_x_3148 - $__internal_0_$__cuda_sm20_div_s64)
$__internal_0_$__cuda_sm20_div_s64:
[-C--:B------:R-:W-:Y:S01]  /*2db0*/  IADD3 R18, P1, RZ, -R11.reuse, RZ ;  /* 0x8000000bff127210 */ /* 0x080fe20007f3e0ff */
[----:B------:R-:W-:Y:S01]  /*2dc0*/  IMAD.MOV.U32 R27, RZ, RZ, RZ ;  /* 0x000000ffff1b7224 */ /* 0x000fe200078e00ff */
[----:B------:R-:W-:Y:S02]  /*2dd0*/  ISETP.GE.AND P0, PT, R10, RZ, PT ;  /* 0x000000ff0a00720c */ /* 0x000fe40003f06270 */
[----:B------:R-:W-:Y:S01]  /*2de0*/  ISETP.GE.AND P3, PT, R20, RZ, PT ;  /* 0x000000ff1400720c */ /* 0x000fe20003f66270 */
[----:B------:R-:W-:Y:S01]  /*2df0*/  IMAD.X R19, RZ, RZ, ~R10, P1 ;  /* 0x000000ffff137224 */ /* 0x000fe200008e0e0a */
[----:B------:R-:W-:-:S04]  /*2e00*/  SEL R18, R18, R11, !P0 ;  /* 0x0000000b12127207 */ /* 0x000fc80004000000 */
[----:B------:R-:W-:-:S04]  /*2e10*/  SEL R19, R19, R10, !P0 ;  /* 0x0000000a13137207 */ /* 0x000fc80004000000 */
[----:B------:R-:W0:Y:S08]  /*2e20*/  I2F.U64.RP R21, R18 ;  /* 0x0000001200157312 */ /* 0x000e300000309000 */
[----:B0-----:R-:W0:Y:S02]  /*2e30*/  MUFU.RCP R21, R21 ;  /* 0x0000001500157308 */ /* 0x001e240000001000 */
[----:B0-----:R-:W-:-:S06]  /*2e40*/  IADD3 R21, R21, 0x1ffffffe, RZ ;  /* 0x1ffffffe15157810 */ /* 0x001fcc0007ffe0ff */
[----:B------:R-:W0:Y:S02]  /*2e50*/  F2I.U64.TRUNC R24, R21 ;  /* 0x0000001500187311 */ /* 0x000e24000020d800 */
[----:B0-----:R-:W-:-:S04]  /*2e60*/  IMAD.WIDE.U32 R28, R24, R18, RZ ;  /* 0x00000012181c7225 */ /* 0x001fc800078e00ff */
[C---:B------:R-:W-:Y:S01]  /*2e70*/  IMAD R22, R24.reuse, R19, R29 ;  /* 0x0000001318167224 */ /* 0x040fe200078e021d */
[----:B------:R-:W-:Y:S01]  /*2e80*/  IADD3 R23, P0, RZ, -R28, RZ ;  /* 0x8000001cff177210 */ /* 0x000fe20007f1e0ff */
[----:B------:R-:W-:Y:S02]  /*2e90*/  IMAD.MOV.U32 R29, RZ, RZ, R24 ;  /* 0x000000ffff1d7224 */ /* 0x000fe400078e0018 */
[----:B------:R-:W-:Y:S02]  /*2ea0*/  IMAD R22, R25, R18, R22 ;  /* 0x0000001219167224 */ /* 0x000fe400078e0216 */
[----:B------:R-:W-:-:S04]  /*2eb0*/  IMAD.HI.U32 R28, R24, R23, RZ ;  /* 0x00000017181c7227 */ /* 0x000fc800078e00ff */
[----:B------:R-:W-:-:S04]  /*2ec0*/  IMAD.X R22, RZ, RZ, ~R22, P0 ;  /* 0x000000ffff167224 */ /* 0x000fc800000e0e16 */
[----:B------:R-:W-:-:S04]  /*2ed0*/  IMAD.WIDE.U32 R28, P0, R24, R22, R28 ;  /* 0x00000016181c7225 */ /* 0x000fc8000780001c */
[C---:B------:R-:W-:Y:S02]  /*2ee0*/  IMAD R21, R25.reuse, R22, RZ ;  /* 0x0000001619157224 */ /* 0x040fe400078e02ff */
[----:B------:R-:W-:-:S04]  /*2ef0*/  IMAD.HI.U32 R23, P1, R25, R23, R28 ;  /* 0x0000001719177227 */ /* 0x000fc8000782001c */
[----:B------:R-:W-:Y:S01]  /*2f00*/  IMAD.HI.U32 R22, R25, R22, RZ ;  /* 0x0000001619167227 */ /* 0x000fe200078e00ff */
[----:B------:R-:W-:-:S04]  /*2f10*/  IADD3 R29, P2, R21, R23, RZ ;  /* 0x00000017151d7210 */ /* 0x000fc80007f5e0ff */
[----:B------:R-:W-:Y:S01]  /*2f20*/  IADD3.X R21, R22, R25, RZ, P0, !PT ;  /* 0x0000001916157210 */ /* 0x000fe200007fe4ff */
[C---:B------:R-:W-:Y:S01]  /*2f30*/  IMAD.WIDE.U32 R22, R29.reuse, R18, RZ ;  /* 0x000000121d167225 */ /* 0x040fe200078e00ff */
[----:B------:R-:W-:Y:S02]  /*2f40*/  IADD3 R25, P4, RZ, -R26, RZ ;  /* 0x8000001aff197210 */ /* 0x000fe40007f9e0ff */
[----:B------:R-:W-:Y:S01]  /*2f50*/  IADD3.X R21, RZ, RZ, R21, P2, P1 ;  /* 0x000000ffff157210 */ /* 0x000fe200017e2415 */
[----:B------:R-:W-:Y:S01]  /*2f60*/  IMAD R24, R29, R19, R23 ;  /* 0x000000131d187224 */ /* 0x000fe200078e0217 */
[----:B------:R-:W-:Y:S02]  /*2f70*/  IADD3 R22, P0, RZ, -R22, RZ ;  /* 0x80000016ff167210 */ /* 0x000fe40007f1e0ff */
[----:B------:R-:W-:Y:S01]  /*2f80*/  SEL R25, R25, R26, !P3 ;  /* 0x0000001a19197207 */ /* 0x000fe20005800000 */
[----:B------:R-:W-:Y:S02]  /*2f90*/  IMAD R24, R21, R18, R24 ;  /* 0x0000001215187224 */ /* 0x000fe400078e0218 */
[----:B------:R-:W-:-:S04]  /*2fa0*/  IMAD.HI.U32 R28, R29, R22, RZ ;  /* 0x000000161d1c7227 */ /* 0x000fc800078e00ff */
[----:B------:R-:W-:-:S04]  /*2fb0*/  IMAD.X R24, RZ, RZ, ~R24, P0 ;  /* 0x000000ffff187224 */ /* 0x000fc800000e0e18 */
[----:B------:R-:W-:-:S04]  /*2fc0*/  IMAD.WIDE.U32 R28, P0, R29, R24, R28 ;  /* 0x000000181d1c7225 */ /* 0x000fc8000780001c */
[C---:B------:R-:W-:Y:S02]  /*2fd0*/  IMAD R23, R21.reuse, R24, RZ ;  /* 0x0000001815177224 */ /* 0x040fe400078e02ff */
[----:B------:R-:W-:-:S04]  /*2fe0*/  IMAD.HI.U32 R22, P1, R21, R22, R28 ;  /* 0x0000001615167227 */ /* 0x000fc8000782001c */
[----:B------:R-:W-:Y:S01]  /*2ff0*/  IMAD.HI.U32 R24, R21, R24, RZ ;  /* 0x0000001815187227 */ /* 0x000fe200078e00ff */
[----:B------:R-:W-:-:S03]  /*3000*/  IADD3 R23, P2, R23, R22, RZ ;  /* 0x0000001617177210 */ /* 0x000fc60007f5e0ff */
[----:B------:R-:W-:Y:S01]  /*3010*/  IMAD.X R22, RZ, RZ, ~R20, P4 ;  /* 0x000000ffff167224 */ /* 0x000fe200020e0e14 */
[----:B------:R-:W-:Y:S01]  /*3020*/  IADD3.X R21, R24, R21, RZ, P0, !PT ;  /* 0x0000001518157210 */ /* 0x000fe200007fe4ff */
[----:B------:R-:W-:-:S03]  /*3030*/  IMAD.HI.U32 R26, R23, R25, RZ ;  /* 0x00000019171a7227 */ /* 0x000fc600078e00ff */
[-C--:B------:R-:W-:Y:S02]  /*3040*/  SEL R22, R22, R20.reuse, !P3 ;  /* 0x0000001416167207 */ /* 0x080fe40005800000 */
[----:B------:R-:W-:Y:S02]  /*3050*/  IADD3.X R21, RZ, RZ, R21, P2, P1 ;  /* 0x000000ffff157210 */ /* 0x000fe400017e2415 */
[----:B------:R-:W-:Y:S01]  /*3060*/  LOP3.LUT R20, R10, R20, RZ, 0x3c, !PT ;  /* 0x000000140a147212 */ /* 0x000fe200078e3cff */
[----:B------:R-:W-:-:S04]  /*3070*/  IMAD.WIDE.U32 R26, R23, R22, R26 ;  /* 0x00000016171a7225 */ /* 0x000fc800078e001a */
[C---:B------:R-:W-:Y:S02]  /*3080*/  IMAD R23, R21.reuse, R22, RZ ;  /* 0x0000001615177224 */ /* 0x040fe400078e02ff */
[----:B------:R-:W-:-:S04]  /*3090*/  IMAD.HI.U32 R24, P0, R21, R25, R26 ;  /* 0x0000001915187227 */ /* 0x000fc8000780001a */
[----:B------:R-:W-:Y:S01]  /*30a0*/  IMAD.HI.U32 R21, R21, R22, RZ ;  /* 0x0000001615157227 */ /* 0x000fe200078e00ff */
[----:B------:R-:W-:-:S03]  /*30b0*/  IADD3 R23, P1, R23, R24, RZ ;  /* 0x0000001817177210 */ /* 0x000fc60007f3e0ff */
[----:B------:R-:W-:Y:S02]  /*30c0*/  IMAD.X R21, RZ, RZ, R21, P0 ;  /* 0x000000ffff157224 */ /* 0x000fe400000e0615 */
[----:B------:R-:W-:-:S03]  /*30d0*/  IMAD.WIDE.U32 R26, R23, R18, RZ ;  /* 0x00000012171a7225 */ /* 0x000fc600078e00ff */
[----:B------:R-:W-:Y:S01]  /*30e0*/  IADD3.X R21, RZ, R21, RZ, P1, !PT ;  /* 0x00000015ff157210 */ /* 0x000fe20000ffe4ff */
[----:B------:R-:W-:Y:S01]  /*30f0*/  IMAD R24, R23, R19, R27 ;  /* 0x0000001317187224 */ /* 0x000fe200078e021b */
[----:B------:R-:W-:-:S03]  /*3100*/  IADD3 R25, P1, -R26, R25, RZ ;  /* 0x000000191a197210 */ /* 0x000fc60007f3e1ff */
[-C--:B------:R-:W-:Y:S01]  /*3110*/  IMAD R24, R21, R18.reuse, R24 ;  /* 0x0000001215187224 */ /* 0x080fe200078e0218 */
[----:B------:R-:W-:-:S03]  /*3120*/  ISETP.GE.U32.AND P0, PT, R25, R18, PT ;  /* 0x000000121900720c */ /* 0x000fc60003f06070 */
[----:B------:R-:W-:Y:S01]  /*3130*/  IMAD.X R22, R22, 0x1, ~R24, P1 ;  /* 0x0000000116167824 */ /* 0x000fe200008e0e18 */
[----:B------:R-:W-:Y:S02]  /*3140*/  IADD3 R26, P1, R25, -R18, RZ ;  /* 0x80000012191a7210 */ /* 0x000fe40007f3e0ff */
[----:B------:R-:W-:Y:S02]  /*3150*/  IADD3 R24, P2, R23, 0x1, RZ ;  /* 0x0000000117187810 */ /* 0x000fe40007f5e0ff */
[----:B------:R-:W-:-:S04]  /*3160*/  ISETP.GE.U32.AND.EX P0, PT, R22, R19, PT, P0 ;  /* 0x000000131600720c */ /* 0x000fc80003f06100 */
[----:B------:R-:W-:Y:S01]  /*3170*/  SEL R25, R26, R25, P0 ;  /* 0x000000191a197207 */ /* 0x000fe20000000000 */
[----:B------:R-:W-:Y:S01]  /*3180*/  IMAD.X R26, R22, 0x1, ~R19, P1 ;  /* 0x00000001161a7824 */ /* 0x000fe200008e0e13 */
[----:B------:R-:W-:Y:S02]  /*3190*/  SEL R24, R24, R23, P0 ;  /* 0x0000001718187207 */ /* 0x000fe40000000000 */
[-C--:B------:R-:W-:Y:S02]  /*31a0*/  IADD3.X R23, RZ, R21.reuse, RZ, P2, !PT ;  /* 0x00000015ff177210 */ /* 0x080fe400017fe4ff */
[----:B------:R-:W-:Y:S02]  /*31b0*/  SEL R26, R26, R22, P0 ;  /* 0x000000161a1a7207 */ /* 0x000fe40000000000 */
[----:B------:R-:W-:Y:S02]  /*31c0*/  ISETP.GE.U32.AND P1, PT, R25, R18, PT ;  /* 0x000000121900720c */ /* 0x000fe40003f26070 */
[----:B------:R-:W-:Y:S01]  /*31d0*/  SEL R23, R23, R21, P0 ;  /* 0x0000001517177207 */ /* 0x000fe20000000000 */
[----:B------:R-:W-:Y:S01]  /*31e0*/  IMAD.MOV.U32 R21, RZ, RZ, 0x0 ;  /* 0x00000000ff157424 */ /* 0x000fe200078e00ff */
[----:B------:R-:W-:-:S02]  /*31f0*/  IADD3 R18, P2, R24, 0x1, RZ ;  /* 0x0000000118127810 */ /* 0x000fc40007f5e0ff */
[----:B------:R-:W-:Y:S02]  /*3200*/  ISETP.GE.U32.AND.EX P0, PT, R26, R19, PT, P1 ;  /* 0x000000131a00720c */ /* 0x000fe40003f06110 */
[----:B------:R-:W-:Y:S01]  /*3210*/  ISETP.GE.AND P1, PT, R20, RZ, PT ;  /* 0x000000ff1400720c */ /* 0x000fe20003f26270 */
[----:B------:R-:W-:Y:S01]  /*3220*/  IMAD.X R19, RZ, RZ, R23, P2 ;  /* 0x000000ffff137224 */ /* 0x000fe200010e0617 */
[----:B------:R-:W-:Y:S02]  /*3230*/  SEL R18, R18, R24, P0 ;  /* 0x0000001812127207 */ /* 0x000fe40000000000 */
[----:B------:R-:W-:Y:S02]  /*3240*/  MOV R20, R0 ;  /* 0x0000000000147202 */ /* 0x000fe40000000f00 */
[----:B------:R-:W-:Y:S02]  /*3250*/  SEL R23, R19, R23, P0 ;  /* 0x0000001713177207 */ /* 0x000fe40000000000 */
[----:B------:R-:W-:-:S02]  /*3260*/  IADD3 R19, P2, RZ, -R18, RZ ;  /* 0x80000012ff137210 */ /* 0x000fc40007f5e0ff */
[----:B------:R-:W-:Y:S02]  /*3270*/  ISETP.NE.U32.AND P0, PT, R11, RZ, PT ;  /* 0x000000ff0b00720c */ /* 0x000fe40003f05070 */
[----:B------:R-:W-:Y:S01]  /*3280*/  SEL R19, R19, R18, !P1 ;  /* 0x0000001213137207 */ /* 0x000fe20004800000 */
[----:B------:R-:W-:Y:S01]  /*3290*/  IMAD.X R11, RZ, RZ, ~R23, P2 ;  /* 0x000000ffff0b7224 */ /* 0x000fe200010e0e17 */
[----:B------:R-:W-:-:S04]  /*32a0*/  ISETP.NE.AND.EX P0, PT, R10, RZ, PT, P0 ;  /* 0x000000ff0a00720c */ /* 0x000fc80003f05300 */
[----:B------:R-:W-:Y:S02]  /*32b0*/  SEL R11, R11, R23, !P1 ;  /* 0x000000170b0b7207 */ /* 0x000fe40004800000 */
[----:B------:R-:W-:Y:S02]  /*32c0*/  SEL R19, R19, 0xffffffff, P0 ;  /* 0xffffffff13137807 */ /* 0x000fe40000000000 */
[----:B------:R-:W-:Y:S01]  /*32d0*/  SEL R11, R11, 0xffffffff, P0 ;  /* 0xffffffff0b0b7807 */ /* 0x000fe20000000000 */
[----:B------:R-:W-:Y:S06]  /*32e0*/  RET.REL.NODEC R20 `(_ZN2at6native16triu_tril_kernelIblLb1ELi8ELb0EEEvNS_4cuda6detail10TensorInfoIT_T0_EENS4_IKS5_S6_EEllS6_) ;  /* 0xffffffcc14447950 */ /* 0x000fec0003c3ffff */
.L_x_29:
[----:B------:R-:W-:-:S00]  /*32f0*/  BRA `(.L_x_29) ;  /* 0xfffffffc00fc7947 */ /* 0x000fc0000383ffff */
[----:B------:R-:W-:-:S00]  /*3300*/  NOP ;  /* 0x0000000000007918 */ /* 0x000fc00000000000 */
[----:B------:R-:W-:-:S00]  /*3310*/  NOP ;  /* 0x0000000000007918 */ /* 0x000fc00000000000 */
[----:B------:R-:W-:-:S00]  /*3320*/  NOP ;  /* 0x0000000000007918 */ /* 0x000fc00000000000 */
[----:B------:R-:W-:-:S00]  /*3330*/  NOP ;  /* 0x0000000000007918 */ /* 0x000fc00000000000 */
[----:B------:R-:W-:-:S00]  /*3340*/  NOP ;  /* 0x0000000000007918 */ /* 0x000fc00000000000 */
[----:B------:R-:W-:-:S00]  /*3350*/  NOP ;  /* 0x0000000000007918 */ /* 0x000fc00000000000 */
[----:B------:R-:W-:-:S00]  /*3360*/  NOP ;  /* 0x0000000000007918 */ /* 0x000fc00000000000 */
[----:B------:R-:W-:-:S00]  /*3370*/  NOP ;  /* 0x0000000000007918 */ /* 0x000fc00000000000 */
.L_x_3148:


//--------------------- .text._ZN2at6native16triu_tril_kernelIblLb1ELi8ELb1EEEvNS_4cuda6detail10TensorInfoIT_T0_EENS4_IKS5_S6_EEllS6_ --------------------------
	.section	.text._ZN2at6native16triu_tril_kernelIblLb1ELi8ELb1EEEvNS_4cuda6detail10TensorInfoIT_T0_EENS4_IKS5_S6_EEllS6_,"ax",@progbits
	.align	128
        .global         _ZN2at6native16triu_tril_kernelIblLb1ELi8ELb1EEEvNS_4cuda6detail10TensorInfoIT_T0_EENS4_IKS5_S6_EEllS6_
        .type           _ZN2at6native16triu_tril_kernelIblLb1ELi8ELb1EEEvNS_4cuda6detail10TensorInfoIT_T0_EENS4_IKS5_S6_EEllS6_,@function
        .size           _ZN2at6native16triu_tril_kernelIblLb1ELi8ELb1EEEvNS_4cuda6detail10TensorInfoIT_T0_EENS4_IKS5_S6_EEllS6_,(.L_x_3150 - _ZN2at6native16triu_tril_kernelIblLb1ELi8ELb1EEEvNS_4cuda6detail10TensorInfoIT_T0_EENS4_IKS5_S6_EEllS6_)
        .other          _ZN2at6native16triu_tril_kernelIblLb1ELi8ELb1EEEvNS_4cuda6detail10TensorInfoIT_T0_EENS4_IKS5_S6_EEllS6_,@"STO_CUDA_ENTRY STV_DEFAULT"
_ZN2at6native16triu_tril_kernelIblLb1ELi8ELb1EEEvNS_4cuda6detail10TensorInfoIT_T0_EENS4_IKS5_S6_EEllS6_:
.text._ZN2at6native16triu_tril_kernelIblLb1ELi8ELb1EEEvNS_4cuda6detail10TensorInfoIT_T0_EENS4_IKS5_S6_EEllS6_:
        /* <DEDUP_REMOVED lines=18> */
[----:B------:R-:W-:Y:S01]  /*0120*/  MOV R21, R2 ;  /* 0x0000000200157202 */ /* 0x000fe20000000f00 */
[----:B------:R-:W-:Y:S01]  /*0130*/  IMAD.U32 R7, RZ, RZ, UR4 ;  /* 0x00000004ff077e24 */ /* 0x000fe2000f8e00ff */
[----:B------:R-:W-:Y:S01]  /*0140*/  MOV R5, R3 ;  /* 0x0000000300057202 */ /* 0x000fe20000000f00 */
[----:B------:R-:W-:Y:S01]  /*0150*/  IMAD.U32 R6, RZ, RZ, UR5 ;  /* 0x00000005ff067e24 */ /* 0x000fe2000f8e00ff */
[----:B------:R-:W-:-:S07]  /*0160*/  MOV R8, 0x180 ;  /* 0x0000018000087802 */ /* 0x000fce0000000f00 */
[----:B------:R-:W-:Y:S05]  /*0170*/  CALL.REL.NOINC `($__internal_1_$__cuda_sm20_div_s64) ;  /* 0x0000002400307944 */ /* 0x000fea0003c00000 */
[----:B------:R-:W-:Y:S01]  /*0180*/  IADD3 R7, P0, RZ, -R10, RZ ;  /* 0x8000000aff077210 */ /* 0x000fe20007f1e0ff */
[----:B------:R-:W-:-:S04]  /*0190*/  ULDC.64 UR4, c[0x0][0x560] ;  /* 0x0001580000047ab9 */ /* 0x000fc80000000a00 */
[----:B------:R-:W-:Y:S02]  /*01a0*/  IMAD.X R0, RZ, RZ, ~R11, P0 ;  /* 0x000000ffff007224 */ /* 0x000fe400000e0e0b */
[----:B------:R-:W-:-:S04]  /*01b0*/  IMAD.WIDE.U32 R4, R7, UR4, R2 ;  /* 0x0000000407047c25 */ /* 0x000fc8000f8e0002 */
[----:B------:R-:W-:-:S04]  /*01c0*/  IMAD R0, R0, UR4, RZ ;  /* 0x0000000400007c24 */ /* 0x000fc8000f8e02ff */
[----:B------:R-:W-:-:S04]  /*01d0*/  IMAD R3, R7, UR5, R0 ;  /* 0x0000000507037c24 */ /* 0x000fc8000f8e0200 */
[----:B------:R-:W-:Y:S01]  /*01e0*/  IMAD.IADD R3, R5, 0x1, R3 ;  /* 0x0000000105037824 */ /* 0x000fe200078e0203 */
[----:B------:R-:W-:Y:S06]  /*01f0*/  BRA `(.L_x_32) ;  /* 0x00000000005c7947 */ /* 0x000fec0003800000 */
.L_x_31:
[----:B------:R-:W-:Y:S01]  /*0200*/  ULDC UR4, c[0x0][0x560] ;  /* 0x0001580000047ab9 */ /* 0x000fe20000000800 */
[----:B------:R-:W-:Y:S01]  /*0210*/  HFMA2.MMA R11, -RZ, RZ, 0, 0 ;  /* 0x00000000ff0b7435 */ /* 0x000fe200000001ff */
[----:B------:R-:W0:Y:S01]  /*0220*/  I2F.U32.RP R0, UR4 ;  /* 0x0000000400007d06 */ /* 0x000e220008209000 */
[----:B------:R-:W-:-:S07]  /*0230*/  ISETP.NE.U32.AND P2, PT, RZ, UR4, PT ;  /* 0x00000004ff007c0c */ /* 0x000fce000bf45070 */
[----:B0-----:R-:W0:Y:S02]  /*0240*/  MUFU.RCP R0, R0 ;  /* 0x0000000000007308 */ /* 0x001e240000001000 */
[----:B0-----:R-:W-:-:S06]  /*0250*/  IADD3 R4, R0, 0xffffffe, RZ ;  /* 0x0ffffffe00047810 */ /* 0x001fcc0007ffe0ff */
[----:B------:R0:W1:Y:S02]  /*0260*/  F2I.FTZ.U32.TRUNC.NTZ R5, R4 ;  /* 0x0000000400057305 */ /* 0x000064000021f000 */
[----:B0-----:R-:W-:Y:S02]  /*0270*/  IMAD.MOV.U32 R4, RZ, RZ, RZ ;  /* 0x000000ffff047224 */ /* 0x001fe400078e00ff */
[----:B-1----:R-:W-:-:S04]  /*0280*/  IMAD.MOV R3, RZ, RZ, -R5 ;  /* 0x000000ffff037224 */ /* 0x002fc800078e0a05 */
[----:B------:R-:W-:-:S04]  /*0290*/  IMAD R3, R3, UR4, RZ ;  /* 0x0000000403037c24 */ /* 0x000fc8000f8e02ff */
        /* <DEDUP_REMOVED lines=9> */
[----:B------:R-:W-:Y:S02]  /*0330*/  @P1 IADD3 R10, R10, 0x1, RZ ;  /* 0x000000010a0a1810 */ /* 0x000fe40007ffe0ff */
[----:B------:R-:W-:-:S05]  /*0340*/  @!P2 LOP3.LUT R10, RZ, UR4, RZ, 0x33, !PT ;  /* 0x00000004ff0aac12 */ /* 0x000fca000f8e33ff */
[----:B------:R-:W-:-:S04]  /*0350*/  IMAD.MOV R5, RZ, RZ, -R10 ;  /* 0x000000ffff057224 */ /* 0x000fc800078e0a0a */
[----:B------:R-:W-:-:S07]  /*0360*/  IMAD R4, R5, UR4, R2 ;  /* 0x0000000405047c24 */ /* 0x000fce000f8e0202 */
.L_x_32:
[----:B------:R-:W-:Y:S05]  /*0370*/  BSYNC B0 ;  /* 0x0000000000007941 */ /* 0x000fea0003800000 */
.L_x_30:
        /* <DEDUP_REMOVED lines=9> */
[----:B------:R-:W-:Y:S01]  /*0410*/  IMAD.MOV.U32 R5, RZ, RZ, R10 ;  /* 0x000000ffff057224 */ /* 0x000fe200078e000a */
[----:B------:R-:W-:Y:S01]  /*0420*/  MOV R0, 0x450 ;  /* 0x0000045000007802 */ /* 0x000fe20000000f00 */
[----:B------:R-:W-:-:S07]  /*0430*/  IMAD.MOV.U32 R2, RZ, RZ, R11 ;  /* 0x000000ffff027224 */ /* 0x000fce00078e000b */
[----:B------:R-:W-:Y:S05]  /*0440*/  CALL.REL.NOINC `($__internal_2_$__cuda_sm20_rem_s64) ;  /* 0x0000002400c87944 */ /* 0x000fea0003c00000 */
[----:B------:R-:W-:Y:S05]  /*0450*/  BRA `(.L_x_35) ;  /* 0x0000000000487947 */ /* 0x000fea0003800000 */
.L_x_34:
[----:B------:R-:W0:Y:S01]  /*0460*/  I2F.U32.RP R0, UR8 ;  /* 0x0000000800007d06 */ /* 0x000e220008209000 */
[----:B------:R-:W-:Y:S01]  /*0470*/  IMAD R5, RZ, RZ, -UR8 ;  /* 0x80000008ff057e24 */ /* 0x000fe2000f8e02ff */
[----:B------:R-:W-:Y:S01]  /*0480*/  ISETP.NE.U32.AND P2, PT, RZ, UR8, PT ;  /* 0x00000008ff007c0c */ /* 0x000fe2000bf45070 */
[----:B------:R-:W-:-:S05]  /*0490*/  HFMA2.MMA R13, -RZ, RZ, 0, 0 ;  /* 0x00000000ff0d7435 */ /* 0x000fca00000001ff */
[----:B0-----:R-:W0:Y:S02]  /*04a0*/  MUFU.RCP R0, R0 ;  /* 0x0000000000007308 */ /* 0x001e240000001000 */
[----:B0-----:R-:W-:-:S06]  /*04b0*/  IADD3 R6, R0, 0xffffffe, RZ ;  /* 0x0ffffffe00067810 */ /* 0x001fcc0007ffe0ff */
        /* <DEDUP_REMOVED lines=8> */
[----:B------:R-:W-:-:S05]  /*0540*/  @P0 VIADD R12, R12, -UR8 ;  /* 0x800000080c0c0c36 */ /* 0x000fca0008000000 */
[----:B------:R-:W-:-:S13]  /*0550*/  ISETP.GE.U32.AND P0, PT, R12, UR8, PT ;  /* 0x000000080c007c0c */ /* 0x000fda000bf06070 */
[----:B------:R-:W-:Y:S01]  /*0560*/  @P0 VIADD R12, R12, -UR8 ;  /* 0x800000080c0c0c36 */ /* 0x000fe20008000000 */
[----:B------:R-:W-:-:S07]  /*0570*/  @!P2 LOP3.LUT R12, RZ, UR8, RZ, 0x33, !PT ;  /* 0x00000008ff0cac12 */ /* 0x000fce000f8e33ff */
.L_x_35:
[----:B------:R-:W-:Y:S05]  /*0580*/  BSYNC B0 ;  /* 0x0000000000007941 */ /* 0x000fea0003800000 */
.L_x_33:
[----:B------:R-:W-:Y:S01]  /*0590*/  IADD3 R0, P2, R4, -R12, RZ ;  /* 0x8000000c04007210 */ /* 0x000fe20007f5e0ff */
[----:B------:R-:W-:-:S03]  /*05a0*/  ULDC.64 UR6, c[0x0][0x550] ;  /* 0x0001540000067ab9 */ /* 0x000fc60000000a00 */
[----:B------:R-:W-:Y:S01]  /*05b0*/  ISETP.GE.U32.AND P0, PT, R0, UR6, PT ;  /* 0x0000000600007c0c */ /* 0x000fe2000bf06070 */
[----:B------:R-:W-:-:S05]  /*05c0*/  IMAD.X R0, R3, 0x1, ~R13, P2 ;  /* 0x0000000103007824 */ /* 0x000fca00010e0e0d */
[----:B------:R-:W-:-:S13]  /*05d0*/  ISETP.GE.AND.EX P0, PT, R0, UR7, PT, P0 ;  /* 0x0000000700007c0c */ /* 0x000fda000bf06300 */
[----:B------:R-:W-:Y:S05]  /*05e0*/  @P0 EXIT ;  /* 0x000000000000094d */ /* 0x000fea0003800000 */
[----:B------:R-:W-:Y:S01]  /*05f0*/  ULDC UR4, c[0x0][0x548] ;  /* 0x0001520000047ab9 */ /* 0x000fe20000000800 */
[----:B------:R-:W-:Y:S01]  /*0600*/  BSSY B0, `(.L_x_36) ;  /* 0x0000025000007945 */ /* 0x000fe20003800000 */
[----:B------:R-:W-:-:S04]  /*0610*/  UIADD3 UR4, UR4, -0x1, URZ ;  /* 0xffffffff04047890 */ /* 0x000fc8000fffe03f */
[----:B------:R-:W-:-:S12]  /*0620*/  USHF.L.U32 UR6, UR4, 0x3, URZ ;  /* 0x0000000304067899 */ /* 0x000fd8000800063f */
[----:B------:R-:W-:Y:S01]  /*0630*/  ULDC.64 UR6, c[0x0][UR6+0x2e0] ;  /* 0x0000b80006067abb */ /* 0x000fe20008000a00 */
[----:B------:R-:W-:Y:S05]  /*0640*/  @!P1 BRA `(.L_x_37) ;  /* 0x0000000000349947 */ /* 0x000fea0003800000 */
[----:B------:R-:W-:Y:S01]  /*0650*/  IMAD.U32 R6, RZ, RZ, UR8 ;  /* 0x00000008ff067e24 */ /* 0x000fe2000f8e00ff */
[----:B------:R-:W-:Y:S01]  /*0660*/  MOV R7, UR9 ;  /* 0x0000000900077c02 */ /* 0x000fe20008000f00 */
[----:B------:R-:W-:Y:S01]  /*0670*/  IMAD.U32 R9, RZ, RZ, UR9 ;  /* 0x00000009ff097e24 */ /* 0x000fe2000f8e00ff */
[----:B------:R-:W-:Y:S01]  /*0680*/  MOV R21, R10 ;  /* 0x0000000a00157202 */ /* 0x000fe20000000f00 */
[----:B------:R-:W-:Y:S01]  /*0690*/  IMAD.U32 R8, RZ, RZ, UR8 ;  /* 0x00000008ff087e24 */ /* 0x000fe2000f8e00ff */
[----:B------:R-:W-:Y:S01]  /*06a0*/  MOV R8, 0x6f0 ;  /* 0x000006f000087802 */ /* 0x000fe20000000f00 */
[----:B------:R-:W-:Y:S01]  /*06b0*/  IMAD.MOV.U32 R7, RZ, RZ, R6 ;  /* 0x000000ffff077224 */ /* 0x000fe200078e0006 */
[----:B------:R-:W-:Y:S01]  /*06c0*/  MOV R6, R9 ;  /* 0x0000000900067202 */ /* 0x000fe20000000f00 */
[----:B------:R-:W-:-:S07]  /*06d0*/  IMAD.MOV.U32 R5, RZ, RZ, R11 ;  /* 0x000000ffff057224 */ /* 0x000fce00078e000b */
[----:B------:R-:W-:Y:S05]  /*06e0*/  CALL.REL.NOINC `($__internal_1_$__cuda_sm20_div_s64) ;  /* 0x0000001c00d47944 */ /* 0x000fea0003c00000 */
[----:B------:R-:W-:Y:S02]  /*06f0*/  IMAD.MOV.U32 R18, RZ, RZ, R10 ;  /* 0x000000ffff127224 */ /* 0x000fe400078e000a */
[----:B------:R-:W-:Y:S01]  /*0700*/  IMAD.MOV.U32 R19, RZ, RZ, R11 ;  /* 0x000000ffff137224 */ /* 0x000fe200078e000b */
[----:B------:R-:W-:Y:S06]  /*0710*/  BRA `(.L_x_38) ;  /* 0x00000000004c7947 */ /* 0x000fec0003800000 */
.L_x_37:
[----:B------:R-:W0:Y:S01]  /*0720*/  I2F.U32.RP R0, UR8 ;  /* 0x0000000800007d06 */ /* 0x000e220008209000 */
[----:B------:R-:W-:Y:S01]  /*0730*/  IMAD R5, RZ, RZ, -UR8 ;  /* 0x80000008ff057e24 */ /* 0x000fe2000f8e02ff */
[----:B------:R-:W-:Y:S01]  /*0740*/  ISETP.NE.U32.AND P2, PT, RZ, UR8, PT ;  /* 0x00000008ff007c0c */ /* 0x000fe2000bf45070 */
[----:B------:R-:W-:-:S05]  /*0750*/  IMAD.MOV.U32 R19, RZ, RZ, RZ ;  /* 0x000000ffff137224 */ /* 0x000fca00078e00ff */
        /* <DEDUP_REMOVED lines=12> */
[----:B------:R-:W-:-:S13]  /*0820*/  ISETP.GE.U32.AND P1, PT, R5, UR8, PT ;  /* 0x0000000805007c0c */ /* 0x000fda000bf26070 */
[----:B------:R-:W-:Y:S02]  /*0830*/  @P1 IADD3 R18, R18, 0x1, RZ ;  /* 0x0000000112121810 */ /* 0x000fe40007ffe0ff */
[----:B------:R-:W-:-:S07]  /*0840*/  @!P2 LOP3.LUT R18, RZ, UR8, RZ, 0x33, !PT ;  /* 0x00000008ff12ac12 */ /* 0x000fce000f8e33ff */
.L_x_38:
[----:B------:R-:W-:Y:S05]  /*0850*/  BSYNC B0 ;  /* 0x0000000000007941 */ /* 0x000fea0003800000 */
.L_x_36:
[----:B------:R-:W-:Y:S01]  /*0860*/  UMOV UR8, 0xc8 ;  /* 0x000000c800087882 */ /* 0x000fe20000000000 */
[C---:B------:R-:W-:Y:S01]  /*0870*/  IMAD R0, R4.reuse, UR7, RZ ;  /* 0x0000000704007c24 */ /* 0x040fe2000f8e02ff */
[----:B------:R-:W-:Y:S01]  /*0880*/  ULEA UR8, UR4, UR8, 0x3 ;  /* 0x0000000804087291 */ /* 0x000fe2000f8e183f */
[----:B------:R-:W-:Y:S01]  /*0890*/  IMAD.WIDE.U32 R8, R4, UR6, RZ ;  /* 0x0000000604087c25 */ /* 0x000fe2000f8e00ff */
[----:B------:R-:W-:Y:S02]  /*08a0*/  ULDC UR7, c[0x0][0x548] ;  /* 0x0001520000077ab9 */ /* 0x000fe40000000800 */
[----:B------:R-:W-:Y:S01]  /*08b0*/  UISETP.GE.AND UP0, UPT, UR7, 0x3, UPT ;  /* 0x000000030700788c */ /* 0x000fe2000bf06270 */
[----:B------:R-:W-:-:S04]  /*08c0*/  IMAD R11, R3, UR6, R0 ;  /* 0x00000006030b7c24 */ /* 0x000fc8000f8e0200 */
[----:B------:R-:W-:Y:S01]  /*08d0*/  IMAD.IADD R0, R9, 0x1, R11 ;  /* 0x0000000109007824 */ /* 0x000fe200078e020b */
[----:B------:R-:W-:Y:S02]  /*08e0*/  PLOP3.LUT P1, PT, PT, PT, UP0, 0x80, 0x0 ;  /* 0x000000000000781c */ /* 0x000fe40003f2f008 */
[----:B------:R-:W-:Y:S02]  /*08f0*/  ULDC.64 UR8, c[0x0][UR8+0x210] ;  /* 0x0000840008087abb */ /* 0x000fe40008000a00 */
[C---:B------:R-:W-:Y:S02]  /*0900*/  IMAD R5, R12.reuse, UR9, RZ ;  /* 0x000000090c057c24 */ /* 0x040fe4000f8e02ff */
[----:B------:R-:W-:-:S04]  /*0910*/  IMAD.WIDE.U32 R6, R12, UR8, RZ ;  /* 0x000000080c067c25 */ /* 0x000fc8000f8e00ff */
[----:B------:R-:W-:Y:S01]  /*0920*/  IMAD R5, R13, UR8, R5 ;  /* 0x000000080d057c24 */ /* 0x000fe2000f8e0205 */
[----:B------:R-:W-:-:S04]  /*0930*/  IADD3 R14, P0, R6, R8, RZ ;  /* 0x00000008060e7210 */ /* 0x000fc80007f1e0ff */
[----:B------:R-:W-:-:S05]  /*0940*/  IADD3 R5, R7, R5, RZ ;  /* 0x0000000507057210 */ /* 0x000fca0007ffe0ff */
[----:B------:R-:W-:Y:S01]  /*0950*/  IMAD.X R15, R0, 0x1, R5, P0 ;  /* 0x00000001000f7824 */ /* 0x000fe200000e0605 */
[----:B------:R-:W-:Y:S06]  /*0960*/  @!P1 BRA `(.L_x_39) ;  /* 0x0000001400349947 */ /* 0x000fec0003800000 */
[----:B------:R-:W-:-:S04]  /*0970*/  UIADD3 UR6, UR7, -0x3, URZ ;  /* 0xfffffffd07067890 */ /* 0x000fc8000fffe03f */
        /* <DEDUP_REMOVED lines=14> */
[----:B------:R-:W-:Y:S02]  /*0a60*/  UIADD3 UR9, UR9, 0x2, UR6 ;  /* 0x0000000209097890 */ /* 0x000fe4000fffe006 */
[----:B------:R-:W-:Y:S02]  /*0a70*/  USHF.L.U32 UR7, UR6, 0x3, URZ ;  /* 0x0000000306077899 */ /* 0x000fe4000800063f */
[----:B------:R-:W-:Y:S01]  /*0a80*/  ULOP3.LUT UR9, UR9, 0x3, URZ, 0xc0, !UPT ;  /* 0x0000000309097892 */ /* 0x000fe2000f8ec03f */
[----:B------:R-:W-:Y:S01]  /*0a90*/  UMOV UR11, 0xd0 ;  /* 0x000000d0000b7882 */ /* 0x000fe20000000000 */
[----:B------:R-:W-:Y:S02]  /*0aa0*/  UIADD3 UR10, UR7, 0x1a8, URZ ;  /* 0x000001a8070a7890 */ /* 0x000fe4000fffe03f */
[----:B------:R-:W-:Y:S02]  /*0ab0*/  UIADD3 UR9, UP0, URZ, -UR9, URZ ;  /* 0x800000093f097290 */ /* 0x000fe4000ff1e03f */
[----:B------:R-:W-:-:S02]  /*0ac0*/  UIMAD UR7, UR6, 0x8, UR11 ;  /* 0x00000008060778a4 */ /* 0x000fc4000f8e020b */
[----:B------:R-:W-:Y:S01]  /*0ad0*/  UIADD3.X UR15, URZ, -0x1, URZ, UP0, !UPT ;  /* 0xffffffff3f0f7890 */ /* 0x000fe200087fe43f */
[----:B------:R-:W-:Y:S01]  /*0ae0*/  UMOV UR11, UR6 ;  /* 0x00000006000b7c82 */ /* 0x000fe20008000000 */
[----:B------:R-:W-:-:S10]  /*0af0*/  UMOV UR12, UR8 ;  /* 0x00000008000c7c82 */ /* 0x000fd40008000000 */
.L_x_44:
        /* <DEDUP_REMOVED lines=9> */
[----:B------:R-:W-:Y:S01]  /*0b90*/  IMAD.U32 R8, RZ, RZ, UR16 ;  /* 0x00000010ff087e24 */ /* 0x000fe2000f8e00ff */
[----:B------:R-:W-:Y:S01]  /*0ba0*/  MOV R5, R19 ;  /* 0x0000001300057202 */ /* 0x000fe20000000f00 */
[----:B------:R-:W-:Y:S01]  /*0bb0*/  IMAD.MOV.U32 R7, RZ, RZ, R6 ;  /* 0x000000ffff077224 */ /* 0x000fe200078e0006 */
[----:B------:R-:W-:Y:S01]  /*0bc0*/  MOV R8, 0xbf0 ;  /* 0x00000bf000087802 */ /* 0x000fe20000000f00 */
[----:B------:R-:W-:-:S07]  /*0bd0*/  IMAD.MOV.U32 R6, RZ, RZ, R9 ;  /* 0x000000ffff067224 */ /* 0x000fce00078e0009 */
[----:B------:R-:W-:Y:S05]  /*0be0*/  CALL.REL.NOINC `($__internal_1_$__cuda_sm20_div_s64) ;  /* 0x0000001800947944 */ /* 0x000fea0003c00000 */
[----:B------:R-:W-:Y:S01]  /*0bf0*/  IADD3 R5, P0, RZ, -R10, RZ ;  /* 0x8000000aff057210 */ /* 0x000fe20007f1e0ff */
[----:B------:R-:W-:Y:S01]  /*0c00*/  IMAD.MOV.U32 R6, RZ, RZ, R18 ;  /* 0x000000ffff067224 */ /* 0x000fe200078e0012 */
[----:B------:R-:W-:Y:S01]  /*0c10*/  MOV R7, R19 ;  /* 0x0000001300077202 */ /* 0x000fe20000000f00 */
[----:B------:R-:W-:Y:S01]  /*0c20*/  IMAD.MOV.U32 R18, RZ, RZ, R10 ;  /* 0x000000ffff127224 */ /* 0x000fe200078e000a */
[----:B------:R-:W-:Y:S01]  /*0c30*/  MOV R19, R11 ;  /* 0x0000000b00137202 */ /* 0x000fe20000000f00 */
[----:B------:R-:W-:Y:S02]  /*0c40*/  IMAD.X R0, RZ, RZ, ~R11, P0 ;  /* 0x000000ffff007224 */ /* 0x000fe400000e0e0b */
[----:B------:R-:W-:-:S04]  /*0c50*/  IMAD.WIDE.U32 R6, R5, UR16, R6 ;  /* 0x0000001005067c25 */ /* 0x000fc8000f8e0006 */
[----:B------:R-:W-:-:S04]  /*0c60*/  IMAD R0, R0, UR16, RZ ;  /* 0x0000001000007c24 */ /* 0x000fc8000f8e02ff */
[----:B------:R-:W-:-:S04]  /*0c70*/  IMAD R5, R5, UR17, R0 ;  /* 0x0000001105057c24 */ /* 0x000fc8000f8e0200 */
[----:B------:R-:W-:Y:S01]  /*0c80*/  IMAD.IADD R0, R7, 0x1, R5 ;  /* 0x0000000107007824 */ /* 0x000fe200078e0205 */
[----:B------:R-:W-:Y:S06]  /*0c90*/  BRA `(.L_x_43) ;  /* 0x00000000005c7947 */ /* 0x000fec0003800000 */
.L_x_42:
[----:B------:R-:W0:Y:S01]  /*0ca0*/  I2F.U32.RP R0, UR16 ;  /* 0x0000001000007d06 */ /* 0x000e220008209000 */
[----:B------:R-:W-:Y:S01]  /*0cb0*/  IMAD R5, RZ, RZ, -UR16 ;  /* 0x80000010ff057e24 */ /* 0x000fe2000f8e02ff */
[----:B------:R-:W-:Y:S01]  /*0cc0*/  ISETP.NE.U32.AND P2, PT, RZ, UR16, PT ;  /* 0x00000010ff007c0c */ /* 0x000fe2000bf45070 */
[----:B------:R-:W-:-:S05]  /*0cd0*/  IMAD.MOV.U32 R19, RZ, RZ, RZ ;  /* 0x000000ffff137224 */ /* 0x000fca00078e00ff */
[----:B0-----:R-:W0:Y:S02]  /*0ce0*/  MUFU.RCP R0, R0 ;  /* 0x0000000000007308 */ /* 0x001e240000001000 */
[----:B0-----:R-:W-:Y:S01]  /*0cf0*/  VIADD R6, R0, 0xffffffe ;  /* 0x0ffffffe00067836 */ /* 0x001fe20000000000 */
[----:B------:R-:W-:-:S05]  /*0d00*/  MOV R0, RZ ;  /* 0x000000ff00007202 */ /* 0x000fca0000000f00 */
        /* <DEDUP_REMOVED lines=8> */
[----:B------:R-:W-:Y:S01]  /*0d90*/  @P0 VIADD R2, R2, -UR16 ;  /* 0x8000001002020c36 */ /* 0x000fe20008000000 */
[----:B------:R-:W-:-:S04]  /*0da0*/  @P0 IADD3 R7, R7, 0x1, RZ ;  /* 0x0000000107070810 */ /* 0x000fc80007ffe0ff */
[----:B------:R-:W-:-:S13]  /*0db0*/  ISETP.GE.U32.AND P1, PT, R2, UR16, PT ;  /* 0x0000001002007c0c */ /* 0x000fda000bf26070 */
[----:B------:R-:W-:Y:S01]  /*0dc0*/  @P1 VIADD R7, R7, 0x1 ;  /* 0x0000000107071836 */ /* 0x000fe20000000000 */
[----:B------:R-:W-:-:S05]  /*0dd0*/  @!P2 LOP3.LUT R7, RZ, UR16, RZ, 0x33, !PT ;  /* 0x00000010ff07ac12 */ /* 0x000fca000f8e33ff */
[----:B------:R-:W-:-:S04]  /*0de0*/  IMAD.MOV R5, RZ, RZ, -R7 ;  /* 0x000000ffff057224 */ /* 0x000fc800078e0a07 */
[----:B------:R-:W-:Y:S02]  /*0df0*/  IMAD R6, R5, UR16, R18 ;  /* 0x0000001005067c24 */ /* 0x000fe4000f8e0212 */
[----:B------:R-:W-:-:S07]  /*0e00*/  IMAD.MOV.U32 R18, RZ, RZ, R7 ;  /* 0x000000ffff127224 */ /* 0x000fce00078e0007 */
.L_x_43:
[----:B------:R-:W-:Y:S05]  /*0e10*/  BSYNC B0 ;  /* 0x0000000000007941 */ /* 0x000fea0003800000 */
.L_x_41:
[----:B------:R-:W-:Y:S01]  /*0e20*/  UIADD3 UR9, UP0, UR9, 0x1, URZ ;  /* 0x0000000109097890 */ /* 0x000fe2000ff1e03f */
[----:B------:R-:W-:Y:S01]  /*0e30*/  ULDC.64 UR16, c[0x0][UR7+0x210] ;  /* 0x0000840007107abb */ /* 0x000fe20008000a00 */
[----:B------:R-:W-:Y:S01]  /*0e40*/  UIADD3 UR10, UR10, -0x8, URZ ;  /* 0xfffffff80a0a7890 */ /* 0x000fe2000fffe03f */
[C---:B------:R-:W-:Y:S01]  /*0e50*/  IMAD R5, R6.reuse, UR17, RZ ;  /* 0x0000001106057c24 */ /* 0x040fe2000f8e02ff */
[----:B------:R-:W-:Y:S02]  /*0e60*/  UIADD3.X UR15, URZ, UR15, URZ, UP0, !UPT ;  /* 0x0000000f3f0f7290 */ /* 0x000fe400087fe43f */
[----:B------:R-:W-:Y:S01]  /*0e70*/  ISETP.NE.U32.AND P0, PT, RZ, UR9, PT ;  /* 0x00000009ff007c0c */ /* 0x000fe2000bf05070 */
[----:B------:R-:W-:Y:S01]  /*0e80*/  UIADD3 UR11, UP0, UR11, -0x1, URZ ;  /* 0xffffffff0b0b7890 */ /* 0x000fe2000ff1e03f */
[----:B------:R-:W-:Y:S01]  /*0e90*/  IMAD.WIDE.U32 R14, R6, UR16, R14 ;  /* 0x00000010060e7c25 */ /* 0x000fe2000f8e000e */
[----:B------:R-:W-:Y:S01]  /*0ea0*/  UIADD3 UR7, UR7, -0x8, URZ ;  /* 0xfffffff807077890 */ /* 0x000fe2000fffe03f */
[----:B------:R-:W-:-:S02]  /*0eb0*/  ISETP.NE.AND.EX P0, PT, RZ, UR15, PT, P0 ;  /* 0x0000000fff007c0c */ /* 0x000fc4000bf05300 */
[----:B------:R-:W-:Y:S01]  /*0ec0*/  IMAD R5, R0, UR16, R5 ;  /* 0x0000001000057c24 */ /* 0x000fe2000f8e0205 */
[----:B------:R-:W-:-:S04]  /*0ed0*/  UIADD3.X UR12, UR12, -0x1, URZ, UP0, !UPT ;  /* 0xffffffff0c0c7890 */ /* 0x000fc800087fe43f */
[----:B------:R-:W-:-:S06]  /*0ee0*/  IADD3 R15, R15, R5, RZ ;  /* 0x000000050f0f7210 */ /* 0x000fcc0007ffe0ff */
[----:B------:R-:W-:Y:S05]  /*0ef0*/  @P0 BRA `(.L_x_44) ;  /* 0xfffffffc00000947 */ /* 0x000fea000383ffff */
.L_x_40:
        /* <DEDUP_REMOVED lines=12> */
[----:B------:R-:W-:-:S11]  /*0fc0*/  IMAD.U32 R0, RZ, RZ, UR9 ;  /* 0x00000009ff007e24 */ /* 0x000fd6000f8e00ff */
.L_x_57:
[----:B------:R-:W-:Y:S01]  /*0fd0*/  ULDC.64 UR8, c[0x0][UR7+0x210] ;  /* 0x0000840007087abb */ /* 0x000fe20008000a00 */
[----:B------:R-:W-:Y:S01]  /*0fe0*/  BSSY B0, `(.L_x_45) ;  /* 0x0000030000007945 */ /* 0x000fe20003800000 */
[----:B------:R-:W-:-:S04]  /*0ff0*/  LOP3.LUT R5, R19, UR9, RZ, 0xfc, !PT ;  /* 0x0000000913057c12 */ /* 0x000fc8000f8efcff */
[----:B------:R-:W-:-:S13]  /*1000*/  ISETP.NE.U32.AND P0, PT, R5, RZ, PT ;  /* 0x000000ff0500720c */ /* 0x000fda0003f05070 */
[----:B------:R-:W-:Y:S05]  /*1010*/  @!P0 BRA `(.L_x_46) ;  /* 0x0000000000548947 */ /* 0x000fea0003800000 */
[----:B------:R-:W-:Y:S01]  /*1020*/  MOV R6, UR8 ;  /* 0x0000000800067c02 */ /* 0x000fe20008000f00 */
[----:B------:R-:W-:Y:S01]  /*1030*/  IMAD.U32 R7, RZ, RZ, UR9 ;  /* 0x00000009ff077e24 */ /* 0x000fe2000f8e00ff */
[----:B------:R-:W-:Y:S01]  /*1040*/  MOV R9, UR9 ;  /* 0x0000000900097c02 */ /* 0x000fe20008000f00 */
[----:B------:R-:W-:Y:S01]  /*1050*/  IMAD.U32 R8, RZ, RZ, UR8 ;  /* 0x00000008ff087e24 */ /* 0x000fe2000f8e00ff */
[----:B------:R-:W-:Y:S01]  /*1060*/  MOV R8, 0x10c0 ;  /* 0x000010c000087802 */ /* 0x000fe20000000f00 */
[----:B------:R-:W-:Y:S01]  /*1070*/  IMAD.MOV.U32 R7, RZ, RZ, R6 ;  /* 0x000000ffff077224 */ /* 0x000fe200078e0006 */
[----:B------:R-:W-:Y:S01]  /*1080*/  MOV R6, R9 ;  /* 0x0000000900067202 */ /* 0x000fe20000000f00 */
[----:B------:R-:W-:Y:S02]  /*1090*/  IMAD.MOV.U32 R21, RZ, RZ, R18 ;  /* 0x000000ffff157224 */ /* 0x000fe400078e0012 */
[----:B------:R-:W-:-:S07]  /*10a0*/  IMAD.MOV.U32 R5, RZ, RZ, R19 ;  /* 0x000000ffff057224 */ /* 0x000fce00078e0013 */
[----:B------:R-:W-:Y:S05]  /*10b0*/  CALL.REL.NOINC `($__internal_1_$__cuda_sm20_div_s64) ;  /* 0x0000001400607944 */ /* 0x000fea0003c00000 */
[----:B------:R-:W-:Y:S01]  /*10c0*/  IADD3 R8, P0, RZ, -R10, RZ ;  /* 0x8000000aff087210 */ /* 0x000fe20007f1e0ff */
[----:B------:R-:W-:Y:S01]  /*10d0*/  IMAD.MOV.U32 R7, RZ, RZ, R19 ;  /* 0x000000ffff077224 */ /* 0x000fe200078e0013 */
[----:B------:R-:W-:Y:S01]  /*10e0*/  MOV R6, R18 ;  /* 0x0000001200067202 */ /* 0x000fe20000000f00 */
[--C-:B------:R-:W-:Y:S01]  /*10f0*/  IMAD.MOV.U32 R19, RZ, RZ, R11.reuse ;  /* 0x000000ffff137224 */ /* 0x100fe200078e000b */
[----:B------:R-:W-:Y:S01]  /*1100*/  MOV R18, R10 ;  /* 0x0000000a00127202 */ /* 0x000fe20000000f00 */
[----:B------:R-:W-:Y:S02]  /*1110*/  IMAD.X R5, RZ, RZ, ~R11, P0 ;  /* 0x000000ffff057224 */ /* 0x000fe400000e0e0b */
[----:B------:R-:W-:-:S04]  /*1120*/  IMAD.WIDE.U32 R6, R8, UR8, R6 ;  /* 0x0000000808067c25 */ /* 0x000fc8000f8e0006 */
[----:B------:R-:W-:-:S04]  /*1130*/  IMAD R5, R5, UR8, RZ ;  /* 0x0000000805057c24 */ /* 0x000fc8000f8e02ff */
[----:B------:R-:W-:-:S04]  /*1140*/  IMAD R5, R8, UR9, R5 ;  /* 0x0000000908057c24 */ /* 0x000fc8000f8e0205 */
[----:B------:R-:W-:Y:S01]  /*1150*/  IMAD.IADD R5, R7, 0x1, R5 ;  /* 0x0000000107057824 */ /* 0x000fe200078e0205 */
[----:B------:R-:W-:Y:S06]  /*1160*/  BRA `(.L_x_47) ;  /* 0x00000000005c7947 */ /* 0x000fec0003800000 */
.L_x_46:
[----:B------:R-:W0:Y:S01]  /*1170*/  I2F.U32.RP R5, UR8 ;  /* 0x0000000800057d06 */ /* 0x000e220008209000 */
[----:B------:R-:W-:Y:S01]  /*1180*/  IADD3 R9, RZ, -UR8, RZ ;  /* 0x80000008ff097c10 */ /* 0x000fe2000fffe0ff */
[----:B------:R-:W-:Y:S01]  /*1190*/  HFMA2.MMA R19, -RZ, RZ, 0, 0 ;  /* 0x00000000ff137435 */ /* 0x000fe200000001ff */
[----:B------:R-:W-:-:S05]  /*11a0*/  ISETP.NE.U32.AND P2, PT, RZ, UR8, PT ;  /* 0x00000008ff007c0c */ /* 0x000fca000bf45070 */
[----:B0-----:R-:W0:Y:S02]  /*11b0*/  MUFU.RCP R5, R5 ;  /* 0x0000000500057308 */ /* 0x001e240000001000 */
[----:B0-----:R-:W-:Y:S02]  /*11c0*/  VIADD R6, R5, 0xffffffe ;  /* 0x0ffffffe05067836 */ /* 0x001fe40000000000 */
[----:B------:R-:W-:-:S04]  /*11d0*/  IMAD.MOV.U32 R5, RZ, RZ, RZ ;  /* 0x000000ffff057224 */ /* 0x000fc800078e00ff */
        /* <DEDUP_REMOVED lines=15> */
[----:B------:R-:W-:-:S07]  /*12d0*/  IMAD.MOV.U32 R18, RZ, RZ, R7 ;  /* 0x000000ffff127224 */ /* 0x000fce00078e0007 */
.L_x_47:
[----:B------:R-:W-:Y:S05]  /*12e0*/  BSYNC B0 ;  /* 0x0000000000007941 */ /* 0x000fea0003800000 */
.L_x_45:
[----:B------:R-:W-:Y:S01]  /*12f0*/  ULDC.64 UR14, c[0x0][UR7+0x208] ;  /* 0x00008200070e7abb */ /* 0x000fe20008000a00 */
[----:B------:R-:W-:Y:S01]  /*1300*/  ULDC.64 UR8, c[0x0][UR6+0x210] ;  /* 0x0000840006087abb */ /* 0x000fe20008000a00 */
[----:B------:R-:W-:Y:S01]  /*1310*/  LOP3.LUT R7, R19, UR15, RZ, 0xfc, !PT ;  /* 0x0000000f13077c12 */ /* 0x000fe2000f8efcff */
[C---:B------:R-:W-:Y:S01]  /*1320*/  IMAD R8, R6.reuse, UR9, RZ ;  /* 0x0000000906087c24 */ /* 0x040fe2000f8e02ff */
[----:B------:R-:W-:Y:S01]  /*1330*/  BSSY B0, `(.L_x_48) ;  /* 0x0000032000007945 */ /* 0x000fe20003800000 */
[----:B------:R-:W-:Y:S01]  /*1340*/  IMAD.WIDE.U32 R24, R6, UR8, R14 ;  /* 0x0000000806187c25 */ /* 0x000fe2000f8e000e */
[----:B------:R-:W-:-:S03]  /*1350*/  ISETP.NE.U32.AND P0, PT, R7, RZ, PT ;  /* 0x000000ff0700720c */ /* 0x000fc60003f05070 */
[----:B------:R-:W-:-:S04]  /*1360*/  IMAD R5, R5, UR8, R8 ;  /* 0x0000000805057c24 */ /* 0x000fc8000f8e0208 */
[----:B------:R-:W-:-:S06]  /*1370*/  IMAD.IADD R14, R25, 0x1, R5 ;  /* 0x00000001190e7824 */ /* 0x000fcc00078e0205 */
        /* <DEDUP_REMOVED lines=22> */
.L_x_49:
        /* <DEDUP_REMOVED lines=23> */
.L_x_50:
[----:B------:R-:W-:Y:S05]  /*1650*/  BSYNC B0 ;  /* 0x0000000000007941 */ /* 0x000fea0003800000 */
.L_x_48:
[----:B------:R-:W-:Y:S01]  /*1660*/  ULDC.64 UR14, c[0x0][UR7+0x200] ;  /* 0x00008000070e7abb */ /* 0x000fe20008000a00 */
[----:B------:R-:W-:Y:S01]  /*1670*/  ULDC.64 UR8, c[0x0][UR6+0x208] ;  /* 0x0000820006087abb */ /* 0x000fe20008000a00 */
[----:B------:R-:W-:Y:S01]  /*1680*/  LOP3.LUT R7, R19, UR15, RZ, 0xfc, !PT ;  /* 0x0000000f13077c12 */ /* 0x000fe2000f8efcff */
[C---:B------:R-:W-:Y:S01]  /*1690*/  IMAD R8, R6.reuse, UR9, RZ ;  /* 0x0000000906087c24 */ /* 0x040fe2000f8e02ff */
[----:B------:R-:W-:Y:S01]  /*16a0*/  MOV R15, R14 ;  /* 0x0000000e000f7202 */ /* 0x000fe20000000f00 */
[----:B------:R-:W-:Y:S01]  /*16b0*/  IMAD.MOV.U32 R14, RZ, RZ, R24 ;  /* 0x000000ffff0e7224 */ /* 0x000fe200078e0018 */
[----:B------:R-:W-:Y:S01]  /*16c0*/  ISETP.NE.U32.AND P0, PT, R7, RZ, PT ;  /* 0x000000ff0700720c */ /* 0x000fe20003f05070 */
[----:B------:R-:W-:Y:S01]  /*16d0*/  IMAD R5, R5, UR8, R8 ;  /* 0x0000000805057c24 */ /* 0x000fe2000f8e0208 */
[----:B------:R-:W-:Y:S01]  /*16e0*/  BSSY B0, `(.L_x_51) ;  /* 0x0000030000007945 */ /* 0x000fe20003800000 */
[----:B------:R-:W-:-:S04]  /*16f0*/  IMAD.WIDE.U32 R14, R6, UR8, R14 ;  /* 0x00000008060e7c25 */ /* 0x000fc8000f8e000e */
[----:B------:R-:W-:-:S06]  /*1700*/  IMAD.IADD R24, R15, 0x1, R5 ;  /* 0x000000010f187824 */ /* 0x000fcc00078e0205 */
        /* <DEDUP_REMOVED lines=22> */
.L_x_52:
        /* <DEDUP_REMOVED lines=23> */
.L_x_53:
[----:B------:R-:W-:Y:S05]  /*19e0*/  BSYNC B0 ;  /* 0x0000000000007941 */ /* 0x000fea0003800000 */
.L_x_51:
[----:B------:R-:W-:Y:S01]  /*19f0*/  ULDC.64 UR14, c[0x0][UR7+0x1f8] ;  /* 0x00007e00070e7abb */ /* 0x000fe20008000a00 */
[----:B------:R-:W-:Y:S01]  /*1a00*/  ULDC.64 UR8, c[0x0][UR6+0x200] ;  /* 0x0000800006087abb */ /* 0x000fe20008000a00 */
[----:B------:R-:W-:Y:S01]  /*1a10*/  LOP3.LUT R7, R19, UR15, RZ, 0xfc, !PT ;  /* 0x0000000f13077c12 */ /* 0x000fe2000f8efcff */
[C---:B------:R-:W-:Y:S01]  /*1a20*/  IMAD R8, R6.reuse, UR9, RZ ;  /* 0x0000000906087c24 */ /* 0x040fe2000f8e02ff */
[----:B------:R-:W-:Y:S01]  /*1a30*/  BSSY B0, `(.L_x_54) ;  /* 0x0000033000007945 */ /* 0x000fe20003800000 */
[----:B------:R-:W-:Y:S01]  /*1a40*/  IMAD.MOV.U32 R15, RZ, RZ, R24 ;  /* 0x000000ffff0f7224 */ /* 0x000fe200078e0018 */
[----:B------:R-:W-:Y:S01]  /*1a50*/  ISETP.NE.U32.AND P0, PT, R7, RZ, PT ;  /* 0x000000ff0700720c */ /* 0x000fe20003f05070 */
[----:B------:R-:W-:Y:S02]  /*1a60*/  IMAD R5, R5, UR8, R8 ;  /* 0x0000000805057c24 */ /* 0x000fe4000f8e0208 */
        /* <DEDUP_REMOVED lines=24> */
.L_x_55:
        /* <DEDUP_REMOVED lines=23> */
.L_x_56:
[----:B------:R-:W-:Y:S05]  /*1d60*/  BSYNC B0 ;  /* 0x0000000000007941 */ /* 0x000fea0003800000 */
.L_x_54:
[----:B------:R-:W-:Y:S01]  /*1d70*/  IADD3 R2, P0, R2, -0x4, RZ ;  /* 0xfffffffc02027810 */ /* 0x000fe20007f1e0ff */
[----:B------:R-:W-:Y:S01]  /*1d80*/  ULDC.64 UR8, c[0x0][UR6+0x1f8] ;  /* 0x00007e0006087abb */ /* 0x000fe20008000a00 */
[----:B------:R-:W-:Y:S01]  /*1d90*/  IMAD.MOV.U32 R15, RZ, RZ, R24 ;  /* 0x000000ffff0f7224 */ /* 0x000fe200078e0018 */
[----:B------:R-:W-:Y:S01]  /*1da0*/  UIADD3 UR7, UR7, -0x20, URZ ;  /* 0xffffffe007077890 */ /* 0x000fe2000fffe03f */
[----:B------:R-:W-:Y:S01]  /*1db0*/  IADD3.X R0, R0, -0x1, RZ, P0, !PT ;  /* 0xffffffff00007810 */ /* 0x000fe200007fe4ff */
[----:B------:R-:W-:Y:S01]  /*1dc0*/  IMAD R8, R6, UR9, RZ ;  /* 0x0000000906087c24 */ /* 0x000fe2000f8e02ff */
[----:B------:R-:W-:Y:S01]  /*1dd0*/  ISETP.GT.U32.AND P0, PT, R2, 0x3, PT ;  /* 0x000000030200780c */ /* 0x000fe20003f04070 */
[----:B------:R-:W-:Y:S01]  /*1de0*/  IMAD.WIDE.U32 R14, R6, UR8, R14 ;  /* 0x00000008060e7c25 */ /* 0x000fe2000f8e000e */
[----:B------:R-:W-:Y:S02]  /*1df0*/  UIADD3 UR6, UR6, -0x20, URZ ;  /* 0xffffffe006067890 */ /* 0x000fe4000fffe03f */
[----:B------:R-:W-:Y:S01]  /*1e00*/  ISETP.GT.AND.EX P0, PT, R0, RZ, PT, P0 ;  /* 0x000000ff0000720c */ /* 0x000fe20003f04300 */
[----:B------:R-:W-:-:S05]  /*1e10*/  IMAD R5, R5, UR8, R8 ;  /* 0x0000000805057c24 */ /* 0x000fca000f8e0208 */
[----:B------:R-:W-:-:S07]  /*1e20*/  IADD3 R15, R15, R5, RZ ;  /* 0x000000050f0f7210 */ /* 0x000fce0007ffe0ff */
[----:B------:R-:W-:Y:S05]  /*1e30*/  @P0 BRA `(.L_x_57) ;  /* 0xfffffff000640947 */ /* 0x000fea000383ffff */
.L_x_39:
[----:B------:R-:W-:Y:S02]  /*1e40*/  ULDC.64 UR8, c[0x0][UR5+0x220] ;  /* 0x0000880005087abb */ /* 0x000fe40008000a00 */
[----:B------:R-:W-:-:S04]  /*1e50*/  ISETP.GE.U32.AND P0, PT, R4, UR8, PT ;  /* 0x0000000804007c0c */ /* 0x000fc8000bf06070 */
[----:B------:R-:W-:-:S13]  /*1e60*/  ISETP.GE.AND.EX P0, PT, R3, UR9, PT, P0 ;  /* 0x0000000903007c0c */ /* 0x000fda000bf06300 */
[----:B------:R-:W-:Y:S05]  /*1e70*/  @P0 EXIT ;  /* 0x000000000000094d */ /* 0x000fea0003800000 */
[----:B------:R-:W-:Y:S01]  /*1e80*/  IADD3 R5, P2, R4, 0x1, RZ ;  /* 0x0000000104057810 */ /* 0x000fe20007f5e0ff */
[----:B------:R-:W-:Y:S01]  /*1e90*/  ULDC.64 UR6, c[0x0][0x210] ;  /* 0x0000840000067ab9 */ /* 0x000fe20000000a00 */
[----:B------:R-:W-:Y:S01]  /*1ea0*/  ULDC.64 UR10, c[0x0][0x208] ;  /* 0x00008200000a7ab9 */ /* 0x000fe20000000a00 */
[----:B------:R-:W-:Y:S02]  /*1eb0*/  IADD3 R14, P1, R14, UR6, RZ ;  /* 0x000000060e0e7c10 */ /* 0x000fe4000ff3e0ff */
[----:B------:R-:W-:Y:S01]  /*1ec0*/  IMAD.X R7, RZ, RZ, R3, P2 ;  /* 0x000000ffff077224 */ /* 0x000fe200010e0603 */
[----:B------:R-:W-:Y:S02]  /*1ed0*/  ISETP.GE.U32.AND P0, PT, R5, UR8, PT ;  /* 0x0000000805007c0c */ /* 0x000fe4000bf06070 */
[----:B------:R-:W-:Y:S02]  /*1ee0*/  IADD3.X R15, R15, UR7, RZ, P1, !PT ;  /* 0x000000070f0f7c10 */ /* 0x000fe40008ffe4ff */
[----:B------:R-:W-:-:S03]  /*1ef0*/  ISETP.GE.AND.EX P0, PT, R7, UR9, PT, P0 ;  /* 0x0000000907007c0c */ /* 0x000fc6000bf06300 */
[----:B------:R0:W-:Y:S10]  /*1f00*/  STG.E.U8 desc[UR10][R14.64], RZ ;  /* 0x000000ff0e007986 */ /* 0x0001f4000c10110a */
[----:B0-----:R-:W-:Y:S05]  /*1f10*/  @P0 EXIT ;  /* 0x000000000000094d */ /* 0x001fea0003800000 */
[----:B------:R-:W-:Y:S01]  /*1f20*/  IADD3 R0, P1, -R12, R5, RZ ;  /* 0x000000050c007210 */ /* 0x000fe20007f3e1ff */
[----:B------:R-:W-:Y:S01]  /*1f30*/  ULDC.64 UR6, c[0x0][0x550] ;  /* 0x0001540000067ab9 */ /* 0x000fe20000000a00 */
[----:B------:R-:W-:Y:S02]  /*1f40*/  IMAD.U32 R5, RZ, RZ, UR4 ;  /* 0x00000004ff057e24 */ /* 0x000fe4000f8e00ff */
[----:B------:R-:W-:Y:S02]  /*1f50*/  ISETP.GE.U32.AND P0, PT, R0, UR6, PT ;  /* 0x0000000600007c0c */ /* 0x000fe4000bf06070 */
[----:B------:R-:W-:-:S04]  /*1f60*/  IADD3.X R0, ~R13, R7, RZ, P1, !PT ;  /* 0x000000070d007210 */ /* 0x000fc80000ffe5ff */
[----:B------:R-:W-:-:S13]  /*1f70*/  ISETP.GE.AND.EX P0, PT, R0, UR7, PT, P0 ;  /* 0x0000000700007c0c */ /* 0x000fda000bf06300 */
[----:B------:R-:W-:-:S05]  /*1f80*/  @!P0 MOV R0, 0xd0 ;  /* 0x000000d000008802 */ /* 0x000fca0000000f00 */
[----:B------:R-:W-:Y:S01]  /*1f90*/  @!P0 IMAD R0, R5, 0x8, R0 ;  /* 0x0000000805008824 */ /* 0x000fe200078e0200 */
[----:B------:R-:W-:-:S03]  /*1fa0*/  IADD3 R5, P3, R4, 0x2, RZ ;  /* 0x0000000204057810 */ /* 0x000fc60007f7e0ff */
[----:B------:R-:W0:Y:S01]  /*1fb0*/  @!P0 LDC.64 R6, c[0x0][R0+0x210] ;  /* 0x0000840000068b82 */ /* 0x000e220000000a00 */
[----:B------:R-:W-:Y:S02]  /*1fc0*/  ISETP.GE.U32.AND P1, PT, R5, UR8, PT ;  /* 0x0000000805007c0c */ /* 0x000fe4000bf26070 */
[----:B------:R-:W-:-:S04]  /*1fd0*/  IADD3.X R9, RZ, R3, RZ, P3, !PT ;  /* 0x00000003ff097210 */ /* 0x000fc80001ffe4ff */
[----:B------:R-:W-:Y:S02]  /*1fe0*/  ISETP.GE.AND.EX P1, PT, R9, UR9, PT, P1 ;  /* 0x0000000909007c0c */ /* 0x000fe4000bf26310 */
[----:B0-----:R-:W-:-:S05]  /*1ff0*/  @!P0 IADD3 R6, P2, R6, R14, RZ ;  /* 0x0000000e06068210 */ /* 0x001fca0007f5e0ff */
[----:B------:R-:W-:-:S05]  /*2000*/  @!P0 IMAD.X R7, R7, 0x1, R15, P2 ;  /* 0x0000000107078824 */ /* 0x000fca00010e060f */
[----:B------:R0:W-:Y:S01]  /*2010*/  @!P0 STG.E.U8 desc[UR10][R6.64], RZ ;  /* 0x000000ff06008986 */ /* 0x0001e2000c10110a */
[----:B------:R-:W-:Y:S05]  /*2020*/  @P1 EXIT ;  /* 0x000000000000194d */ /* 0x000fea0003800000 */
[----:B------:R-:W-:Y:S01]  /*2030*/  IADD3 R0, P1, -R12, R5, RZ ;  /* 0x000000050c007210 */ /* 0x000fe20007f3e1ff */
[----:B------:R-:W-:-:S03]  /*2040*/  IMAD.U32 R5, RZ, RZ, UR4 ;  /* 0x00000004ff057e24 */ /* 0x000fc6000f8e00ff */
        /* <DEDUP_REMOVED lines=10> */
[----:B0-----:R-:W-:-:S04]  /*20f0*/  @!P0 LEA R6, P2, R8, R14, 0x1 ;  /* 0x0000000e08068211 */ /* 0x001fc800078408ff */
[----:B------:R-:W-:-:S05]  /*2100*/  @!P0 LEA.HI.X R7, R8, R15, R9, 0x1, P2 ;  /* 0x0000000f08078211 */ /* 0x000fca00010f0c09 */
[----:B------:R0:W-:Y:S02]  /*2110*/  @!P0 STG.E.U8 desc[UR10][R6.64], RZ ;  /* 0x000000ff06008986 */ /* 0x0001e4000c10110a */
[----:B------:R-:W-:Y:S05]  /*2120*/  @P1 EXIT ;  /* 0x000000000000194d */ /* 0x000fea0003800000 */
[----:B------:R-:W-:Y:S02]  /*2130*/  IADD3 R0, P1, -R12, R5, RZ ;  /* 0x000000050c007210 */ /* 0x000fe40007f3e1ff */
[----:B------:R-:W-:Y:S02]  /*2140*/  MOV R5, UR4 ;  /* 0x0000000400057c02 */ /* 0x000fe40008000f00 */
[----:B------:R-:W-:Y:S01]  /*2150*/  ISETP.GE.U32.AND P0, PT, R0, UR6, PT ;  /* 0x0000000600007c0c */ /* 0x000fe2000bf06070 */
[----:B------:R-:W-:Y:S01]  /*2160*/  IMAD.X R0, R11, 0x1, ~R13, P1 ;  /* 0x000000010b007824 */ /* 0x000fe200008e0e0d */
[----:B------:R-:W-:-:S04]  /*2170*/  IADD3 R9, P2, R4, 0x4, RZ ;  /* 0x0000000404097810 */ /* 0x000fc80007f5e0ff */
[----:B------:R-:W-:Y:S01]  /*2180*/  ISETP.GE.AND.EX P0, PT, R0, UR7, PT, P0 ;  /* 0x0000000700007c0c */ /* 0x000fe2000bf06300 */
[----:B------:R-:W-:Y:S01]  /*2190*/  IMAD.X R11, RZ, RZ, R3, P2 ;  /* 0x000000ffff0b7224 */ /* 0x000fe200010e0603 */
[----:B------:R-:W-:-:S04]  /*21a0*/  ISETP.GE.U32.AND P1, PT, R9, UR8, PT ;  /* 0x0000000809007c0c */ /* 0x000fc8000bf26070 */
[----:B------:R-:W-:-:S07]  /*21b0*/  ISETP.GE.AND.EX P1, PT, R11, UR9, PT, P1 ;  /* 0x000000090b007c0c */ /* 0x000fce000bf26310 */
[----:B------:R-:W-:-:S05]  /*21c0*/  @!P0 IMAD.MOV.U32 R0, RZ, RZ, 0xd0 ;  /* 0x000000d0ff008424 */ /* 0x000fca00078e00ff */
[----:B------:R-:W-:-:S04]  /*21d0*/  @!P0 LEA R0, R5, R0, 0x3 ;  /* 0x0000000005008211 */ /* 0x000fc800078e18ff */
[----:B0-----:R-:W0:Y:S02]  /*21e0*/  @!P0 LDC.64 R6, c[0x0][R0+0x210] ;  /* 0x0000840000068b82 */ /* 0x001e240000000a00 */
[----:B0-----:R-:W-:Y:S02]  /*21f0*/  @!P0 IMAD R5, R7, 0x3, RZ ;  /* 0x0000000307058824 */ /* 0x001fe400078e02ff */
[----:B------:R-:W-:-:S05]  /*2200*/  @!P0 IMAD.WIDE.U32 R6, R6, 0x3, R14 ;  /* 0x0000000306068825 */ /* 0x000fca00078e000e */
[----:B------:R-:W-:-:S05]  /*2210*/  @!P0 IADD3 R7, R7, R5, RZ ;  /* 0x0000000507078210 */ /* 0x000fca0007ffe0ff */
[----:B------:R0:W-:Y:S01]  /*2220*/  @!P0 STG.E.U8 desc[UR10][R6.64], RZ ;  /* 0x000000ff06008986 */ /* 0x0001e2000c10110a */
[----:B------:R-:W-:Y:S05]  /*2230*/  @P1 EXIT ;  /* 0x000000000000194d */ /* 0x000fea0003800000 */
[----:B------:R-:W-:Y:S02]  /*2240*/  IADD3 R0, P1, -R12, R9, RZ ;  /* 0x000000090c007210 */ /* 0x000fe40007f3e1ff */
[----:B------:R-:W-:Y:S02]  /*2250*/  MOV R5, UR4 ;  /* 0x0000000400057c02 */ /* 0x000fe40008000f00 */
[----:B------:R-:W-:Y:S01]  /*2260*/  ISETP.GE.U32.AND P0, PT, R0, UR6, PT ;  /* 0x0000000600007c0c */ /* 0x000fe2000bf06070 */
[----:B------:R-:W-:-:S05]  /*2270*/  IMAD.X R0, R11, 0x1, ~R13, P1 ;  /* 0x000000010b007824 */ /* 0x000fca00008e0e0d */
[----:B------:R-:W-:-:S13]  /*2280*/  ISETP.GE.AND.EX P0, PT, R0, UR7, PT, P0 ;  /* 0x0000000700007c0c */ /* 0x000fda000bf06300 */
[----:B------:R-:W-:-:S05]  /*2290*/  @!P0 IMAD.MOV.U32 R0, RZ, RZ, 0xd0 ;  /* 0x000000d0ff008424 */ /* 0x000fca00078e00ff */
[----:B------:R-:W-:Y:S02]  /*22a0*/  @!P0 LEA R0, R5, R0, 0x3 ;  /* 0x0000000005008211 */ /* 0x000fe400078e18ff */
[----:B------:R-:W-:Y:S02]  /*22b0*/  IADD3 R5, P3, R4, 0x5, RZ ;  /* 0x0000000504057810 */ /* 0x000fe40007f7e0ff */
[----:B------:R-:W0:Y:S02]  /*22c0*/  @!P0 LDC.64 R8, c[0x0][R0+0x210] ;  /* 0x0000840000088b82 */ /* 0x000e240000000a00 */
[----:B------:R-:W-:Y:S01]  /*22d0*/  ISETP.GE.U32.AND P1, PT, R5, UR8, PT ;  /* 0x0000000805007c0c */ /* 0x000fe2000bf26070 */
[----:B------:R-:W-:-:S05]  /*22e0*/  IMAD.X R11, RZ, RZ, R3, P3 ;  /* 0x000000ffff0b7224 */ /* 0x000fca00018e0603 */
[----:B------:R-:W-:Y:S02]  /*22f0*/  ISETP.GE.AND.EX P1, PT, R11, UR9, PT, P1 ;  /* 0x000000090b007c0c */ /* 0x000fe4000bf26310 */
[----:B0-----:R-:W-:-:S04]  /*2300*/  @!P0 LEA R6, P2, R8, R14, 0x2 ;  /* 0x0000000e08068211 */ /* 0x001fc800078410ff */
[----:B------:R-:W-:-:S05]  /*2310*/  @!P0 LEA.HI.X R7, R8, R15, R9, 0x2, P2 ;  /* 0x0000000f08078211 */ /* 0x000fca00010f1409 */
[----:B------:R0:W-:Y:S02]  /*2320*/  @!P0 STG.E.U8 desc[UR10][R6.64], RZ ;  /* 0x000000ff06008986 */ /* 0x0001e4000c10110a */
[----:B------:R-:W-:Y:S05]  /*2330*/  @P1 EXIT ;  /* 0x000000000000194d */ /* 0x000fea0003800000 */
[----:B------:R-:W-:Y:S01]  /*2340*/  IADD3 R0, P1, -R12, R5, RZ ;  /* 0x000000050c007210 */ /* 0x000fe20007f3e1ff */
[----:B------:R-:W-:Y:S01]  /*2350*/  IMAD.U32 R5, RZ, RZ, UR4 ;  /* 0x00000004ff057e24 */ /* 0x000fe2000f8e00ff */
[----:B------:R-:W-:Y:S02]  /*2360*/  IADD3 R9, P2, R4, 0x6, RZ ;  /* 0x0000000604097810 */ /* 0x000fe40007f5e0ff */
[----:B------:R-:W-:Y:S02]  /*2370*/  ISETP.GE.U32.AND P0, PT, R0, UR6, PT ;  /* 0x0000000600007c0c */ /* 0x000fe4000bf06070 */
[----:B------:R-:W-:Y:S02]  /*2380*/  IADD3.X R0, ~R13, R11, RZ, P1, !PT ;  /* 0x0000000b0d007210 */ /* 0x000fe40000ffe5ff */
[----:B------:R-:W-:Y:S02]  /*2390*/  ISETP.GE.U32.AND P1, PT, R9, UR8, PT ;  /* 0x0000000809007c0c */ /* 0x000fe4000bf26070 */
[----:B------:R-:W-:-:S02]  /*23a0*/  ISETP.GE.AND.EX P0, PT, R0, UR7, PT, P0 ;  /* 0x0000000700007c0c */ /* 0x000fc4000bf06300 */
[----:B------:R-:W-:-:S04]  /*23b0*/  IADD3.X R11, RZ, R3, RZ, P2, !PT ;  /* 0x00000003ff0b7210 */ /* 0x000fc800017fe4ff */
[----:B------:R-:W-:-:S07]  /*23c0*/  ISETP.GE.AND.EX P1, PT, R11, UR9, PT, P1 ;  /* 0x000000090b007c0c */ /* 0x000fce000bf26310 */
[----:B------:R-:W-:-:S05]  /*23d0*/  @!P0 MOV R0, 0xd0 ;  /* 0x000000d000008802 */ /* 0x000fca0000000f00 */
[----:B------:R-:W-:-:S04]  /*23e0*/  @!P0 IMAD R0, R5, 0x8, R0 ;  /* 0x0000000805008824 */ /* 0x000fc800078e0200 */
[----:B0-----:R-:W0:Y:S02]  /*23f0*/  @!P0 LDC.64 R6, c[0x0][R0+0x210] ;  /* 0x0000840000068b82 */ /* 0x001e240000000a00 */
[----:B0-----:R-:W-:Y:S02]  /*2400*/  @!P0 IMAD R5, R7, 0x5, RZ ;  /* 0x0000000507058824 */ /* 0x001fe400078e02ff */
[----:B------:R-:W-:-:S04]  /*2410*/  @!P0 IMAD.WIDE.U32 R6, R6, 0x5, R14 ;  /* 0x0000000506068825 */ /* 0x000fc800078e000e */
[----:B------:R-:W-:-:S05]  /*2420*/  @!P0 IMAD.IADD R7, R7, 0x1, R5 ;  /* 0x0000000107078824 */ /* 0x000fca00078e0205 */
        /* <DEDUP_REMOVED lines=8> */
[----:B0-----:R-:W-:Y:S01]  /*24b0*/  @!P0 IMAD R6, R5, 0x8, R0 ;  /* 0x0000000805068824 */ /* 0x001fe200078e0200 */
[----:B------:R-:W-:-:S04]  /*24c0*/  IADD3 R5, P1, R4, 0x7, RZ ;  /* 0x0000000704057810 */ /* 0x000fc80007f3e0ff */
[----:B------:R-:W-:Y:S01]  /*24d0*/  IADD3.X R9, RZ, R3, RZ, P1, !PT ;  /* 0x00000003ff097210 */ /* 0x000fe20000ffe4ff */
[----:B------:R-:W0:Y:S01]  /*24e0*/  @!P0 LDC.64 R6, c[0x0][R6+0x210] ;  /* 0x0000840006068b82 */ /* 0x000e220000000a00 */
[----:B------:R-:W-:Y:S02]  /*24f0*/  IADD3 R0, P1, -R12, R5, RZ ;  /* 0x000000050c007210 */ /* 0x000fe40007f3e1ff */
[----:B------:R-:W-:-:S03]  /*2500*/  ISETP.GE.U32.AND P2, PT, R5, UR8, PT ;  /* 0x0000000805007c0c */ /* 0x000fc6000bf46070 */
[----:B------:R-:W-:Y:S01]  /*2510*/  IMAD.X R12, R9, 0x1, ~R13, P1 ;  /* 0x00000001090c7824 */ /* 0x000fe200008e0e0d */
[----:B------:R-:W-:-:S04]  /*2520*/  ISETP.GE.U32.AND P1, PT, R0, UR6, PT ;  /* 0x0000000600007c0c */ /* 0x000fc8000bf26070 */
[----:B------:R-:W-:-:S04]  /*2530*/  ISETP.GE.AND.EX P1, PT, R12, UR7, PT, P1 ;  /* 0x000000070c007c0c */ /* 0x000fc8000bf26310 */
[----:B------:R-:W-:Y:S01]  /*2540*/  ISETP.GE.OR.EX P1, PT, R9, UR9, P1, P2 ;  /* 0x0000000909007c0c */ /* 0x000fe20008f26720 */
[----:B0-----:R-:W-:Y:S02]  /*2550*/  @!P0 IMAD R7, R7, 0x6, RZ ;  /* 0x0000000607078824 */ /* 0x001fe400078e02ff */
[----:B------:R-:W-:-:S05]  /*2560*/  @!P0 IMAD.WIDE.U32 R2, R6, 0x6, R14 ;  /* 0x0000000606028825 */ /* 0x000fca00078e000e */
[----:B------:R-:W-:-:S05]  /*2570*/  @!P0 IADD3 R3, R3, R7, RZ ;  /* 0x0000000703038210 */ /* 0x000fca0007ffe0ff */
[----:B------:R0:W-:Y:S01]  /*2580*/  @!P0 STG.E.U8 desc[UR10][R2.64], RZ ;  /* 0x000000ff02008986 */ /* 0x0001e2000c10110a */
[----:B------:R-:W-:Y:S05]  /*2590*/  @P1 EXIT ;  /* 0x000000000000194d */ /* 0x000fea0003800000 */
[----:B------:R-:W-:Y:S02]  /*25a0*/  UMOV UR5, 0xd0 ;  /* 0x000000d000057882 */ /* 0x000fe40000000000 */
[----:B------:R-:W-:-:S12]  /*25b0*/  ULEA UR5, UR4, UR5, 0x3 ;  /* 0x0000000504057291 */ /* 0x000fd8000f8e183f */
[----:B------:R-:W-:Y:S02]  /*25c0*/  ULDC.64 UR6, c[0x0][UR5+0x210] ;  /* 0x0000840005067abb */ /* 0x000fe40008000a00 */
[----:B0-----:R-:W-:Y:S01]  /*25d0*/  IMAD.U32 R2, RZ, RZ, UR6 ;  /* 0x00000006ff027e24 */ /* 0x001fe2000f8e00ff */
[----:B------:R-:W-:Y:S02]  /*25e0*/  UIMAD UR6, UR7, 0x7, URZ ;  /* 0x00000007070678a4 */ /* 0x000fe4000f8e023f */
[----:B------:R-:W-:Y:S01]  /*25f0*/  MOV R3, UR7 ;  /* 0x0000000700037c02 */ /* 0x000fe20008000f00 */
[----:B------:R-:W-:-:S04]  /*2600*/  IMAD.WIDE.U32 R14, R2, 0x7, R14 ;  /* 0x00000007020e7825 */ /* 0x000fc800078e000e */
[----:B------:R-:W-:-:S05]  /*2610*/  VIADD R15, R15, UR6 ;  /* 0x000000060f0f7c36 */ /* 0x000fca0008000000 */
[----:B------:R-:W-:Y:S01]  /*2620*/  STG.E.U8 desc[UR10][R14.64], RZ ;  /* 0x000000ff0e007986 */ /* 0x000fe2000c10110a */
[----:B------:R-:W-:Y:S05]  /*2630*/  EXIT ;  /* 0x000000000000794d */ /* 0x000fea0003800000 */
        .weak           $__internal_1_$__cuda_sm20_div_s64
        .type           $__internal_1_$__cuda_sm20_div_s64,@function
        .size           $__internal_1_$__cuda_sm20_div_s64,($__internal_2_$__cuda_sm20_rem_s64 - $__internal_1_$__cuda_sm20_div_s64)
$__internal_1_$__cuda_sm20_div_s64:
[-C--:B------:R-:W-:Y:S02]  /*2640*/  IADD3 R16, P1, RZ, -R7.reuse, RZ ;  /* 0x80000007ff107210 */ /* 0x080fe40007f3e0ff */
[----:B------:R-:W-:Y:S02]  /*2650*/  ISETP.GE.AND P0, PT, R6, RZ, PT ;  /* 0x000000ff0600720c */ /* 0x000fe40003f06270 */
[-C--:B------:R-:W-:Y:S02]  /*2660*/  IADD3.X R9, RZ, ~R6.reuse, RZ, P1, !PT ;  /* 0x80000006ff097210 */ /* 0x080fe40000ffe4ff */
[----:B------:R-:W-:Y:S02]  /*2670*/  SEL R16, R16, R7, !P0 ;  /* 0x0000000710107207 */ /* 0x000fe40004000000 */
[----:B------:R-:W-:Y:S02]  /*2680*/  SEL R17, R9, R6, !P0 ;  /* 0x0000000609117207 */ /* 0x000fe40004000000 */
[----:B------:R-:W-:-:S02]  /*2690*/  ISETP.GE.AND P3, PT, R5, RZ, PT ;  /* 0x000000ff0500720c */ /* 0x000fc40003f66270 */
[----:B------:R-:W0:Y:S08]  /*26a0*/  I2F.U64.RP R9, R16 ;  /* 0x0000001000097312 */ /* 0x000e300000309000 */
[----:B0-----:R-:W0:Y:S02]  /*26b0*/  MUFU.RCP R9, R9 ;  /* 0x0000000900097308 */ /* 0x001e240000001000 */
[----:B0-----:R-:W-:-:S06]  /*26c0*/  VIADD R9, R9, 0x1ffffffe ;  /* 0x1ffffffe09097836 */ /* 0x001fcc0000000000 */
[----:B------:R-:W0:Y:S02]  /*26d0*/  F2I.U64.TRUNC R26, R9 ;  /* 0x00000009001a7311 */ /* 0x000e24000020d800 */
[----:B0-----:R-:W-:-:S04]  /*26e0*/  IMAD.WIDE.U32 R22, R26, R16, RZ ;  /* 0x000000101a167225 */ /* 0x001fc800078e00ff */
[C---:B------:R-:W-:Y:S01]  /*26f0*/  IMAD R10, R26.reuse, R17, R23 ;  /* 0x000000111a0a7224 */ /* 0x040fe200078e0217 */
[----:B------:R-:W-:Y:S01]  /*2700*/  IADD3 R11, P0, RZ, -R22, RZ ;  /* 0x80000016ff0b7210 */ /* 0x000fe20007f1e0ff */
[----:B------:R-:W-:Y:S02]  /*2710*/  IMAD.MOV.U32 R23, RZ, RZ, R26 ;  /* 0x000000ffff177224 */ /* 0x000fe400078e001a */
[----:B------:R-:W-:Y:S02]  /*2720*/  IMAD R10, R27, R16, R10 ;  /* 0x000000101b0a7224 */ /* 0x000fe400078e020a */
[----:B------:R-:W-:-:S03]  /*2730*/  IMAD.HI.U32 R22, R26, R11, RZ ;  /* 0x0000000b1a167227 */ /* 0x000fc600078e00ff */
[----:B------:R-:W-:-:S05]  /*2740*/  IADD3.X R10, RZ, ~R10, RZ, P0, !PT ;  /* 0x8000000aff0a7210 */ /* 0x000fca00007fe4ff */
[----:B------:R-:W-:-:S04]  /*2750*/  IMAD.WIDE.U32 R22, P0, R26, R10, R22 ;  /* 0x0000000a1a167225 */ /* 0x000fc80007800016 */
[C---:B------:R-:W-:Y:S02]  /*2760*/  IMAD R9, R27.reuse, R10, RZ ;  /* 0x0000000a1b097224 */ /* 0x040fe400078e02ff */
[----:B------:R-:W-:-:S04]  /*2770*/  IMAD.HI.U32 R11, P1, R27, R11, R22 ;  /* 0x0000000b1b0b7227 */ /* 0x000fc80007820016 */
[----:B------:R-:W-:Y:S01]  /*2780*/  IMAD.HI.U32 R10, R27, R10, RZ ;  /* 0x0000000a1b0a7227 */ /* 0x000fe200078e00ff */
[----:B------:R-:W-:-:S04]  /*2790*/  IADD3 R23, P2, R9, R11, RZ ;  /* 0x0000000b09177210 */ /* 0x000fc80007f5e0ff */
[----:B------:R-:W-:Y:S01]  /*27a0*/  IADD3.X R9, R10, R27, RZ, P0, !PT ;  /* 0x0000001b0a097210 */ /* 0x000fe200007fe4ff */
[----:B------:R-:W-:-:S03]  /*27b0*/  IMAD.WIDE.U32 R26, R23, R16, RZ ;  /* 0x00000010171a7225 */ /* 0x000fc600078e00ff */
[----:B------:R-:W-:Y:S01]  /*27c0*/  IADD3.X R9, RZ, RZ, R9, P2, P1 ;  /* 0x000000ffff097210 */ /* 0x000fe200017e2409 */
[----:B------:R-:W-:Y:S01]  /*27d0*/  IMAD R10, R23, R17, R27 ;  /* 0x00000011170a7224 */ /* 0x000fe200078e021b */
[----:B------:R-:W-:-:S03]  /*27e0*/  IADD3 R11, P0, RZ, -R26, RZ ;  /* 0x8000001aff0b7210 */ /* 0x000fc60007f1e0ff */
[----:B------:R-:W-:Y:S02]  /*27f0*/  IMAD R10, R9, R16, R10 ;  /* 0x00000010090a7224 */ /* 0x000fe400078e020a */
[----:B------:R-:W-:-:S04]  /*2800*/  IMAD.HI.U32 R22, R23, R11, RZ ;  /* 0x0000000b17167227 */ /* 0x000fc800078e00ff */
[----:B------:R-:W-:-:S04]  /*2810*/  IMAD.X R10, RZ, RZ, ~R10, P0 ;  /* 0x000000ffff0a7224 */ /* 0x000fc800000e0e0a */
[----:B------:R-:W-:Y:S01]  /*2820*/  IMAD.WIDE.U32 R26, P0, R23, R10, R22 ;  /* 0x0000000a171a7225 */ /* 0x000fe20007800016 */
[----:B------:R-:W-:-:S03]  /*2830*/  IADD3 R22, P4, RZ, -R21, RZ ;  /* 0x80000015ff167210 */ /* 0x000fc60007f9e0ff */
[C---:B------:R-:W-:Y:S01]  /*2840*/  IMAD R20, R9.reuse, R10, RZ ;  /* 0x0000000a09147224 */ /* 0x040fe200078e02ff */
[----:B------:R-:W-:Y:S01]  /*2850*/  SEL R22, R22, R21, !P3 ;  /* 0x0000001516167207 */ /* 0x000fe20005800000 */
[----:B------:R-:W-:Y:S01]  /*2860*/  IMAD.HI.U32 R11, P1, R9, R11, R26 ;  /* 0x0000000b090b7227 */ /* 0x000fe2000782001a */
[----:B------:R-:W-:-:S03]  /*2870*/  HFMA2.MMA R27, -RZ, RZ, 0, 0 ;  /* 0x00000000ff1b7435 */ /* 0x000fc600000001ff */
[----:B------:R-:W-:Y:S01]  /*2880*/  IMAD.HI.U32 R10, R9, R10, RZ ;  /* 0x0000000a090a7227 */ /* 0x000fe200078e00ff */
[----:B------:R-:W-:Y:S02]  /*2890*/  IADD3 R20, P2, R20, R11, RZ ;  /* 0x0000000b14147210 */ /* 0x000fe40007f5e0ff */
[-C--:B------:R-:W-:Y:S01]  /*28a0*/  IADD3.X R11, RZ, ~R5.reuse, RZ, P4, !PT ;  /* 0x80000005ff0b7210 */ /* 0x080fe200027fe4ff */
[----:B------:R-:W-:Y:S02]  /*28b0*/  IMAD.X R10, R10, 0x1, R9, P0 ;  /* 0x000000010a0a7824 */ /* 0x000fe400000e0609 */
[----:B------:R-:W-:Y:S01]  /*28c0*/  IMAD.HI.U32 R26, R20, R22, RZ ;  /* 0x00000016141a7227 */ /* 0x000fe200078e00ff */
        /* <DEDUP_REMOVED lines=18> */
[CC--:B------:R-:W-:Y:S02]  /*29f0*/  ISETP.GE.U32.AND.EX P0, PT, R11.reuse, R17.reuse, PT, P0 ;  /* 0x000000110b00720c */ /* 0x0c0fe40003f06100 */
[----:B------:R-:W-:Y:S02]  /*2a00*/  IADD3.X R21, R11, ~R17, RZ, P1, !PT ;  /* 0x800000110b157210 */ /* 0x000fe40000ffe4ff */
[----:B------:R-:W-:Y:S01]  /*2a10*/  SEL R22, R23, R22, P0 ;  /* 0x0000001617167207 */ /* 0x000fe20000000000 */
[----:B------:R-:W-:Y:S01]  /*2a20*/  IMAD.X R23, RZ, RZ, R10, P2 ;  /* 0x000000ffff177224 */ /* 0x000fe200010e060a */
[----:B------:R-:W-:-:S02]  /*2a30*/  SEL R20, R20, R9, P0 ;  /* 0x0000000914147207 */ /* 0x000fc40000000000 */
[----:B------:R-:W-:Y:S02]  /*2a40*/  SEL R21, R21, R11, P0 ;  /* 0x0000000b15157207 */ /* 0x000fe40000000000 */
[----:B------:R-:W-:Y:S02]  /*2a50*/  ISETP.GE.U32.AND P1, PT, R22, R16, PT ;  /* 0x000000101600720c */ /* 0x000fe40003f26070 */
[----:B------:R-:W-:Y:S02]  /*2a60*/  SEL R23, R23, R10, P0 ;  /* 0x0000000a17177207 */ /* 0x000fe40000000000 */
[----:B------:R-:W-:Y:S02]  /*2a70*/  IADD3 R9, P2, R20, 0x1, RZ ;  /* 0x0000000114097810 */ /* 0x000fe40007f5e0ff */
[----:B------:R-:W-:Y:S02]  /*2a80*/  ISETP.GE.U32.AND.EX P0, PT, R21, R17, PT, P1 ;  /* 0x000000111500720c */ /* 0x000fe40003f06110 */
[----:B------:R-:W-:-:S02]  /*2a90*/  IADD3.X R10, RZ, R23, RZ, P2, !PT ;  /* 0x00000017ff0a7210 */ /* 0x000fc400017fe4ff */
[----:B------:R-:W-:Y:S02]  /*2aa0*/  SEL R9, R9, R20, P0 ;  /* 0x0000001409097207 */ /* 0x000fe40000000000 */
[----:B------:R-:W-:Y:S02]  /*2ab0*/  SEL R23, R10, R23, P0 ;  /* 0x000000170a177207 */ /* 0x000fe40000000000 */
[-C--:B------:R-:W-:Y:S02]  /*2ac0*/  IADD3 R10, P2, RZ, -R9.reuse, RZ ;  /* 0x80000009ff0a7210 */ /* 0x080fe40007f5e0ff */
[----:B------:R-:W-:Y:S02]  /*2ad0*/  ISETP.GE.AND P1, PT, R5, RZ, PT ;  /* 0x000000ff0500720c */ /* 0x000fe40003f26270 */
[----:B------:R-:W-:Y:S01]  /*2ae0*/  ISETP.NE.U32.AND P0, PT, R7, RZ, PT ;  /* 0x000000ff0700720c */ /* 0x000fe20003f05070 */
[----:B------:R-:W-:Y:S01]  /*2af0*/  IMAD.X R5, RZ, RZ, ~R23, P2 ;  /* 0x000000ffff057224 */ /* 0x000fe200010e0e17 */
[----:B------:R-:W-:-:S02]  /*2b00*/  SEL R10, R10, R9, !P1 ;  /* 0x000000090a0a7207 */ /* 0x000fc40004800000 */
[----:B------:R-:W-:Y:S02]  /*2b10*/  MOV R9, 0x0 ;  /* 0x0000000000097802 */ /* 0x000fe40000000f00 */
[----:B------:R-:W-:Y:S02]  /*2b20*/  ISETP.NE.AND.EX P0, PT, R6, RZ, PT, P0 ;  /* 0x000000ff0600720c */ /* 0x000fe40003f05300 */
[----:B------:R-:W-:Y:S02]  /*2b30*/  SEL R5, R5, R23, !P1 ;  /* 0x0000001705057207 */ /* 0x000fe40004800000 */
[----:B------:R-:W-:Y:S02]  /*2b40*/  SEL R10, R10, 0xffffffff, P0 ;  /* 0xffffffff0a0a7807 */ /* 0x000fe40000000000 */
[----:B------:R-:W-:Y:S01]  /*2b50*/  SEL R11, R5, 0xffffffff, P0 ;  /* 0xffffffff050b7807 */ /* 0x000fe20000000000 */
[----:B------:R-:W-:Y:S06]  /*2b60*/  RET.REL.NODEC R8 `(_ZN2at6native16triu_tril_kernelIblLb1ELi8ELb1EEEvNS_4cuda6detail10TensorInfoIT_T0_EENS4_IKS5_S6_EEllS6_) ;  /* 0xffffffd408247950 */ /* 0x000fec0003c3ffff */
        .weak           $__internal_2_$__cuda_sm20_rem_s64
        .type           $__internal_2_$__cuda_sm20_rem_s64,@function
        .size           $__internal_2_$__cuda_sm20_rem_s64,(.L_x_3150 - $__internal_2_$__cuda_sm20_rem_s64)
$__internal_2_$__cuda_sm20_rem_s64:
[----:B------:R-:W-:Y:S02]  /*2b70*/  UIADD3 UR6, UP1, URZ, -UR8, URZ ;  /* 0x800000083f067290 */ /* 0x000fe4000ff3e03f */
[----:B------:R-:W-:Y:S02]  /*2b80*/  UISETP.GE.AND UP0, UPT, UR9, URZ, UPT ;  /* 0x0000003f0900728c */ /* 0x000fe4000bf06270 */
[----:B------:R-:W-:Y:S02]  /*2b90*/  UIADD3.X UR4, URZ, ~UR9, URZ, UP1, !UPT ;  /* 0x800000093f047290 */ /* 0x000fe40008ffe43f */
[----:B------:R-:W-:Y:S02]  /*2ba0*/  USEL UR6, UR6, UR8, !UP0 ;  /* 0x0000000806067287 */ /* 0x000fe4000c000000 */
[----:B------:R-:W-:-:S09]  /*2bb0*/  USEL UR7, UR4, UR9, !UP0 ;  /* 0x0000000904077287 */ /* 0x000fd2000c000000 */
[----:B------:R-:W0:Y:S08]  /*2bc0*/  I2F.U64.RP R12, UR6 ;  /* 0x00000006000c7d12 */ /* 0x000e300008309000 */
[----:B0-----:R-:W0:Y:S02]  /*2bd0*/  MUFU.RCP R12, R12 ;  /* 0x0000000c000c7308 */ /* 0x001e240000001000 */
[----:B0-----:R-:W-:-:S06]  /*2be0*/  VIADD R6, R12, 0x1ffffffe ;  /* 0x1ffffffe0c067836 */ /* 0x001fcc0000000000 */
[----:B------:R-:W0:Y:S02]  /*2bf0*/  F2I.U64.TRUNC R6, R6 ;  /* 0x0000000600067311 */ /* 0x000e24000020d800 */
[----:B0-----:R-:W-:-:S04]  /*2c00*/  IMAD.WIDE.U32 R8, R6, UR6, RZ ;  /* 0x0000000606087c25 */ /* 0x001fc8000f8e00ff */
[----:B------:R-:W-:Y:S01]  /*2c10*/  IMAD R9, R6, UR7, R9 ;  /* 0x0000000706097c24 */ /* 0x000fe2000f8e0209 */
[----:B------:R-:W-:-:S03]  /*2c20*/  IADD3 R13, P0, RZ, -R8, RZ ;  /* 0x80000008ff0d7210 */ /* 0x000fc60007f1e0ff */
[----:B------:R-:W-:Y:S02]  /*2c30*/  IMAD R9, R7, UR6, R9 ;  /* 0x0000000607097c24 */ /* 0x000fe4000f8e0209 */
[----:B------:R-:W-:-:S03]  /*2c40*/  IMAD.HI.U32 R8, R6, R13, RZ ;  /* 0x0000000d06087227 */ /* 0x000fc600078e00ff */
[----:B------:R-:W-:Y:S01]  /*2c50*/  IADD3.X R15, RZ, ~R9, RZ, P0, !PT ;  /* 0x80000009ff0f7210 */ /* 0x000fe200007fe4ff */
[----:B------:R-:W-:-:S04]  /*2c60*/  IMAD.MOV.U32 R9, RZ, RZ, R6 ;  /* 0x000000ffff097224 */ /* 0x000fc800078e0006 */
[----:B------:R-:W-:-:S04]  /*2c70*/  IMAD.WIDE.U32 R8, P0, R6, R15, R8 ;  /* 0x0000000f06087225 */ /* 0x000fc80007800008 */
[C---:B------:R-:W-:Y:S02]  /*2c80*/  IMAD R17, R7.reuse, R15, RZ ;  /* 0x0000000f07117224 */ /* 0x040fe400078e02ff */
[----:B------:R-:W-:-:S04]  /*2c90*/  IMAD.HI.U32 R8, P2, R7, R13, R8 ;  /* 0x0000000d07087227 */ /* 0x000fc80007840008 */
[----:B------:R-:W-:Y:S01]  /*2ca0*/  IMAD.HI.U32 R15, R7, R15, RZ ;  /* 0x0000000f070f7227 */ /* 0x000fe200078e00ff */
[----:B------:R-:W-:-:S04]  /*2cb0*/  IADD3 R9, P3, R17, R8, RZ ;  /* 0x0000000811097210 */ /* 0x000fc80007f7e0ff */
[----:B------:R-:W-:Y:S01]  /*2cc0*/  IADD3.X R8, R15, R7, RZ, P0, !PT ;  /* 0x000000070f087210 */ /* 0x000fe200007fe4ff */
[----:B------:R-:W-:-:S03]  /*2cd0*/  IMAD.WIDE.U32 R6, R9, UR6, RZ ;  /* 0x0000000609067c25 */ /* 0x000fc6000f8e00ff */
[----:B------:R-:W-:Y:S01]  /*2ce0*/  IADD3.X R13, RZ, RZ, R8, P3, P2 ;  /* 0x000000ffff0d7210 */ /* 0x000fe20001fe4408 */
[----:B------:R-:W-:Y:S01]  /*2cf0*/  IMAD R8, R9, UR7, R7 ;  /* 0x0000000709087c24 */ /* 0x000fe2000f8e0207 */
[----:B------:R-:W-:Y:S02]  /*2d00*/  IADD3 R7, P0, RZ, -R6, RZ ;  /* 0x80000006ff077210 */ /* 0x000fe40007f1e0ff */
[----:B------:R-:W-:Y:S01]  /*2d10*/  ISETP.GE.AND P2, PT, R2, RZ, PT ;  /* 0x000000ff0200720c */ /* 0x000fe20003f46270 */
[----:B------:R-:W-:Y:S02]  /*2d20*/  IMAD R6, R13, UR6, R8 ;  /* 0x000000060d067c24 */ /* 0x000fe4000f8e0208 */
[----:B------:R-:W-:-:S04]  /*2d30*/  IMAD.HI.U32 R8, R9, R7, RZ ;  /* 0x0000000709087227 */ /* 0x000fc800078e00ff */
[----:B------:R-:W-:Y:S01]  /*2d40*/  IMAD.X R12, RZ, RZ, ~R6, P0 ;  /* 0x000000ffff0c7224 */ /* 0x000fe200000e0e06 */
[----:B------:R-:W-:-:S03]  /*2d50*/  IADD3 R6, P5, RZ, -R5, RZ ;  /* 0x80000005ff067210 */ /* 0x000fc60007fbe0ff */
[----:B------:R-:W-:Y:S01]  /*2d60*/  IMAD.WIDE.U32 R8, P0, R9, R12, R8 ;  /* 0x0000000c09087225 */ /* 0x000fe20007800008 */
[----:B------:R-:W-:Y:S02]  /*2d70*/  SEL R5, R6, R5, !P2 ;  /* 0x0000000506057207 */ /* 0x000fe40005000000 */
[----:B------:R-:W-:Y:S01]  /*2d80*/  IADD3.X R15, RZ, ~R2, RZ, P5, !PT ;  /* 0x80000002ff0f7210 */ /* 0x000fe20002ffe4ff */
[----:B------:R-:W-:-:S03]  /*2d90*/  IMAD.HI.U32 R8, P3, R13, R7, R8 ;  /* 0x000000070d087227 */ /* 0x000fc60007860008 */
[----:B------:R-:W-:Y:S01]  /*2da0*/  SEL R15, R15, R2, !P2 ;  /* 0x000000020f0f7207 */ /* 0x000fe20005000000 */
[CC--:B------:R-:W-:Y:S02]  /*2db0*/  IMAD R7, R13.reuse, R12.reuse, RZ ;  /* 0x0000000c0d077224 */ /* 0x0c0fe400078e02ff */
[----:B------:R-:W-:-:S03]  /*2dc0*/  IMAD.HI.U32 R12, R13, R12, RZ ;  /* 0x0000000c0d0c7227 */ /* 0x000fc600078e00ff */
[----:B------:R-:W-:Y:S01]  /*2dd0*/  IADD3 R8, P4, R7, R8, RZ ;  /* 0x0000000807087210 */ /* 0x000fe20007f9e0ff */
[----:B------:R-:W-:Y:S01]  /*2de0*/  HFMA2.MMA R7, -RZ, RZ, 0, 0 ;  /* 0x00000000ff077435 */ /* 0x000fe200000001ff */
[----:B------:R-:W-:-:S03]  /*2df0*/  IMAD.X R13, R12, 0x1, R13, P0 ;  /* 0x000000010c0d7824 */ /* 0x000fc600000e060d */
[C---:B------:R-:W-:Y:S02]  /*2e00*/  IMAD.HI.U32 R6, R8.reuse, R5, RZ ;  /* 0x0000000508067227 */ /* 0x040fe400078e00ff */
[----:B------:R-:W-:Y:S02]  /*2e10*/  IADD3.X R13, RZ, RZ, R13, P4, P3 ;  /* 0x000000ffff0d7210 */ /* 0x000fe400027e640d */
[----:B------:R-:W-:-:S04]  /*2e20*/  IMAD.WIDE.U32 R6, R8, R15, R6 ;  /* 0x0000000f08067225 */ /* 0x000fc800078e0006 */
[C---:B------:R-:W-:Y:S02]  /*2e30*/  IMAD R9, R13.reuse, R15, RZ ;  /* 0x0000000f0d097224 */ /* 0x040fe400078e02ff */
[----:B------:R-:W-:-:S04]  /*2e40*/  IMAD.HI.U32 R6, P0, R13, R5, R6 ;  /* 0x000000050d067227 */ /* 0x000fc80007800006 */
[----:B------:R-:W-:Y:S01]  /*2e50*/  IMAD.HI.U32 R2, R13, R15, RZ ;  /* 0x0000000f0d027227 */ /* 0x000fe200078e00ff */
[----:B------:R-:W-:-:S03]  /*2e60*/  IADD3 R9, P3, R9, R6, RZ ;  /* 0x0000000609097210 */ /* 0x000fc60007f7e0ff */
[----:B------:R-:W-:Y:S02]  /*2e70*/  IMAD.X R2, RZ, RZ, R2, P0 ;  /* 0x000000ffff027224 */ /* 0x000fe400000e0602 */
[----:B------:R-:W-:-:S03]  /*2e80*/  IMAD.WIDE.U32 R6, R9, UR6, RZ ;  /* 0x0000000609067c25 */ /* 0x000fc6000f8e00ff */
[----:B------:R-:W-:Y:S01]  /*2e90*/  IADD3.X R2, RZ, R2, RZ, P3, !PT ;  /* 0x00000002ff027210 */ /* 0x000fe20001ffe4ff */
[----:B------:R-:W-:Y:S01]  /*2ea0*/  IMAD R9, R9, UR7, R7 ;  /* 0x0000000709097c24 */ /* 0x000fe2000f8e0207 */
[----:B------:R-:W-:-:S03]  /*2eb0*/  IADD3 R6, P3, -R6, R5, RZ ;  /* 0x0000000506067210 */ /* 0x000fc60007f7e1ff */
[----:B------:R-:W-:Y:S01]  /*2ec0*/  IMAD R2, R2, UR6, R9 ;  /* 0x0000000602027c24 */ /* 0x000fe2000f8e0209 */
[----:B------:R-:W-:-:S03]  /*2ed0*/  ISETP.GE.U32.AND P0, PT, R6, UR6, PT ;  /* 0x0000000606007c0c */ /* 0x000fc6000bf06070 */
[----:B------:R-:W-:Y:S01]  /*2ee0*/  IMAD.X R7, R15, 0x1, ~R2, P3 ;  /* 0x000000010f077824 */ /* 0x000fe200018e0e02 */
[----:B------:R-:W-:-:S04]  /*2ef0*/  IADD3 R5, P3, R6, -UR6, RZ ;  /* 0x8000000606057c10 */ /* 0x000fc8000ff7e0ff */
[C---:B------:R-:W-:Y:S02]  /*2f00*/  ISETP.GE.U32.AND.EX P0, PT, R7.reuse, UR7, PT, P0 ;  /* 0x0000000707007c0c */ /* 0x040fe4000bf06100 */
[----:B------:R-:W-:Y:S02]  /*2f10*/  IADD3.X R2, R7, ~UR7, RZ, P3, !PT ;  /* 0x8000000707027c10 */ /* 0x000fe40009ffe4ff */
[----:B------:R-:W-:Y:S01]  /*2f20*/  SEL R5, R5, R6, P0 ;  /* 0x0000000605057207 */ /* 0x000fe20000000000 */
[----:B------:R-:W-:Y:S01]  /*2f30*/  IMAD.MOV.U32 R6, RZ, RZ, R0 ;  /* 0x000000ffff067224 */ /* 0x000fe200078e0000 */
[----:B------:R-:W-:Y:S02]  /*2f40*/  SEL R2, R2, R7, P0 ;  /* 0x0000000702027207 */ /* 0x000fe40000000000 */
[C---:B------:R-:W-:Y:S02]  /*2f50*/  ISETP.GE.U32.AND P0, PT, R5.reuse, UR6, PT ;  /* 0x0000000605007c0c */ /* 0x040fe4000bf06070 */
[----:B------:R-:W-:-:S02]  /*2f60*/  IADD3 R12, P3, R5, -UR6, RZ ;  /* 0x80000006050c7c10 */ /* 0x000fc4000ff7e0ff */
[C---:B------:R-:W-:Y:S02]  /*2f70*/  ISETP.GE.U32.AND.EX P0, PT, R2.reuse, UR7, PT, P0 ;  /* 0x0000000702007c0c */ /* 0x040fe4000bf06100 */
[----:B------:R-:W-:Y:S02]  /*2f80*/  IADD3.X R13, R2, ~UR7, RZ, P3, !PT ;  /* 0x80000007020d7c10 */ /* 0x000fe40009ffe4ff */
[----:B------:R-:W-:Y:S02]  /*2f90*/  SEL R12, R12, R5, P0 ;  /* 0x000000050c0c7207 */ /* 0x000fe40000000000 */
[----:B------:R-:W-:Y:S02]  /*2fa0*/  SEL R13, R13, R2, P0 ;  /* 0x000000020d0d7207 */ /* 0x000fe40000000000 */
[----:B------:R-:W-:Y:S02]  /*2fb0*/  IADD3 R5, P3, RZ, -R12, RZ ;  /* 0x8000000cff057210 */ /* 0x000fe40007f7e0ff */
[----:B------:R-:W-:-:S02]  /*2fc0*/  ISETP.NE.U32.AND P0, PT, RZ, UR8, PT ;  /* 0x00000008ff007c0c */ /* 0x000fc4000bf05070 */
[-C--:B------:R-:W-:Y:S02]  /*2fd0*/  IADD3.X R2, RZ, ~R13.reuse, RZ, P3, !PT ;  /* 0x8000000dff027210 */ /* 0x080fe40001ffe4ff */
[----:B------:R-:W-:Y:S02]  /*2fe0*/  MOV R7, 0x0 ;  /* 0x0000000000077802 */ /* 0x000fe40000000f00 */
[----:B------:R-:W-:Y:S02]  /*2ff0*/  ISETP.NE.AND.EX P0, PT, RZ, UR9, PT, P0 ;  /* 0x00000009ff007c0c */ /* 0x000fe4000bf05300 */
[----:B------:R-:W-:Y:S02]  /*3000*/  SEL R12, R5, R12, !P2 ;  /* 0x0000000c050c7207 */ /* 0x000fe40005000000 */
[----:B------:R-:W-:Y:S02]  /*3010*/  SEL R13, R2, R13, !P2 ;  /* 0x0000000d020d7207 */ /* 0x000fe40005000000 */
[----:B------:R-:W-:-:S02]  /*3020*/  SEL R12, R12, 0xffffffff, P0 ;  /* 0xffffffff0c0c7807 */ /* 0x000fc40000000000 */
[----:B------:R-:W-:Y:S01]  /*3030*/  SEL R13, R13, 0xffffffff, P0 ;  /* 0xffffffff0d0d7807 */ /* 0x000fe20000000000 */
[----:B------:R-:W-:Y:S06]  /*3040*/  RET.REL.NODEC R6 `(_ZN2at6native16triu_tril_kernelIblLb1ELi8ELb1EEEvNS_4cuda6detail10TensorInfoIT_T0_EENS4_IKS5_S6_EEllS6_) ;  /* 0xffffffcc06ec7950 */ /* 0x000fec0003c3ffff */
.L_x_58:
        /* <DEDUP_REMOVED lines=11> */
.L_x_3150:


//--------------------- .text._ZN2at6native16triu_tril_kernelIbiLb1ELi8ELb0EEEvNS_4cuda6detail10TensorInfoIT_T0_EENS4_IKS5_S6_EEllS6_ --------------------------
	.section	.text._ZN2at6native16triu_tril_kernelIbiLb1ELi8ELb0EEEvNS_4cuda6detail10TensorInfoIT_T0_EENS4_IKS5_S6_EEllS6_,"ax",@progbits
	.align	128
        .global         _ZN2at6native16triu_tril_kernelIbiLb1ELi8ELb0EEEvNS_4cuda6detail10TensorInfoIT_T0_EENS4_IKS5_S6_EEllS6_
        .type           _ZN2at6native16triu_tril_kernelIbiLb1ELi8ELb0EEEvNS_4cuda6detail10TensorInfoIT_T0_EENS4_IKS5_S6_EEllS6_,@function
        .size           _ZN2at6native16triu_tril_kernelIbiLb1ELi8ELb0EEEvNS_4cuda6detail10TensorInfoIT_T0_EENS4_IKS5_S6_EEllS6_,(.L_x_3151 - _ZN2at6native16triu_tril_kernelIbiLb1ELi8ELb0EEEvNS_4cuda6detail10TensorInfoIT_T0_EENS4_IKS5_S6_EEllS6_)
        .other          _ZN2at6native16triu_tril_kernelIbiLb1ELi8ELb0EEEvNS_4cuda6detail10TensorInfoIT_T0_EENS4_IKS5_S6_EEllS6_,@"STO_CUDA_ENTRY STV_DEFAULT"
_ZN2at6native16triu_tril_kernelIbiLb1ELi8ELb0EEEvNS_4cuda6detail10TensorInfoIT_T0_EENS4_IKS5_S6_EEllS6_:
.text._ZN2at6native16triu_tril_kernelIbiLb1ELi8ELb0EEEvNS_4cuda6detail10TensorInfoIT_T0_EENS4_IKS5_S6_EEllS6_:
        /* <DEDUP_REMOVED lines=14> */
[----:B------:R-:W-:-:S06]  /*00e0*/  USHF.R.S32.HI UR4, URZ, 0x1f, UR5 ;  /* 0x0000001f3f047899 */ /* 0x000fcc0008011405 */
[----:B------:R-:W-:-:S04]  /*00f0*/  LOP3.LUT R0, R7, UR4, RZ, 0xfc, !PT ;  /* 0x0000000407007c12 */ /* 0x000fc8000f8efcff */
[----:B------:R-:W-:-:S13]  /*0100*/  ISETP.NE.U32.AND P0, PT, R0, RZ, PT ;  /* 0x000000ff0000720c */ /* 0x000fda0003f05070 */
[----:B------:R-:W-:Y:S05]  /*0110*/  @!P0 BRA `(.L_x_60) ;  /* 0x0000000000308947 */ /* 0x000fea0003800000 */
[----:B------:R-:W-:Y:S01]  /*0120*/  ULDC UR6, c[0x0][0x3d0] ;  /* 0x0000f40000067ab9 */ /* 0x000fe20000000800 */
[----:B------:R-:W-:Y:S01]  /*0130*/  IMAD.MOV.U32 R18, RZ, RZ, R3 ;  /* 0x000000ffff127224 */ /* 0x000fe200078e0003 */
[----:B------:R-:W-:Y:S01]  /*0140*/  MOV R6, 0x180 ;  /* 0x0000018000067802 */ /* 0x000fe20000000f00 */
[----:B------:R-:W-:Y:S02]  /*0150*/  IMAD.U32 R5, RZ, RZ, UR4 ;  /* 0x00000004ff057e24 */ /* 0x000fe4000f8e00ff */
[----:B------:R-:W-:-:S07]  /*0160*/  IMAD.U32 R4, RZ, RZ, UR6 ;  /* 0x00000006ff047e24 */ /* 0x000fce000f8e00ff */
[----:B------:R-:W-:Y:S05]  /*0170*/  CALL.REL.NOINC `($__internal_3_$__cuda_sm20_div_s64) ;  /* 0x0000002000847944 */ /* 0x000fea0003c00000 */
[--C-:B------:R-:W-:Y:S01]  /*0180*/  IMAD.MOV R0, RZ, RZ, -R8.reuse ;  /* 0x000000ffff007224 */ /* 0x100fe200078e0a08 */
[----:B------:R-:W-:Y:S01]  /*0190*/  ULDC UR6, c[0x0][0x3d0] ;  /* 0x0000f40000067ab9 */ /* 0x000fe20000000800 */
[----:B------:R-:W-:Y:S02]  /*01a0*/  IMAD.MOV.U32 R16, RZ, RZ, R8 ;  /* 0x000000ffff107224 */ /* 0x000fe400078e0008 */
[----:B------:R-:W-:Y:S02]  /*01b0*/  IMAD.MOV.U32 R17, RZ, RZ, R9 ;  /* 0x000000ffff117224 */ /* 0x000fe400078e0009 */
[----:B------:R-:W-:Y:S01]  /*01c0*/  IMAD R3, R0, UR6, R3 ;  /* 0x0000000600037c24 */ /* 0x000fe2000f8e0203 */
[----:B------:R-:W-:Y:S06]  /*01d0*/  BRA `(.L_x_61) ;  /* 0x0000000000547947 */ /* 0x000fec0003800000 */
.L_x_60:
[----:B------:R-:W0:Y:S01]  /*01e0*/  I2F.U32.RP R0, UR5 ;  /* 0x0000000500007d06 */ /* 0x000e220008209000 */
[----:B------:R-:W-:Y:S01]  /*01f0*/  ISETP.NE.U32.AND P2, PT, RZ, UR5, PT ;  /* 0x00000005ff007c0c */ /* 0x000fe2000bf45070 */
[----:B------:R-:W-:-:S06]  /*0200*/  IMAD.MOV.U32 R17, RZ, RZ, RZ ;  /* 0x000000ffff117224 */ /* 0x000fcc00078e00ff */
[----:B0-----:R-:W0:Y:S02]  /*0210*/  MUFU.RCP R0, R0 ;  /* 0x0000000000007308 */ /* 0x001e240000001000 */
[----:B0-----:R-:W-:-:S06]  /*0220*/  IADD3 R4, R0, 0xffffffe, RZ ;  /* 0x0ffffffe00047810 */ /* 0x001fcc0007ffe0ff */
[----:B------:R0:W1:Y:S02]  /*0230*/  F2I.FTZ.U32.TRUNC.NTZ R5, R4 ;  /* 0x0000000400057305 */ /* 0x000064000021f000 */
[----:B0-----:R-:W-:Y:S02]  /*0240*/  IMAD.MOV.U32 R4, RZ, RZ, RZ ;  /* 0x000000ffff047224 */ /* 0x001fe400078e00ff */
[----:B-1----:R-:W-:-:S04]  /*0250*/  IMAD.MOV R7, RZ, RZ, -R5 ;  /* 0x000000ffff077224 */ /* 0x002fc800078e0a05 */
[----:B------:R-:W-:-:S04]  /*0260*/  IMAD R7, R7, UR5, RZ ;  /* 0x0000000507077c24 */ /* 0x000fc8000f8e02ff */
        /* <DEDUP_REMOVED lines=8> */
[----:B------:R-:W-:Y:S01]  /*02f0*/  @P1 VIADD R16, R16, 0x1 ;  /* 0x0000000110101836 */ /* 0x000fe20000000000 */
[----:B------:R-:W-:-:S05]  /*0300*/  @!P2 LOP3.LUT R16, RZ, UR5, RZ, 0x33, !PT ;  /* 0x00000005ff10ac12 */ /* 0x000fca000f8e33ff */
[----:B------:R-:W-:-:S04]  /*0310*/  IMAD.MOV R0, RZ, RZ, -R16 ;  /* 0x000000ffff007224 */ /* 0x000fc800078e0a10 */
[----:B------:R-:W-:-:S07]  /*0320*/  IMAD R3, R0, UR5, R3 ;  /* 0x0000000500037c24 */ /* 0x000fce000f8e0203 */
.L_x_61:
[----:B------:R-:W-:Y:S05]  /*0330*/  BSYNC B0 ;  /* 0x0000000000007941 */ /* 0x000fea0003800000 */
.L_x_59:
[----:B------:R-:W-:Y:S01]  /*0340*/  ULDC UR4, c[0x0][0x3b8] ;  /* 0x0000ee0000047ab9 */ /* 0x000fe20000000800 */
[----:B------:R-:W-:Y:S01]  /*0350*/  UMOV UR5, 0xd8 ;  /* 0x000000d800057882 */ /* 0x000fe20000000000 */
[----:B------:R-:W-:Y:S01]  /*0360*/  UIADD3 UR4, UR4, -0x2, URZ ;  /* 0xfffffffe04047890 */ /* 0x000fe2000fffe03f */
[----:B------:R-:W-:Y:S03]  /*0370*/  BSSY B0, `(.L_x_62) ;  /* 0x0000027000007945 */ /* 0x000fe60003800000 */
[----:B------:R-:W-:-:S12]  /*0380*/  ULEA UR4, UR4, UR5, 0x2 ;  /* 0x0000000504047291 */ /* 0x000fd8000f8e103f */
[----:B------:R-:W-:Y:S02]  /*0390*/  ULDC UR5, c[0x0][UR4+0x218] ;  /* 0x0000860004057abb */ /* 0x000fe40008000800 */
[----:B------:R-:W-:-:S06]  /*03a0*/  USHF.R.S32.HI UR6, URZ, 0x1f, UR5 ;  /* 0x0000001f3f067899 */ /* 0x000fcc0008011405 */
[----:B------:R-:W-:-:S04]  /*03b0*/  LOP3.LUT R0, R17, UR6, RZ, 0xfc, !PT ;  /* 0x0000000611007c12 */ /* 0x000fc8000f8efcff */
[----:B------:R-:W-:-:S13]  /*03c0*/  ISETP.NE.U32.AND P0, PT, R0, RZ, PT ;  /* 0x000000ff0000720c */ /* 0x000fda0003f05070 */
[----:B------:R-:W-:Y:S05]  /*03d0*/  @!P0 BRA `(.L_x_63) ;  /* 0x00000000002c8947 */ /* 0x000fea0003800000 */
[----:B------:R-:W-:Y:S01]  /*03e0*/  MOV R18, R16 ;  /* 0x0000001000127202 */ /* 0x000fe20000000f00 */
[----:B------:R-:W-:Y:S01]  /*03f0*/  IMAD.MOV.U32 R7, RZ, RZ, R17 ;  /* 0x000000ffff077224 */ /* 0x000fe200078e0011 */
[----:B------:R-:W-:Y:S01]  /*0400*/  MOV R6, 0x440 ;  /* 0x0000044000067802 */ /* 0x000fe20000000f00 */
[----:B------:R-:W-:Y:S02]  /*0410*/  IMAD.U32 R4, RZ, RZ, UR5 ;  /* 0x00000005ff047e24 */ /* 0x000fe4000f8e00ff */
[----:B------:R-:W-:-:S07]  /*0420*/  IMAD.U32 R5, RZ, RZ, UR6 ;  /* 0x00000006ff057e24 */ /* 0x000fce000f8e00ff */
[----:B------:R-:W-:Y:S05]  /*0430*/  CALL.REL.NOINC `($__internal_3_$__cuda_sm20_div_s64) ;  /* 0x0000001c00d47944 */ /* 0x000fea0003c00000 */
[--C-:B------:R-:W-:Y:S02]  /*0440*/  IMAD.MOV R5, RZ, RZ, -R8.reuse ;  /* 0x000000ffff057224 */ /* 0x100fe400078e0a08 */
[----:B------:R-:W-:Y:S02]  /*0450*/  IMAD.MOV.U32 R14, RZ, RZ, R8 ;  /* 0x000000ffff0e7224 */ /* 0x000fe400078e0008 */
[----:B------:R-:W-:Y:S02]  /*0460*/  IMAD.MOV.U32 R15, RZ, RZ, R9 ;  /* 0x000000ffff0f7224 */ /* 0x000fe400078e0009 */
[----:B------:R-:W-:Y:S01]  /*0470*/  IMAD R2, R5, UR5, R16 ;  /* 0x0000000505027c24 */ /* 0x000fe2000f8e0210 */
[----:B------:R-:W-:Y:S06]  /*0480*/  BRA `(.L_x_64) ;  /* 0x0000000000547947 */ /* 0x000fec0003800000 */
.L_x_63:
[----:B------:R-:W0:Y:S01]  /*0490*/  I2F.U32.RP R0, UR5 ;  /* 0x0000000500007d06 */ /* 0x000e220008209000 */
[----:B------:R-:W-:Y:S01]  /*04a0*/  IMAD R7, RZ, RZ, -UR5 ;  /* 0x80000005ff077e24 */ /* 0x000fe2000f8e02ff */
[----:B------:R-:W-:Y:S01]  /*04b0*/  ISETP.NE.U32.AND P2, PT, RZ, UR5, PT ;  /* 0x00000005ff007c0c */ /* 0x000fe2000bf45070 */
[----:B------:R-:W-:-:S05]  /*04c0*/  IMAD.MOV.U32 R15, RZ, RZ, RZ ;  /* 0x000000ffff0f7224 */ /* 0x000fca00078e00ff */
[----:B0-----:R-:W0:Y:S02]  /*04d0*/  MUFU.RCP R0, R0 ;  /* 0x0000000000007308 */ /* 0x001e240000001000 */
[----:B0-----:R-:W-:-:S06]  /*04e0*/  VIADD R4, R0, 0xffffffe ;  /* 0x0ffffffe00047836 */ /* 0x001fcc0000000000 */
        /* <DEDUP_REMOVED lines=15> */
.L_x_64:
[----:B------:R-:W-:Y:S05]  /*05e0*/  BSYNC B0 ;  /* 0x0000000000007941 */ /* 0x000fea0003800000 */
.L_x_62:
[----:B------:R-:W-:Y:S01]  /*05f0*/  ULDC UR7, c[0x0][0x3b8] ;  /* 0x0000ee0000077ab9 */ /* 0x000fe20000000800 */
[----:B------:R-:W-:Y:S01]  /*0600*/  ULDC UR6, c[0x0][UR4+0x280] ;  /* 0x0000a00004067abb */ /* 0x000fe20008000800 */
[----:B------:R-:W-:Y:S01]  /*0610*/  UIADD3 UR9, UR7, -0x1, URZ ;  /* 0xffffffff07097890 */ /* 0x000fe2000fffe03f */
[----:B------:R-:W-:Y:S01]  /*0620*/  IMAD R5, R3, UR6, RZ ;  /* 0x0000000603057c24 */ /* 0x000fe2000f8e02ff */
[----:B------:R-:W-:Y:S02]  /*0630*/  UISETP.GE.AND UP0, UPT, UR7, 0x3, UPT ;  /* 0x000000030700788c */ /* 0x000fe4000bf06270 */
[----:B------:R-:W-:Y:S01]  /*0640*/  USHF.L.U32 UR5, UR9, 0x2, URZ ;  /* 0x0000000209057899 */ /* 0x000fe2000800063f */
[----:B------:R-:W-:-:S03]  /*0650*/  ULDC UR10, c[0x0][UR4+0x27c] ;  /* 0x00009f00040a7abb */ /* 0x000fc60008000800 */
[----:B------:R-:W-:Y:S01]  /*0660*/  PLOP3.LUT P0, PT, PT, PT, UP0, 0x80, 0x0 ;  /* 0x000000000000781c */ /* 0x000fe20003f0f008 */
[----:B------:R-:W-:-:S07]  /*0670*/  IMAD R20, R2, UR10, R5 ;  /* 0x0000000a02147c24 */ /* 0x000fce000f8e0205 */
[----:B------:R-:W-:Y:S01]  /*0680*/  ULDC UR8, c[0x0][UR5+0x27c] ;  /* 0x00009f0005087abb */ /* 0x000fe20008000800 */
[----:B------:R-:W-:Y:S01]  /*0690*/  ULDC UR5, c[0x0][UR5+0x278] ;  /* 0x00009e0005057abb */ /* 0x000fe20008000800 */
[----:B------:R-:W-:-:S04]  /*06a0*/  IMAD R7, R3, UR8, RZ ;  /* 0x0000000803077c24 */ /* 0x000fc8000f8e02ff */
[----:B------:R-:W-:Y:S01]  /*06b0*/  IMAD R22, R2, UR5, R7 ;  /* 0x0000000502167c24 */ /* 0x000fe2000f8e0207 */
[----:B------:R-:W-:Y:S06]  /*06c0*/  @!P0 BRA `(.L_x_65) ;  /* 0x0000000c00e08947 */ /* 0x000fec0003800000 */
[----:B------:R-:W-:-:S04]  /*06d0*/  UIADD3 UR5, UR7, 0x2, URZ ;  /* 0x0000000207057890 */ /* 0x000fc8000fffe03f */
[----:B------:R-:W-:Y:S02]  /*06e0*/  ULOP3.LUT UP0, UR6, UR5, 0x3, URZ, 0xc0, !UPT ;  /* 0x0000000305067892 */ /* 0x000fe4000f80c03f */
[----:B------:R-:W-:-:S04]  /*06f0*/  UIADD3 UR5, UR7, -0x3, URZ ;  /* 0xfffffffd07057890 */ /* 0x000fc8000fffe03f */
[----:B------:R-:W-:-:S03]  /*0700*/  PLOP3.LUT P0, PT, PT, PT, UP0, 0x80, 0x0 ;  /* 0x000000000000781c */ /* 0x000fc60003f0f008 */
[----:B------:R-:W-:-:S10]  /*0710*/  UMOV UR7, UR5 ;  /* 0x0000000500077c82 */ /* 0x000fd40008000000 */
[----:B------:R-:W-:Y:S05]  /*0720*/  @!P0 BRA `(.L_x_66) ;  /* 0x0000000000d88947 */ /* 0x000fea0003800000 */
[----:B------:R-:W-:Y:S01]  /*0730*/  UMOV UR8, 0x6c ;  /* 0x0000006c00087882 */ /* 0x000fe20000000000 */
[----:B------:R-:W-:Y:S01]  /*0740*/  UMOV UR7, UR5 ;  /* 0x0000000500077c82 */ /* 0x000fe20008000000 */
[----:B------:R-:W-:-:S04]  /*0750*/  UIMAD UR8, UR5, 0x4, UR8 ;  /* 0x00000004050878a4 */ /* 0x000fc8000f8e0208 */
[----:B------:R-:W-:-:S12]  /*0760*/  UIADD3 UR12, UR8, 0xd8, URZ ;  /* 0x000000d8080c7890 */ /* 0x000fd8000fffe03f */
.L_x_70:
[----:B------:R-:W-:Y:S01]  /*0770*/  ULDC UR10, c[0x0][UR12+0x1ac] ;  /* 0x00006b000c0a7abb */ /* 0x000fe20008000800 */
[----:B------:R-:W-:Y:S01]  /*0780*/  BSSY B0, `(.L_x_67) ;  /* 0x0000026000007945 */ /* 0x000fe20003800000 */
[----:B------:R-:W-:-:S06]  /*0790*/  USHF.R.S32.HI UR11, URZ, 0x1f, UR10 ;  /* 0x0000001f3f0b7899 */ /* 0x000fcc000801140a */
[----:B------:R-:W-:-:S04]  /*07a0*/  LOP3.LUT R0, R15, UR11, RZ, 0xfc, !PT ;  /* 0x0000000b0f007c12 */ /* 0x000fc8000f8efcff */
[----:B------:R-:W-:-:S13]  /*07b0*/  ISETP.NE.U32.AND P0, PT, R0, RZ, PT ;  /* 0x000000ff0000720c */ /* 0x000fda0003f05070 */
[----:B------:R-:W-:Y:S05]  /*07c0*/  @!P0 BRA `(.L_x_68) ;  /* 0x00000000002c8947 */ /* 0x000fea0003800000 */
[----:B------:R-:W-:Y:S01]  /*07d0*/  IMAD.MOV.U32 R18, RZ, RZ, R14 ;  /* 0x000000ffff127224 */ /* 0x000fe200078e000e */
[----:B------:R-:W-:Y:S01]  /*07e0*/  MOV R4, UR10 ;  /* 0x0000000a00047c02 */ /* 0x000fe20008000f00 */
[----:B------:R-:W-:Y:S01]  /*07f0*/  IMAD.MOV.U32 R7, RZ, RZ, R15 ;  /* 0x000000ffff077224 */ /* 0x000fe200078e000f */
[----:B------:R-:W-:Y:S01]  /*0800*/  MOV R6, 0x830 ;  /* 0x0000083000067802 */ /* 0x000fe20000000f00 */
[----:B------:R-:W-:-:S07]  /*0810*/  IMAD.U32 R5, RZ, RZ, UR11 ;  /* 0x0000000bff057e24 */ /* 0x000fce000f8e00ff */
[----:B------:R-:W-:Y:S05]  /*0820*/  CALL.REL.NOINC `($__internal_3_$__cuda_sm20_div_s64) ;  /* 0x0000001800d87944 */ /* 0x000fea0003c00000 */
[----:B------:R-:W-:Y:S02]  /*0830*/  IMAD.MOV R7, RZ, RZ, -R8 ;  /* 0x000000ffff077224 */ /* 0x000fe400078e0a08 */
[----:B------:R-:W-:Y:S02]  /*0840*/  IMAD.MOV.U32 R15, RZ, RZ, R9 ;  /* 0x000000ffff0f7224 */ /* 0x000fe400078e0009 */
[----:B------:R-:W-:Y:S02]  /*0850*/  IMAD R7, R7, UR10, R14 ;  /* 0x0000000a07077c24 */ /* 0x000fe4000f8e020e */
[----:B------:R-:W-:Y:S01]  /*0860*/  IMAD.MOV.U32 R14, RZ, RZ, R8 ;  /* 0x000000ffff0e7224 */ /* 0x000fe200078e0008 */
[----:B------:R-:W-:Y:S06]  /*0870*/  BRA `(.L_x_69) ;  /* 0x0000000000587947 */ /* 0x000fec0003800000 */
.L_x_68:
        /* <DEDUP_REMOVED lines=21> */
[----:B------:R-:W-:-:S07]  /*09d0*/  IMAD.MOV.U32 R14, RZ, RZ, R5 ;  /* 0x000000ffff0e7224 */ /* 0x000fce00078e0005 */
.L_x_69:
[----:B------:R-:W-:Y:S05]  /*09e0*/  BSYNC B0 ;  /* 0x0000000000007941 */ /* 0x000fea0003800000 */
.L_x_67:
[----:B------:R-:W-:Y:S01]  /*09f0*/  UIADD3 UR6, UR6, -0x1, URZ ;  /* 0xffffffff06067890 */ /* 0x000fe2000fffe03f */
[----:B------:R-:W-:Y:S01]  /*0a00*/  ULDC UR10, c[0x0][UR12+0x210] ;  /* 0x000084000c0a7abb */ /* 0x000fe20008000800 */
[----:B------:R-:W-:Y:S01]  /*0a10*/  ULDC UR11, c[0x0][UR8+0x210] ;  /* 0x00008400080b7abb */ /* 0x000fe20008000800 */
[----:B------:R-:W-:Y:S01]  /*0a20*/  UIADD3 UR7, UR7, -0x1, URZ ;  /* 0xffffffff07077890 */ /* 0x000fe2000fffe03f */
[C---:B------:R-:W-:Y:S02]  /*0a30*/  IMAD R20, R7.reuse, UR10, R20 ;  /* 0x0000000a07147c24 */ /* 0x040fe4000f8e0214 */
[----:B------:R-:W-:Y:S01]  /*0a40*/  ISETP.NE.AND P0, PT, RZ, UR6, PT ;  /* 0x00000006ff007c0c */ /* 0x000fe2000bf05270 */
[----:B------:R-:W-:Y:S01]  /*0a50*/  UIADD3 UR12, UR12, -0x4, URZ ;  /* 0xfffffffc0c0c7890 */ /* 0x000fe2000fffe03f */
[----:B------:R-:W-:Y:S01]  /*0a60*/  IMAD R22, R7, UR11, R22 ;  /* 0x0000000b07167c24 */ /* 0x000fe2000f8e0216 */
[----:B------:R-:W-:-:S10]  /*0a70*/  UIADD3 UR8, UR8, -0x4, URZ ;  /* 0xfffffffc08087890 */ /* 0x000fd4000fffe03f */
[----:B------:R-:W-:Y:S05]  /*0a80*/  @P0 BRA `(.L_x_70) ;  /* 0xfffffffc00380947 */ /* 0x000fea000383ffff */
.L_x_66:
[----:B------:R-:W-:-:S06]  /*0a90*/  UISETP.GE.U32.AND UP0, UPT, UR5, 0x3, UPT ;  /* 0x000000030500788c */ /* 0x000fcc000bf06070 */
[----:B------:R-:W-:-:S13]  /*0aa0*/  PLOP3.LUT P0, PT, PT, PT, UP0, 0x80, 0x0 ;  /* 0x000000000000781c */ /* 0x000fda0003f0f008 */
[----:B------:R-:W-:Y:S05]  /*0ab0*/  @!P0 BRA `(.L_x_65) ;  /* 0x0000000800e48947 */ /* 0x000fea0003800000 */
[----:B------:R-:W-:Y:S02]  /*0ac0*/  UIADD3 UR6, UR7, 0x4, URZ ;  /* 0x0000000407067890 */ /* 0x000fe4000fffe03f */
[----:B------:R-:W-:Y:S01]  /*0ad0*/  USHF.L.U32 UR5, UR7, 0x2, URZ ;  /* 0x0000000207057899 */ /* 0x000fe2000800063f */
[----:B------:R-:W-:-:S03]  /*0ae0*/  UMOV UR8, 0x6c ;  /* 0x0000006c00087882 */ /* 0x000fc60000000000 */
[----:B------:R-:W-:Y:S01]  /*0af0*/  IMAD.U32 R0, RZ, RZ, UR6 ;  /* 0x00000006ff007e24 */ /* 0x000fe2000f8e00ff */
[----:B------:R-:W-:Y:S02]  /*0b00*/  UIMAD UR8, UR7, 0x4, UR8 ;  /* 0x00000004070878a4 */ /* 0x000fe4000f8e0208 */
[----:B------:R-:W-:-:S12]  /*0b10*/  UIADD3 UR7, UR5, 0xe0, URZ ;  /* 0x000000e005077890 */ /* 0x000fd8000fffe03f */
.L_x_83:
        /* <DEDUP_REMOVED lines=12> */
[--C-:B------:R-:W-:Y:S02]  /*0be0*/  IMAD.MOV R15, RZ, RZ, -R8.reuse ;  /* 0x000000ffff0f7224 */ /* 0x100fe400078e0a08 */
[----:B------:R-:W-:Y:S02]  /*0bf0*/  IMAD.MOV.U32 R16, RZ, RZ, R8 ;  /* 0x000000ffff107224 */ /* 0x000fe400078e0008 */
[----:B------:R-:W-:Y:S02]  /*0c00*/  IMAD.MOV.U32 R17, RZ, RZ, R9 ;  /* 0x000000ffff117224 */ /* 0x000fe400078e0009 */
[----:B------:R-:W-:Y:S01]  /*0c10*/  IMAD R15, R15, UR5, R14 ;  /* 0x000000050f0f7c24 */ /* 0x000fe2000f8e020e */
[----:B------:R-:W-:Y:S06]  /*0c20*/  BRA `(.L_x_73) ;  /* 0x0000000000547947 */ /* 0x000fec0003800000 */
.L_x_72:
        /* <DEDUP_REMOVED lines=20> */
[----:B------:R-:W-:-:S07]  /*0d70*/  IMAD R15, R15, UR5, R14 ;  /* 0x000000050f0f7c24 */ /* 0x000fce000f8e020e */
.L_x_73:
[----:B------:R-:W-:Y:S05]  /*0d80*/  BSYNC B0 ;  /* 0x0000000000007941 */ /* 0x000fea0003800000 */
.L_x_71:
[----:B------:R-:W-:Y:S01]  /*0d90*/  ULDC UR10, c[0x0][UR7+0x20c] ;  /* 0x00008300070a7abb */ /* 0x000fe20008000800 */
[----:B------:R-:W-:Y:S01]  /*0da0*/  ULDC UR5, c[0x0][UR7+0x274] ;  /* 0x00009d0007057abb */ /* 0x000fe20008000800 */
[----:B------:R-:W-:Y:S01]  /*0db0*/  USHF.R.S32.HI UR11, URZ, 0x1f, UR10 ;  /* 0x0000001f3f0b7899 */ /* 0x000fe2000801140a */
[C---:B------:R-:W-:Y:S01]  /*0dc0*/  IMAD R20, R15.reuse, UR5, R20 ;  /* 0x000000050f147c24 */ /* 0x040fe2000f8e0214 */
[----:B------:R-:W-:Y:S01]  /*0dd0*/  ULDC UR6, c[0x0][UR8+0x210] ;  /* 0x0000840008067abb */ /* 0x000fe20008000800 */
[----:B------:R-:W-:Y:S01]  /*0de0*/  BSSY B0, `(.L_x_74) ;  /* 0x0000025000007945 */ /* 0x000fe20003800000 */
[----:B------:R-:W-:Y:S02]  /*0df0*/  IMAD R22, R15, UR6, R22 ;  /* 0x000000060f167c24 */ /* 0x000fe4000f8e0216 */
[----:B------:R-:W-:-:S04]  /*0e00*/  LOP3.LUT R4, R17, UR11, RZ, 0xfc, !PT ;  /* 0x0000000b11047c12 */ /* 0x000fc8000f8efcff */
[----:B------:R-:W-:-:S13]  /*0e10*/  ISETP.NE.U32.AND P0, PT, R4, RZ, PT ;  /* 0x000000ff0400720c */ /* 0x000fda0003f05070 */
[----:B------:R-:W-:Y:S05]  /*0e20*/  @!P0 BRA `(.L_x_75) ;  /* 0x00000000002c8947 */ /* 0x000fea0003800000 */
[----:B------:R-:W-:Y:S01]  /*0e30*/  IMAD.MOV.U32 R18, RZ, RZ, R16 ;  /* 0x000000ffff127224 */ /* 0x000fe200078e0010 */
[----:B------:R-:W-:Y:S01]  /*0e40*/  MOV R6, 0xe90 ;  /* 0x00000e9000067802 */ /* 0x000fe20000000f00 */
[----:B------:R-:W-:Y:S02]  /*0e50*/  IMAD.MOV.U32 R7, RZ, RZ, R17 ;  /* 0x000000ffff077224 */ /* 0x000fe400078e0011 */
[----:B------:R-:W-:Y:S02]  /*0e60*/  IMAD.U32 R4, RZ, RZ, UR10 ;  /* 0x0000000aff047e24 */ /* 0x000fe4000f8e00ff */
[----:B------:R-:W-:-:S07]  /*0e70*/  IMAD.U32 R5, RZ, RZ, UR11 ;  /* 0x0000000bff057e24 */ /* 0x000fce000f8e00ff */
[----:B------:R-:W-:Y:S05]  /*0e80*/  CALL.REL.NOINC `($__internal_3_$__cuda_sm20_div_s64) ;  /* 0x0000001400407944 */ /* 0x000fea0003c00000 */
[----:B------:R-:W-:Y:S01]  /*0e90*/  IADD3 R17, -R8, RZ, RZ ;  /* 0x000000ff08117210 */ /* 0x000fe20007ffe1ff */
[----:B------:R-:W-:Y:S02]  /*0ea0*/  IMAD.MOV.U32 R14, RZ, RZ, R8 ;  /* 0x000000ffff0e7224 */ /* 0x000fe400078e0008 */
[----:B------:R-:W-:Y:S02]  /*0eb0*/  IMAD.MOV.U32 R15, RZ, RZ, R9 ;  /* 0x000000ffff0f7224 */ /* 0x000fe400078e0009 */
[----:B------:R-:W-:Y:S01]  /*0ec0*/  IMAD R17, R17, UR10, R16 ;  /* 0x0000000a11117c24 */ /* 0x000fe2000f8e0210 */
[----:B------:R-:W-:Y:S06]  /*0ed0*/  BRA `(.L_x_76) ;  /* 0x0000000000547947 */ /* 0x000fec0003800000 */
.L_x_75:
        /* <DEDUP_REMOVED lines=20> */
[----:B------:R-:W-:-:S07]  /*1020*/  IMAD R17, R17, UR10, R16 ;  /* 0x0000000a11117c24 */ /* 0x000fce000f8e0210 */
.L_x_76:
[----:B------:R-:W-:Y:S05]  /*1030*/  BSYNC B0 ;  /* 0x0000000000007941 */ /* 0x000fea0003800000 */
.L_x_74:
        /* <DEDUP_REMOVED lines=21> */
.L_x_78:
        /* <DEDUP_REMOVED lines=21> */
.L_x_79:
[----:B------:R-:W-:Y:S05]  /*12e0*/  BSYNC B0 ;  /* 0x0000000000007941 */ /* 0x000fea0003800000 */
.L_x_77:
        /* <DEDUP_REMOVED lines=21> */
.L_x_81:
        /* <DEDUP_REMOVED lines=21> */
.L_x_82:
[----:B------:R-:W-:Y:S05]  /*1590*/  BSYNC B0 ;  /* 0x0000000000007941 */ /* 0x000fea0003800000 */
.L_x_80:
[----:B------:R-:W-:Y:S01]  /*15a0*/  VIADD R0, R0, 0xfffffffc ;  /* 0xfffffffc00007836 */ /* 0x000fe20000000000 */
[----:B------:R-:W-:Y:S02]  /*15b0*/  UIADD3 UR5, UR8, -0x10, URZ ;  /* 0xfffffff008057890 */ /* 0x000fe4000fffe03f */
[----:B------:R-:W-:Y:S02]  /*15c0*/  UIADD3 UR6, UR7, -0x10, URZ ;  /* 0xfffffff007067890 */ /* 0x000fe4000fffe03f */
[----:B------:R-:W-:Y:S01]  /*15d0*/  ISETP.GT.AND P0, PT, R0, 0x3, PT ;  /* 0x000000030000780c */ /* 0x000fe20003f04270 */
[----:B------:R-:W-:Y:S01]  /*15e0*/  ULDC UR7, c[0x0][UR7+0x268] ;  /* 0x00009a0007077abb */ /* 0x000fe20008000800 */
[----:B------:R-:W-:Y:S01]  /*15f0*/  ULDC UR8, c[0x0][UR8+0x204] ;  /* 0x0000810008087abb */ /* 0x000fe20008000800 */
[C---:B------:R-:W-:Y:S02]  /*1600*/  IMAD R20, R17.reuse, UR7, R20 ;  /* 0x0000000711147c24 */ /* 0x040fe4000f8e0214 */
[----:B------:R-:W-:Y:S01]  /*1610*/  IMAD R22, R17, UR8, R22 ;  /* 0x0000000811167c24 */ /* 0x000fe2000f8e0216 */
[----:B------:R-:W-:Y:S01]  /*1620*/  UMOV UR8, UR5 ;  /* 0x0000000500087c82 */ /* 0x000fe20008000000 */
[----:B------:R-:W-:-:S06]  /*1630*/  UMOV UR7, UR6 ;  /* 0x0000000600077c82 */ /* 0x000fcc0008000000 */
[----:B------:R-:W-:Y:S05]  /*1640*/  @P0 BRA `(.L_x_83) ;  /* 0xfffffff400340947 */ /* 0x000fea000383ffff */
.L_x_65:
[----:B------:R-:W-:Y:S01]  /*1650*/  IADD3 R0, -R2, 0x8, R3 ;  /* 0x0000000802007810 */ /* 0x000fe20007ffe103 */
[----:B------:R-:W-:Y:S01]  /*1660*/  ULDC.64 UR10, c[0x0][0x3c0] ;  /* 0x0000f000000a7ab9 */ /* 0x000fe20000000a00 */
[----:B------:R-:W-:Y:S01]  /*1670*/  ULDC.64 UR6, c[0x0][0x208] ;  /* 0x0000820000067ab9 */ /* 0x000fe20000000a00 */
[----:B------:R-:W-:Y:S01]  /*1680*/  BSSY B0, `(.L_x_84) ;  /* 0x000008e000007945 */ /* 0x000fe20003800000 */
[----:B------:R-:W-:Y:S02]  /*1690*/  ISETP.GE.U32.AND P0, PT, R0, UR10, PT ;  /* 0x0000000a00007c0c */ /* 0x000fe4000bf06070 */
[----:B------:R-:W-:-:S04]  /*16a0*/  SHF.R.S32.HI R0, RZ, 0x1f, R0 ;  /* 0x0000001fff007819 */ /* 0x000fc80000011400 */
[----:B------:R-:W-:-:S13]  /*16b0*/  ISETP.GE.AND.EX P0, PT, R0, UR11, PT, P0 ;  /* 0x0000000b00007c0c */ /* 0x000fda000bf06300 */
[----:B------:R-:W-:Y:S05]  /*16c0*/  @!P0 BRA `(.L_x_85) ;  /* 0x0000000800048947 */ /* 0x000fea0003800000 */
[----:B------:R-:W-:Y:S01]  /*16d0*/  IMAD.U32 R8, RZ, RZ, UR4 ;  /* 0x00000004ff087e24 */ /* 0x000fe2000f8e00ff */
[----:B------:R-:W-:Y:S01]  /*16e0*/  BSSY B1, `(.L_x_86) ;  /* 0x0000050000017945 */ /* 0x000fe20003800000 */
[----:B------:R-:W-:Y:S02]  /*16f0*/  PRMT R0, RZ, 0x7610, R0 ;  /* 0x00007610ff007816 */ /* 0x000fe40000000000 */
[----:B------:R-:W-:Y:S02]  /*1700*/  PRMT R14, RZ, 0x7610, R14 ;  /* 0x00007610ff0e7816 */ /* 0x000fe4000000000e */
[----:B------:R-:W0:Y:S01]  /*1710*/  LDC R8, c[0x0][R8+0x21c] ;  /* 0x0000870008087b82 */ /* 0x000e220000000800 */
[----:B------:R-:W-:Y:S02]  /*1720*/  PRMT R13, RZ, 0x7610, R13 ;  /* 0x00007610ff0d7816 */ /* 0x000fe4000000000d */
[----:B------:R-:W-:Y:S02]  /*1730*/  PRMT R11, RZ, 0x7610, R11 ;  /* 0x00007610ff0b7816 */ /* 0x000fe4000000000b */
[----:B------:R-:W-:-:S02]  /*1740*/  PRMT R12, RZ, 0x7610, R12 ;  /* 0x00007610ff0c7816 */ /* 0x000fc4000000000c */
[----:B------:R-:W-:Y:S02]  /*1750*/  PRMT R10, RZ, 0x7610, R10 ;  /* 0x00007610ff0a7816 */ /* 0x000fe4000000000a */
[----:B------:R-:W-:Y:S02]  /*1760*/  PRMT R7, RZ, 0x7610, R7 ;  /* 0x00007610ff077816 */ /* 0x000fe40000000007 */
[----:B------:R-:W-:Y:S02]  /*1770*/  PRMT R6, RZ, 0x7610, R6 ;  /* 0x00007610ff067816 */ /* 0x000fe40000000006 */
[----:B0-----:R-:W-:-:S13]  /*1780*/  ISETP.GT.AND P0, PT, R8, R3, PT ;  /* 0x000000030800720c */ /* 0x001fda0003f04270 */
[----:B------:R-:W-:Y:S05]  /*1790*/  @!P0 BRA `(.L_x_87) ;  /* 0x0000000400108947 */ /* 0x000fea0003800000 */
[----:B------:R-:W-:Y:S02]  /*17a0*/  ULDC.64 UR12, c[0x0][0x2e8] ;  /* 0x0000ba00000c7ab9 */ /* 0x000fe40000000a00 */
[----:B------:R-:W-:-:S04]  /*17b0*/  IADD3 R4, P0, R20, UR12, RZ ;  /* 0x0000000c14047c10 */ /* 0x000fc8000ff1e0ff */
[----:B------:R-:W-:-:S05]  /*17c0*/  LEA.HI.X.SX32 R5, R20, UR13, 0x1, P0 ;  /* 0x0000000d14057c11 */ /* 0x000fca00080f0eff */
[----:B------:R0:W5:Y:S01]  /*17d0*/  LDG.E.U8 R6, desc[UR6][R4.64] ;  /* 0x0000000604067981 */ /* 0x000162000c1e1100 */
[----:B------:R-:W-:-:S05]  /*17e0*/  VIADD R9, R3, 0x1 ;  /* 0x0000000103097836 */ /* 0x000fca0000000000 */
[----:B------:R-:W-:-:S13]  /*17f0*/  ISETP.GE.AND P0, PT, R9, R8, PT ;  /* 0x000000080900720c */ /* 0x000fda0003f06270 */
[----:B0-----:R-:W-:Y:S05]  /*1800*/  @P0 BRA `(.L_x_87) ;  /* 0x0000000000f40947 */ /* 0x001fea0003800000 */
[----:B------:R-:W-:-:S06]  /*1810*/  IMAD.U32 R9, RZ, RZ, UR4 ;  /* 0x00000004ff097e24 */ /* 0x000fcc000f8e00ff */
[----:B------:R-:W0:Y:S02]  /*1820*/  LDC R9, c[0x0][R9+0x280] ;  /* 0x0000a00009097b82 */ /* 0x000e240000000800 */
[----:B0-----:R-:W-:-:S04]  /*1830*/  IADD3 R16, P0, R9, R4, RZ ;  /* 0x0000000409107210 */ /* 0x001fc80007f1e0ff */
[----:B------:R-:W-:-:S05]  /*1840*/  LEA.HI.X.SX32 R17, R9, R5, 0x1, P0 ;  /* 0x0000000509117211 */ /* 0x000fca00000f0eff */
[----:B------:R0:W5:Y:S01]  /*1850*/  LDG.E.U8 R7, desc[UR6][R16.64] ;  /* 0x0000000610077981 */ /* 0x000162000c1e1100 */
[----:B------:R-:W-:Y:S02]  /*1860*/  IADD3 R11, R3, 0x2, RZ ;  /* 0x00000002030b7810 */ /* 0x000fe40007ffe0ff */
[----:B------:R-:W-:Y:S02]  /*1870*/  PRMT R14, RZ, 0x7610, R14 ;  /* 0x00007610ff0e7816 */ /* 0x000fe4000000000e */
[----:B------:R-:W-:Y:S02]  /*1880*/  ISETP.GE.AND P0, PT, R11, R8, PT ;  /* 0x000000080b00720c */ /* 0x000fe40003f06270 */
[----:B------:R-:W-:Y:S02]  /*1890*/  PRMT R13, RZ, 0x7610, R13 ;  /* 0x00007610ff0d7816 */ /* 0x000fe4000000000d */
[----:B------:R-:W-:Y:S02]  /*18a0*/  PRMT R11, RZ, 0x7610, R11 ;  /* 0x00007610ff0b7816 */ /* 0x000fe4000000000b */
[----:B------:R-:W-:-:S02]  /*18b0*/  PRMT R12, RZ, 0x7610, R12 ;  /* 0x00007610ff0c7816 */ /* 0x000fc4000000000c */
[----:B------:R-:W-:-:S05]  /*18c0*/  PRMT R10, RZ, 0x7610, R10 ;  /* 0x00007610ff0a7816 */ /* 0x000fca000000000a */
[----:B0-----:R-:W-:Y:S05]  /*18d0*/  @P0 BRA `(.L_x_87) ;  /* 0x0000000000c00947 */ /* 0x001fea0003800000 */
[----:B------:R-:W-:-:S05]  /*18e0*/  IMAD.SHL.U32 R11, R9, 0x2, RZ ;  /* 0x00000002090b7824 */ /* 0x000fca00078e00ff */
[----:B------:R-:W-:-:S04]  /*18f0*/  IADD3 R16, P0, R11, R4, RZ ;  /* 0x000000040b107210 */ /* 0x000fc80007f1e0ff */
[----:B------:R-:W-:-:S05]  /*1900*/  LEA.HI.X.SX32 R17, R11, R5, 0x1, P0 ;  /* 0x000000050b117211 */ /* 0x000fca00000f0eff */
[----:B------:R0:W5:Y:S01]  /*1910*/  LDG.E.U8 R10, desc[UR6][R16.64] ;  /* 0x00000006100a7981 */ /* 0x000162000c1e1100 */
[----:B------:R-:W-:Y:S01]  /*1920*/  VIADD R11, R3, 0x3 ;  /* 0x00000003030b7836 */ /* 0x000fe20000000000 */
[----:B------:R-:W-:Y:S02]  /*1930*/  PRMT R14, RZ, 0x7610, R14 ;  /* 0x00007610ff0e7816 */ /* 0x000fe4000000000e */
[----:B------:R-:W-:Y:S02]  /*1940*/  PRMT R13, RZ, 0x7610, R13 ;  /* 0x00007610ff0d7816 */ /* 0x000fe4000000000d */
[----:B------:R-:W-:Y:S02]  /*1950*/  ISETP.GE.AND P0, PT, R11, R8, PT ;  /* 0x000000080b00720c */ /* 0x000fe40003f06270 */
[----:B------:R-:W-:Y:S02]  /*1960*/  PRMT R11, RZ, 0x7610, R11 ;  /* 0x00007610ff0b7816 */ /* 0x000fe4000000000b */
[----:B------:R-:W-:-:S09]  /*1970*/  PRMT R12, RZ, 0x7610, R12 ;  /* 0x00007610ff0c7816 */ /* 0x000fd2000000000c */
[----:B0-----:R-:W-:Y:S05]  /*1980*/  @P0 BRA `(.L_x_87) ;  /* 0x0000000000940947 */ /* 0x001fea0003800000 */
[----:B------:R-:W-:-:S05]  /*1990*/  IMAD R11, R9, 0x3, RZ ;  /* 0x00000003090b7824 */ /* 0x000fca00078e02ff */
[----:B------:R-:W-:-:S04]  /*19a0*/  IADD3 R16, P0, R11, R4, RZ ;  /* 0x000000040b107210 */ /* 0x000fc80007f1e0ff */
[----:B------:R-:W-:-:S05]  /*19b0*/  LEA.HI.X.SX32 R17, R11, R5, 0x1, P0 ;  /* 0x000000050b117211 */ /* 0x000fca00000f0eff */
[----:B------:R0:W5:Y:S01]  /*19c0*/  LDG.E.U8 R12, desc[UR6][R16.64] ;  /* 0x00000006100c7981 */ /* 0x000162000c1e1100 */
[----:B------:R-:W-:Y:S01]  /*19d0*/  VIADD R11, R3, 0x4 ;  /* 0x00000004030b7836 */ /* 0x000fe20000000000 */
[----:B------:R-:W-:Y:S02]  /*19e0*/  PRMT R14, RZ, 0x7610, R14 ;  /* 0x00007610ff0e7816 */ /* 0x000fe4000000000e */
[----:B------:R-:W-:Y:S02]  /*19f0*/  PRMT R13, RZ, 0x7610, R13 ;  /* 0x00007610ff0d7816 */ /* 0x000fe4000000000d */
[----:B------:R-:W-:Y:S02]  /*1a00*/  ISETP.GE.AND P0, PT, R11, R8, PT ;  /* 0x000000080b00720c */ /* 0x000fe40003f06270 */
[----:B------:R-:W-:-:S11]  /*1a10*/  PRMT R11, RZ, 0x7610, R11 ;  /* 0x00007610ff0b7816 */ /* 0x000fd6000000000b */
[----:B0-----:R-:W-:Y:S05]  /*1a20*/  @P0 BRA `(.L_x_87) ;  /* 0x00000000006c0947 */ /* 0x001fea0003800000 */
[----:B------:R-:W-:-:S05]  /*1a30*/  IMAD.SHL.U32 R11, R9, 0x4, RZ ;  /* 0x00000004090b7824 */ /* 0x000fca00078e00ff */
[----:B------:R-:W-:-:S04]  /*1a40*/  IADD3 R16, P0, R11, R4, RZ ;  /* 0x000000040b107210 */ /* 0x000fc80007f1e0ff */
[----:B------:R-:W-:-:S05]  /*1a50*/  LEA.HI.X.SX32 R17, R11, R5, 0x1, P0 ;  /* 0x000000050b117211 */ /* 0x000fca00000f0eff */
[----:B------:R0:W5:Y:S01]  /*1a60*/  LDG.E.U8 R11, desc[UR6][R16.64] ;  /* 0x00000006100b7981 */ /* 0x000162000c1e1100 */
[----:B------:R-:W-:Y:S01]  /*1a70*/  VIADD R13, R3, 0x5 ;  /* 0x00000005030d7836 */ /* 0x000fe20000000000 */
[----:B------:R-:W-:-:S04]  /*1a80*/  PRMT R14, RZ, 0x7610, R14 ;  /* 0x00007610ff0e7816 */ /* 0x000fc8000000000e */
[----:B------:R-:W-:Y:S02]  /*1a90*/  ISETP.GE.AND P0, PT, R13, R8, PT ;  /* 0x000000080d00720c */ /* 0x000fe40003f06270 */
[----:B------:R-:W-:-:S11]  /*1aa0*/  PRMT R13, RZ, 0x7610, R13 ;  /* 0x00007610ff0d7816 */ /* 0x000fd6000000000d */
[----:B0-----:R-:W-:Y:S05]  /*1ab0*/  @P0 BRA `(.L_x_87) ;  /* 0x0000000000480947 */ /* 0x001fea0003800000 */
[----:B------:R-:W-:-:S05]  /*1ac0*/  IMAD R13, R9, 0x5, RZ ;  /* 0x00000005090d7824 */ /* 0x000fca00078e02ff */
[----:B------:R-:W-:-:S04]  /*1ad0*/  IADD3 R16, P0, R13, R4, RZ ;  /* 0x000000040d107210 */ /* 0x000fc80007f1e0ff */
[----:B------:R-:W-:-:S05]  /*1ae0*/  LEA.HI.X.SX32 R17, R13, R5, 0x1, P0 ;  /* 0x000000050d117211 */ /* 0x000fca00000f0eff */
[----:B------:R0:W5:Y:S01]  /*1af0*/  LDG.E.U8 R13, desc[UR6][R16.64] ;  /* 0x00000006100d7981 */ /* 0x000162000c1e1100 */
[----:B------:R-:W-:Y:S01]  /*1b00*/  VIADD R15, R3, 0x6 ;  /* 0x00000006030f7836 */ /* 0x000fe20000000000 */
[----:B------:R-:W-:-:S04]  /*1b10*/  PRMT R14, RZ, 0x7610, R14 ;  /* 0x00007610ff0e7816 */ /* 0x000fc8000000000e */
[----:B------:R-:W-:-:S13]  /*1b20*/  ISETP.GE.AND P0, PT, R15, R8, PT ;  /* 0x000000080f00720c */ /* 0x000fda0003f06270 */
[----:B0-----:R-:W-:Y:S05]  /*1b30*/  @P0 BRA `(.L_x_87) ;  /* 0x0000000000280947 */ /* 0x001fea0003800000 */
[----:B------:R-:W-:-:S05]  /*1b40*/  VIADD R15, R3, 0x7 ;  /* 0x00000007030f7836 */ /* 0x000fca0000000000 */
[----:B------:R-:W-:Y:S01]  /*1b50*/  ISETP.GE.AND P0, PT, R15, R8, PT ;  /* 0x000000080f00720c */ /* 0x000fe20003f06270 */
[----:B------:R-:W-:-:S05]  /*1b60*/  IMAD R15, R9, 0x6, RZ ;  /* 0x00000006090f7824 */ /* 0x000fca00078e02ff */
[----:B------:R-:W-:-:S07]  /*1b70*/  IADD3 R8, P1, R15, R4, RZ ;  /* 0x000000040f087210 */ /* 0x000fce0007f3e0ff */
[----:B------:R-:W-:Y:S01]  /*1b80*/  @!P0 IMAD R17, R9, 0x7, RZ ;  /* 0x0000000709118824 */ /* 0x000fe200078e02ff */
[----:B------:R-:W-:-:S04]  /*1b90*/  LEA.HI.X.SX32 R9, R15, R5, 0x1, P1 ;  /* 0x000000050f097211 */ /* 0x000fc800008f0eff */
[C---:B------:R-:W-:Y:S01]  /*1ba0*/  @!P0 IADD3 R4, P2, R17.reuse, R4, RZ ;  /* 0x0000000411048210 */ /* 0x040fe20007f5e0ff */
[----:B------:R0:W5:Y:S03]  /*1bb0*/  LDG.E.U8 R14, desc[UR6][R8.64] ;  /* 0x00000006080e7981 */ /* 0x000166000c1e1100 */
[----:B------:R-:W-:-:S05]  /*1bc0*/  @!P0 LEA.HI.X.SX32 R5, R17, R5, 0x1, P2 ;  /* 0x0000000511058211 */ /* 0x000fca00010f0eff */
[----:B------:R0:W5:Y:S04]  /*1bd0*/  @!P0 LDG.E.U8 R0, desc[UR6][R4.64] ;  /* 0x0000000604008981 */ /* 0x000168000c1e1100 */
.L_x_87:
[----:B------:R-:W-:Y:S05]  /*1be0*/  BSYNC B1 ;  /* 0x0000000000017941 */ /* 0x000fea0003800000 */
.L_x_86:
[----:B------:R-:W-:-:S04]  /*1bf0*/  IADD3 R2, R3, -R2, RZ ;  /* 0x8000000203027210 */ /* 0x000fc80007ffe0ff */
[C---:B------:R-:W-:Y:S01]  /*1c00*/  ISETP.GE.U32.AND P1, PT, R2.reuse, UR10, PT ;  /* 0x0000000a02007c0c */ /* 0x040fe2000bf26070 */
[C---:B0-----:R-:W-:Y:S01]  /*1c10*/  VIADD R4, R2.reuse, 0x1 ;  /* 0x0000000102047836 */ /* 0x041fe20000000000 */
[----:B------:R-:W-:Y:S01]  /*1c20*/  SHF.R.S32.HI R9, RZ, 0x1f, R2 ;  /* 0x0000001fff097819 */ /* 0x000fe20000011402 */
[C---:B------:R-:W-:Y:S02]  /*1c30*/  VIADD R5, R2.reuse, 0x2 ;  /* 0x0000000202057836 */ /* 0x040fe40000000000 */
[----:B------:R-:W-:Y:S01]  /*1c40*/  VIADD R8, R2, 0x3 ;  /* 0x0000000302087836 */ /* 0x000fe20000000000 */
[----:B------:R-:W-:Y:S02]  /*1c50*/  ISETP.GE.U32.AND P0, PT, R4, UR10, PT ;  /* 0x0000000a04007c0c */ /* 0x000fe4000bf06070 */
[----:B------:R-:W-:Y:S02]  /*1c60*/  ISETP.GE.U32.AND P4, PT, R5, UR10, PT ;  /* 0x0000000a05007c0c */ /* 0x000fe4000bf86070 */
[----:B------:R-:W-:-:S02]  /*1c70*/  ISETP.GE.U32.AND P3, PT, R8, UR10, PT ;  /* 0x0000000a08007c0c */ /* 0x000fc4000bf66070 */
[----:B------:R-:W-:Y:S02]  /*1c80*/  SHF.R.S32.HI R4, RZ, 0x1f, R4 ;  /* 0x0000001fff047819 */ /* 0x000fe40000011404 */
[----:B------:R-:W-:Y:S02]  /*1c90*/  SHF.R.S32.HI R5, RZ, 0x1f, R5 ;  /* 0x0000001fff057819 */ /* 0x000fe40000011405 */
[----:B------:R-:W-:Y:S02]  /*1ca0*/  SHF.R.S32.HI R8, RZ, 0x1f, R8 ;  /* 0x0000001fff087819 */ /* 0x000fe40000011408 */
[----:B------:R-:W-:Y:S01]  /*1cb0*/  ISETP.GE.AND.EX P0, PT, R4, UR11, PT, P0 ;  /* 0x0000000b04007c0c */ /* 0x000fe2000bf06300 */
[C---:B------:R-:W-:Y:S01]  /*1cc0*/  VIADD R4, R2.reuse, 0x4 ;  /* 0x0000000402047836 */ /* 0x040fe20000000000 */
[----:B------:R-:W-:Y:S01]  /*1cd0*/  ISETP.GE.AND.EX P4, PT, R5, UR11, PT, P4 ;  /* 0x0000000b05007c0c */ /* 0x000fe2000bf86340 */
[----:B------:R-:W-:Y:S01]  /*1ce0*/  VIADD R5, R2, 0x5 ;  /* 0x0000000502057836 */ /* 0x000fe20000000000 */
[----:B------:R-:W-:Y:S01]  /*1cf0*/  ISETP.GE.AND.EX P3, PT, R8, UR11, PT, P3 ;  /* 0x0000000b08007c0c */ /* 0x000fe2000bf66330 */
[C---:B------:R-:W-:Y:S01]  /*1d00*/  VIADD R8, R2.reuse, 0x6 ;  /* 0x0000000602087836 */ /* 0x040fe20000000000 */
[----:B------:R-:W-:Y:S01]  /*1d10*/  ISETP.GE.AND.EX P1, PT, R9, UR11, PT, P1 ;  /* 0x0000000b09007c0c */ /* 0x000fe2000bf26310 */
[----:B------:R-:W-:Y:S01]  /*1d20*/  VIADD R2, R2, 0x7 ;  /* 0x0000000702027836 */ /* 0x000fe20000000000 */
[----:B------:R-:W-:-:S02]  /*1d30*/  ISETP.GE.U32.AND P2, PT, R4, UR10, PT ;  /* 0x0000000a04007c0c */ /* 0x000fc4000bf46070 */
[----:B------:R-:W-:Y:S02]  /*1d40*/  ISETP.GE.U32.AND P6, PT, R5, UR10, PT ;  /* 0x0000000a05007c0c */ /* 0x000fe4000bfc6070 */
[----:B------:R-:W-:Y:S02]  /*1d50*/  ISETP.GE.U32.AND P5, PT, R8, UR10, PT ;  /* 0x0000000a08007c0c */ /* 0x000fe4000bfa6070 */
[----:B------:R-:W-:Y:S02]  /*1d60*/  SHF.R.S32.HI R4, RZ, 0x1f, R4 ;  /* 0x0000001fff047819 */ /* 0x000fe40000011404 */
[----:B------:R-:W-:Y:S02]  /*1d70*/  SHF.R.S32.HI R5, RZ, 0x1f, R5 ;  /* 0x0000001fff057819 */ /* 0x000fe40000011405 */
[----:B------:R-:W-:Y:S02]  /*1d80*/  SHF.R.S32.HI R8, RZ, 0x1f, R8 ;  /* 0x0000001fff087819 */ /* 0x000fe40000011408 */
[----:B-----5:R-:W-:-:S02]  /*1d90*/  SEL R6, R6, RZ, P1 ;  /* 0x000000ff06067207 */ /* 0x020fc40000800000 */
[----:B------:R-:W-:Y:S02]  /*1da0*/  ISETP.GE.U32.AND P1, PT, R2, UR10, PT ;  /* 0x0000000a02007c0c */ /* 0x000fe4000bf26070 */
[----:B------:R-:W-:Y:S02]  /*1db0*/  SHF.R.S32.HI R2, RZ, 0x1f, R2 ;  /* 0x0000001fff027819 */ /* 0x000fe40000011402 */
[----:B------:R-:W-:Y:S02]  /*1dc0*/  ISETP.GE.AND.EX P2, PT, R4, UR11, PT, P2 ;  /* 0x0000000b04007c0c */ /* 0x000fe4000bf46320 */
[----:B------:R-:W-:Y:S02]  /*1dd0*/  ISETP.GE.AND.EX P6, PT, R5, UR11, PT, P6 ;  /* 0x0000000b05007c0c */ /* 0x000fe4000bfc6360 */
[----:B------:R-:W-:Y:S02]  /*1de0*/  ISETP.GE.AND.EX P5, PT, R8, UR11, PT, P5 ;  /* 0x0000000b08007c0c */ /* 0x000fe4000bfa6350 */
[----:B------:R-:W-:-:S02]  /*1df0*/  ISETP.GE.AND.EX P1, PT, R2, UR11, PT, P1 ;  /* 0x0000000b02007c0c */ /* 0x000fc4000bf26310 */
[----:B------:R-:W-:Y:S02]  /*1e00*/  SEL R7, R7, RZ, P0 ;  /* 0x000000ff07077207 */ /* 0x000fe40000000000 */
[----:B------:R-:W-:Y:S02]  /*1e10*/  SEL R2, R12, RZ, P3 ;  /* 0x000000ff0c027207 */ /* 0x000fe40001800000 */
[----:B------:R-:W-:Y:S02]  /*1e20*/  SEL R11, R11, RZ, P2 ;  /* 0x000000ff0b0b7207 */ /* 0x000fe40001000000 */
[----:B------:R-:W-:Y:S02]  /*1e30*/  SEL R13, R13, RZ, P6 ;  /* 0x000000ff0d0d7207 */ /* 0x000fe40003000000 */
[----:B------:R-:W-:Y:S02]  /*1e40*/  SEL R14, R14, RZ, P5 ;  /* 0x000000ff0e0e7207 */ /* 0x000fe40002800000 */
[----:B------:R-:W-:-:S02]  /*1e50*/  SEL R9, R10, RZ, P4 ;  /* 0x000000ff0a097207 */ /* 0x000fc40002000000 */
[----:B------:R-:W-:Y:S02]  /*1e60*/  PRMT R10, R6, 0x7610, R10 ;  /* 0x00007610060a7816 */ /* 0x000fe4000000000a */
[----:B------:R-:W-:Y:S02]  /*1e70*/  PRMT R12, R7, 0x7610, R12 ;  /* 0x00007610070c7816 */ /* 0x000fe4000000000c */
[----:B------:R-:W-:Y:S02]  /*1e80*/  PRMT R6, R2, 0x7610, R6 ;  /* 0x0000761002067816 */ /* 0x000fe40000000006 */
[----:B------:R-:W-:Y:S02]  /*1e90*/  SEL R0, R0, RZ, P1 ;  /* 0x000000ff00007207 */ /* 0x000fe40000800000 */
[----:B------:R-:W-:Y:S02]  /*1ea0*/  PRMT R8, R11, 0x7610, R8 ;  /* 0x000076100b087816 */ /* 0x000fe40000000008 */
[----:B------:R-:W-:-:S02]  /*1eb0*/  PRMT R7, R13, 0x7610, R7 ;  /* 0x000076100d077816 */ /* 0x000fc40000000007 */
[----:B------:R-:W-:Y:S01]  /*1ec0*/  PRMT R2, R14, 0x7610, R2 ;  /* 0x000076100e027816 */ /* 0x000fe20000000002 */
[----:B------:R-:W-:Y:S06]  /*1ed0*/  BRA `(.L_x_88) ;  /* 0x0000000000207947 */ /* 0x000fec0003800000 */
.L_x_85:
[----:B------:R-:W-:Y:S02]  /*1ee0*/  PRMT R0, RZ, 0x7610, R0 ;  /* 0x00007610ff007816 */ /* 0x000fe40000000000 */
[----:B------:R-:W-:Y:S02]  /*1ef0*/  PRMT R2, RZ, 0x7610, R2 ;  /* 0x00007610ff027816 */ /* 0x000fe40000000002 */
[----:B------:R-:W-:Y:S02]  /*1f00*/  PRMT R7, RZ, 0x7610, R7 ;  /* 0x00007610ff077816 */ /* 0x000fe40000000007 */
[----:B------:R-:W-:Y:S02]  /*1f10*/  PRMT R8, RZ, 0x7610, R8 ;  /* 0x00007610ff087816 */ /* 0x000fe40000000008 */
[----:B------:R-:W-:Y:S02]  /*1f20*/  PRMT R6, RZ, 0x7610, R6 ;  /* 0x00007610ff067816 */ /* 0x000fe40000000006 */
[----:B------:R-:W-:-:S02]  /*1f30*/  PRMT R9, RZ, 0x7610, R9 ;  /* 0x00007610ff097816 */ /* 0x000fc40000000009 */
[----:B------:R-:W-:Y:S02]  /*1f40*/  PRMT R12, RZ, 0x7610, R12 ;  /* 0x00007610ff0c7816 */ /* 0x000fe4000000000c */
[----:B------:R-:W-:-:S07]  /*1f50*/  PRMT R10, RZ, 0x7610, R10 ;  /* 0x00007610ff0a7816 */ /* 0x000fce000000000a */
.L_x_88:
[----:B------:R-:W-:Y:S05]  /*1f60*/  BSYNC B0 ;  /* 0x0000000000007941 */ /* 0x000fea0003800000 */
.L_x_84:
[----:B------:R-:W-:Y:S02]  /*1f70*/  ULDC UR8, c[0x0][UR4+0x21c] ;  /* 0x0000870004087abb */ /* 0x000fe40008000800 */
[----:B------:R-:W-:-:S13]  /*1f80*/  ISETP.LT.AND P0, PT, R3, UR8, PT ;  /* 0x0000000803007c0c */ /* 0x000fda000bf01270 */
[----:B------:R-:W-:Y:S05]  /*1f90*/  @!P0 EXIT ;  /* 0x000000000000894d */ /* 0x000fea0003800000 */
[----:B------:R-:W-:Y:S01]  /*1fa0*/  ULDC.64 UR4, c[0x0][0x210] ;  /* 0x0000840000047ab9 */ /* 0x000fe20000000a00 */
[----:B------:R-:W-:Y:S02]  /*1fb0*/  IADD3 R11, R3, 0x1, RZ ;  /* 0x00000001030b7810 */ /* 0x000fe40007ffe0ff */
[----:B------:R-:W-:-:S04]  /*1fc0*/  IADD3 R4, P0, R22, UR4, RZ ;  /* 0x0000000416047c10 */ /* 0x000fc8000ff1e0ff */
[----:B------:R-:W-:Y:S02]  /*1fd0*/  LEA.HI.X.SX32 R5, R22, UR5, 0x1, P0 ;  /* 0x0000000516057c11 */ /* 0x000fe400080f0eff */
[----:B------:R-:W-:-:S03]  /*1fe0*/  ISETP.GE.AND P0, PT, R11, UR8, PT ;  /* 0x000000080b007c0c */ /* 0x000fc6000bf06270 */
[----:B------:R0:W-:Y:S10]  /*1ff0*/  STG.E.U8 desc[UR6][R4.64], R10 ;  /* 0x0000000a04007986 */ /* 0x0001f4000c101106 */
[----:B------:R-:W-:Y:S05]  /*2000*/  @P0 EXIT ;  /* 0x000000000000094d */ /* 0x000fea0003800000 */
[----:B------:R-:W-:Y:S01]  /*2010*/  UMOV UR4, 0x6c ;  /* 0x0000006c00047882 */ /* 0x000fe20000000000 */
[----:B------:R-:W-:Y:S01]  /*2020*/  VIADD R13, R3, 0x2 ;  /* 0x00000002030d7836 */ /* 0x000fe20000000000 */
[----:B------:R-:W-:-:S12]  /*2030*/  ULEA UR4, UR9, UR4, 0x2 ;  /* 0x0000000409047291 */ /* 0x000fd8000f8e103f */
[----:B------:R-:W-:Y:S02]  /*2040*/  ULDC UR4, c[0x0][UR4+0x210] ;  /* 0x0000840004047abb */ /* 0x000fe40008000800 */
[----:B------:R-:W-:Y:S01]  /*2050*/  IMAD.U32 R11, RZ, RZ, UR4 ;  /* 0x00000004ff0b7e24 */ /* 0x000fe2000f8e00ff */
[----:B0-----:R-:W-:-:S04]  /*2060*/  IADD3 R10, P0, R4, UR4, RZ ;  /* 0x00000004040a7c10 */ /* 0x001fc8000ff1e0ff */
[----:B------:R-:W-:Y:S02]  /*2070*/  LEA.HI.X.SX32 R11, R11, R5, 0x1, P0 ;  /* 0x000000050b0b7211 */ /* 0x000fe400000f0eff */
[----:B------:R-:W-:-:S03]  /*2080*/  ISETP.GE.AND P0, PT, R13, UR8, PT ;  /* 0x000000080d007c0c */ /* 0x000fc6000bf06270 */
[----:B------:R0:W-:Y:S10]  /*2090*/  STG.E.U8 desc[UR6][R10.64], R12 ;  /* 0x0000000c0a007986 */ /* 0x0001f4000c101106 */
[----:B------:R-:W-:Y:S05]  /*20a0*/  @P0 EXIT ;  /* 0x000000000000094d */ /* 0x000fea0003800000 */
[----:B------:R-:W-:Y:S01]  /*20b0*/  USHF.L.U32 UR5, UR4, 0x1, URZ ;  /* 0x0000000104057899 */ /* 0x000fe2000800063f */
[----:B0-----:R-:W-:-:S05]  /*20c0*/  VIADD R12, R3, 0x3 ;  /* 0x00000003030c7836 */ /* 0x001fca0000000000 */
[----:B------:R-:W-:Y:S01]  /*20d0*/  IMAD.U32 R11, RZ, RZ, UR5 ;  /* 0x00000005ff0b7e24 */ /* 0x000fe2000f8e00ff */
[----:B------:R-:W-:-:S04]  /*20e0*/  IADD3 R10, P0, R4, UR5, RZ ;  /* 0x00000005040a7c10 */ /* 0x000fc8000ff1e0ff */
[----:B------:R-:W-:Y:S02]  /*20f0*/  LEA.HI.X.SX32 R11, R11, R5, 0x1, P0 ;  /* 0x000000050b0b7211 */ /* 0x000fe400000f0eff */
[----:B------:R-:W-:-:S03]  /*2100*/  ISETP.GE.AND P0, PT, R12, UR8, PT ;  /* 0x000000080c007c0c */ /* 0x000fc6000bf06270 */
[----:B------:R0:W-:Y:S10]  /*2110*/  STG.E.U8 desc[UR6][R10.64], R9 ;  /* 0x000000090a007986 */ /* 0x0001f4000c101106 */
[----:B------:R-:W-:Y:S05]  /*2120*/  @P0 EXIT ;  /* 0x000000000000094d */ /* 0x000fea0003800000 */
[----:B------:R-:W-:Y:S01]  /*2130*/  UIMAD UR5, UR4, 0x3, URZ ;  /* 0x00000003040578a4 */ /* 0x000fe2000f8e023f */
[----:B------:R-:W-:-:S05]  /*2140*/  VIADD R12, R3, 0x4 ;  /* 0x00000004030c7836 */ /* 0x000fca0000000000 */
[----:B0-----:R-:W-:Y:S01]  /*2150*/  IMAD.U32 R9, RZ, RZ, UR5 ;  /* 0x00000005ff097e24 */ /* 0x001fe2000f8e00ff */
[----:B------:R-:W-:-:S04]  /*2160*/  IADD3 R10, P0, R4, UR5, RZ ;  /* 0x00000005040a7c10 */ /* 0x000fc8000ff1e0ff */
[----:B------:R-:W-:Y:S02]  /*2170*/  LEA.HI.X.SX32 R11, R9, R5, 0x1, P0 ;  /* 0x00000005090b7211 */ /* 0x000fe400000f0eff */
[----:B------:R-:W-:-:S03]  /*2180*/  ISETP.GE.AND P0, PT, R12, UR8, PT ;  /* 0x000000080c007c0c */ /* 0x000fc6000bf06270 */
[----:B------:R0:W-:Y:S10]  /*2190*/  STG.E.U8 desc[UR6][R10.64], R6 ;  /* 0x000000060a007986 */ /* 0x0001f4000c101106 */
[----:B------:R-:W-:Y:S05]  /*21a0*/  @P0 EXIT ;  /* 0x000000000000094d */ /* 0x000fea0003800000 */
[----:B------:R-:W-:Y:S01]  /*21b0*/  USHF.L.U32 UR5, UR4, 0x2, URZ ;  /* 0x0000000204057899 */ /* 0x000fe2000800063f */
[----:B0-----:R-:W-:-:S05]  /*21c0*/  IADD3 R6, R3, 0x5, RZ ;  /* 0x0000000503067810 */ /* 0x001fca0007ffe0ff */
        /* <DEDUP_REMOVED lines=8> */
[----:B------:R-:W-:Y:S01]  /*2250*/  IMAD.U32 R9, RZ, RZ, UR5 ;  /* 0x00000005ff097e24 */ /* 0x000fe2000f8e00ff */
[----:B0-----:R-:W-:-:S04]  /*2260*/  IADD3 R8, P0, R4, UR5, RZ ;  /* 0x0000000504087c10 */ /* 0x001fc8000ff1e0ff */
        /* <DEDUP_REMOVED lines=12> */
[----:B------:R-:W-:-:S06]  /*2330*/  UIMAD UR5, UR4, 0x7, URZ ;  /* 0x00000007040578a4 */ /* 0x000fcc000f8e023f */
[----:B------:R-:W-:Y:S01]  /*2340*/  IMAD.U32 R3, RZ, RZ, UR5 ;  /* 0x00000005ff037e24 */ /* 0x000fe2000f8e00ff */
[----:B0-----:R-:W-:-:S04]  /*2350*/  IADD3 R2, P0, R4, UR5, RZ ;  /* 0x0000000504027c10 */ /* 0x001fc8000ff1e0ff */
[----:B------:R-:W-:-:S05]  /*2360*/  LEA.HI.X.SX32 R3, R3, R5, 0x1, P0 ;  /* 0x0000000503037211 */ /* 0x000fca00000f0eff */
[----:B------:R-:W-:Y:S01]  /*2370*/  STG.E.U8 desc[UR6][R2.64], R0 ;  /* 0x0000000002007986 */ /* 0x000fe2000c101106 */
[----:B------:R-:W-:Y:S05]  /*2380*/  EXIT ;  /* 0x000000000000794d */ /* 0x000fea0003800000 */
        .weak           $__internal_3_$__cuda_sm20_div_s64
        .type           $__internal_3_$__cuda_sm20_div_s64,@function
        .size           $__internal_3_$__cuda_sm20_div_s64,(.L_x_3151 - $__internal_3_$__cuda_sm20_div_s64)
$__internal_3_$__cuda_sm20_div_s64:
[-C--:B------:R-:W-:Y:S02]  /*2390*/  IADD3 R13, P1, RZ, -R4.reuse, RZ ;  /* 0x80000004ff0d7210 */ /* 0x080fe40007f3e0ff */
[----:B------:R-:W-:Y:S02]  /*23a0*/  ISETP.GE.AND P0, PT, R5, RZ, PT ;  /* 0x000000ff0500720c */ /* 0x000fe40003f06270 */
[----:B------:R-:W-:Y:S01]  /*23b0*/  ISETP.GE.AND P3, PT, R7, RZ, PT ;  /* 0x000000ff0700720c */ /* 0x000fe20003f66270 */
[----:B------:R-:W-:Y:S01]  /*23c0*/  IMAD.X R8, RZ, RZ, ~R5, P1 ;  /* 0x000000ffff087224 */ /* 0x000fe200008e0e05 */
[----:B------:R-:W-:Y:S02]  /*23d0*/  SEL R12, R13, R4, !P0 ;  /* 0x000000040d0c7207 */ /* 0x000fe40004000000 */
[----:B------:R-:W-:Y:S02]  /*23e0*/  IADD3 R21, P4, RZ, -R18, RZ ;  /* 0x80000012ff157210 */ /* 0x000fe40007f9e0ff */
[----:B------:R-:W-:-:S02]  /*23f0*/  SEL R13, R8, R5, !P0 ;  /* 0x00000005080d7207 */ /* 0x000fc40004000000 */
[----:B------:R-:W-:Y:S01]  /*2400*/  SEL R21, R21, R18, !P3 ;  /* 0x0000001215157207 */ /* 0x000fe20005800000 */
[----:B------:R-:W-:Y:S01]  /*2410*/  IMAD.X R18, RZ, RZ, ~R7, P4 ;  /* 0x000000ffff127224 */ /* 0x000fe200020e0e07 */
[----:B------:R-:W0:Y:S04]  /*2420*/  I2F.U64.RP R8, R12 ;  /* 0x0000000c00087312 */ /* 0x000e280000309000 */
[-C--:B------:R-:W-:Y:S02]  /*2430*/  SEL R19, R18, R7.reuse, !P3 ;  /* 0x0000000712137207 */ /* 0x080fe40005800000 */
[----:B------:R-:W-:Y:S02]  /*2440*/  LOP3.LUT R7, R5, R7, RZ, 0x3c, !PT ;  /* 0x0000000705077212 */ /* 0x000fe400078e3cff */
        /* <DEDUP_REMOVED lines=14> */
[----:B------:R-:W-:-:S03]  /*2530*/  IADD3 R25, P2, R8, R11, RZ ;  /* 0x0000000b08197210 */ /* 0x000fc60007f5e0ff */
[----:B------:R-:W-:Y:S02]  /*2540*/  IMAD.X R9, R9, 0x1, R27, P0 ;  /* 0x0000000109097824 */ /* 0x000fe400000e061b */
[----:B------:R-:W-:-:S03]  /*2550*/  IMAD.WIDE.U32 R26, R25, R12, RZ ;  /* 0x0000000c191a7225 */ /* 0x000fc600078e00ff */
[----:B------:R-:W-:Y:S01]  /*2560*/  IADD3.X R9, RZ, RZ, R9, P2, P1 ;  /* 0x000000ffff097210 */ /* 0x000fe200017e2409 */
[----:B------:R-:W-:Y:S01]  /*2570*/  IMAD R10, R25, R13, R27 ;  /* 0x0000000d190a7224 */ /* 0x000fe200078e021b */
[----:B------:R-:W-:-:S03]  /*2580*/  IADD3 R8, P0, RZ, -R26, RZ ;  /* 0x8000001aff087210 */ /* 0x000fc60007f1e0ff */
[----:B------:R-:W-:Y:S02]  /*2590*/  IMAD R10, R9, R12, R10 ;  /* 0x0000000c090a7224 */ /* 0x000fe400078e020a */
[----:B------:R-:W-:-:S04]  /*25a0*/  IMAD.HI.U32 R24, R25, R8, RZ ;  /* 0x0000000819187227 */ /* 0x000fc800078e00ff */
[----:B------:R-:W-:-:S04]  /*25b0*/  IMAD.X R10, RZ, RZ, ~R10, P0 ;  /* 0x000000ffff0a7224 */ /* 0x000fc800000e0e0a */
[----:B------:R-:W-:-:S04]  /*25c0*/  IMAD.WIDE.U32 R24, P0, R25, R10, R24 ;  /* 0x0000000a19187225 */ /* 0x000fc80007800018 */
[----:B------:R-:W-:-:S04]  /*25d0*/  IMAD.HI.U32 R11, P1, R9, R8, R24 ;  /* 0x00000008090b7227 */ /* 0x000fc80007820018 */
[CC--:B------:R-:W-:Y:S02]  /*25e0*/  IMAD R8, R9.reuse, R10.reuse, RZ ;  /* 0x0000000a09087224 */ /* 0x0c0fe400078e02ff */
[----:B------:R-:W-:-:S03]  /*25f0*/  IMAD.HI.U32 R10, R9, R10, RZ ;  /* 0x0000000a090a7227 */ /* 0x000fc600078e00ff */
[----:B------:R-:W-:Y:S01]  /*2600*/  IADD3 R8, P2, R8, R11, RZ ;  /* 0x0000000b08087210 */ /* 0x000fe20007f5e0ff */
[----:B------:R-:W-:Y:S02]  /*2610*/  IMAD.X R10, R10, 0x1, R9, P0 ;  /* 0x000000010a0a7824 */ /* 0x000fe400000e0609 */
[----:B------:R-:W-:Y:S02]  /*2620*/  IMAD.MOV.U32 R25, RZ, RZ, RZ ;  /* 0x000000ffff197224 */ /* 0x000fe400078e00ff */
[----:B------:R-:W-:Y:S01]  /*2630*/  IMAD.HI.U32 R24, R8, R21, RZ ;  /* 0x0000001508187227 */ /* 0x000fe200078e00ff */
[----:B------:R-:W-:-:S03]  /*2640*/  IADD3.X R10, RZ, RZ, R10, P2, P1 ;  /* 0x000000ffff0a7210 */ /* 0x000fc600017e240a */
[----:B------:R-:W-:-:S04]  /*2650*/  IMAD.WIDE.U32 R24, R8, R19, R24 ;  /* 0x0000001308187225 */ /* 0x000fc800078e0018 */
[C---:B------:R-:W-:Y:S02]  /*2660*/  IMAD R8, R10.reuse, R19, RZ ;  /* 0x000000130a087224 */ /* 0x040fe400078e02ff */
[----:B------:R-:W-:-:S04]  /*2670*/  IMAD.HI.U32 R11, P0, R10, R21, R24 ;  /* 0x000000150a0b7227 */ /* 0x000fc80007800018 */
[----:B------:R-:W-:Y:S01]  /*2680*/  IMAD.HI.U32 R9, R10, R19, RZ ;  /* 0x000000130a097227 */ /* 0x000fe200078e00ff */
[----:B------:R-:W-:-:S03]  /*2690*/  IADD3 R8, P1, R8, R11, RZ ;  /* 0x0000000b08087210 */ /* 0x000fc60007f3e0ff */
[----:B------:R-:W-:Y:S01]  /*26a0*/  IMAD.X R9, RZ, RZ, R9, P0 ;  /* 0x000000ffff097224 */ /* 0x000fe200000e0609 */
[C---:B------:R-:W-:Y:S01]  /*26b0*/  IADD3 R11, P2, R8.reuse, 0x1, RZ ;  /* 0x00000001080b7810 */ /* 0x040fe20007f5e0ff */
[----:B------:R-:W-:-:S03]  /*26c0*/  IMAD.WIDE.U32 R24, R8, R12, RZ ;  /* 0x0000000c08187225 */ /* 0x000fc600078e00ff */
[----:B------:R-:W-:Y:S01]  /*26d0*/  IADD3.X R9, RZ, R9, RZ, P1, !PT ;  /* 0x00000009ff097210 */ /* 0x000fe20000ffe4ff */
[----:B------:R-:W-:Y:S01]  /*26e0*/  IMAD R10, R8, R13, R25 ;  /* 0x0000000d080a7224 */ /* 0x000fe200078e0219 */
[----:B------:R-:W-:-:S03]  /*26f0*/  IADD3 R21, P1, -R24, R21, RZ ;  /* 0x0000001518157210 */ /* 0x000fc60007f3e1ff */
[-C--:B------:R-:W-:Y:S01]  /*2700*/  IMAD R10, R9, R12.reuse, R10 ;  /* 0x0000000c090a7224 */ /* 0x080fe200078e020a */
[----:B------:R-:W-:-:S03]  /*2710*/  ISETP.GE.U32.AND P0, PT, R21, R12, PT ;  /* 0x0000000c1500720c */ /* 0x000fc60003f06070 */
[----:B------:R-:W-:Y:S01]  /*2720*/  IMAD.X R19, R19, 0x1, ~R10, P1 ;  /* 0x0000000113137824 */ /* 0x000fe200008e0e0a */
[----:B------:R-:W-:-:S04]  /*2730*/  IADD3 R18, P1, R21, -R12, RZ ;  /* 0x8000000c15127210 */ /* 0x000fc80007f3e0ff */
[C---:B------:R-:W-:Y:S01]  /*2740*/  ISETP.GE.U32.AND.EX P0, PT, R19.reuse, R13, PT, P0 ;  /* 0x0000000d1300720c */ /* 0x040fe20003f06100 */
[----:B------:R-:W-:-:S03]  /*2750*/  IMAD.X R10, R19, 0x1, ~R13, P1 ;  /* 0x00000001130a7824 */ /* 0x000fc600008e0e0d */
[----:B------:R-:W-:Y:S01]  /*2760*/  SEL R21, R18, R21, P0 ;  /* 0x0000001512157207 */ /* 0x000fe20000000000 */
[----:B------:R-:W-:Y:S01]  /*2770*/  IMAD.X R18, RZ, RZ, R9, P2 ;  /* 0x000000ffff127224 */ /* 0x000fe200010e0609 */
[----:B------:R-:W-:Y:S02]  /*2780*/  SEL R11, R11, R8, P0 ;  /* 0x000000080b0b7207 */ /* 0x000fe40000000000 */
[----:B------:R-:W-:Y:S02]  /*2790*/  SEL R19, R10, R19, P0 ;  /* 0x000000130a137207 */ /* 0x000fe40000000000 */
[----:B------:R-:W-:Y:S02]  /*27a0*/  ISETP.GE.U32.AND P1, PT, R21, R12, PT ;  /* 0x0000000c1500720c */ /* 0x000fe40003f26070 */
[----:B------:R-:W-:Y:S02]  /*27b0*/  SEL R18, R18, R9, P0 ;  /* 0x0000000912127207 */ /* 0x000fe40000000000 */
[----:B------:R-:W-:-:S02]  /*27c0*/  IADD3 R8, P2, R11, 0x1, RZ ;  /* 0x000000010b087810 */ /* 0x000fc40007f5e0ff */
[----:B------:R-:W-:Y:S02]  /*27d0*/  ISETP.GE.U32.AND.EX P0, PT, R19, R13, PT, P1 ;  /* 0x0000000d1300720c */ /* 0x000fe40003f06110 */
[----:B------:R-:W-:Y:S01]  /*27e0*/  ISETP.GE.AND P1, PT, R7, RZ, PT ;  /* 0x000000ff0700720c */ /* 0x000fe20003f26270 */
[----:B------:R-:W-:Y:S01]  /*27f0*/  IMAD.X R9, RZ, RZ, R18, P2 ;  /* 0x000000ffff097224 */ /* 0x000fe200010e0612 */
[----:B------:R-:W-:Y:S01]  /*2800*/  SEL R8, R8, R11, P0 ;  /* 0x0000000b08087207 */ /* 0x000fe20000000000 */
[----:B------:R-:W-:-:S03]  /*2810*/  IMAD.MOV.U32 R7, RZ, RZ, 0x0 ;  /* 0x00000000ff077424 */ /* 0x000fc600078e00ff */
[----:B------:R-:W-:Y:S02]  /*2820*/  SEL R9, R9, R18, P0 ;  /* 0x0000001209097207 */ /* 0x000fe40000000000 */
[-C--:B------:R-:W-:Y:S02]  /*2830*/  IADD3 R11, P2, RZ, -R8.reuse, RZ ;  /* 0x80000008ff0b7210 */ /* 0x080fe40007f5e0ff */
[----:B------:R-:W-:Y:S02]  /*2840*/  ISETP.NE.U32.AND P0, PT, R4, RZ, PT ;  /* 0x000000ff0400720c */ /* 0x000fe40003f05070 */
[----:B------:R-:W-:Y:S01]  /*2850*/  SEL R8, R11, R8, !P1 ;  /* 0x000000080b087207 */ /* 0x000fe20004800000 */
[----:B------:R-:W-:Y:S01]  /*2860*/  IMAD.X R4, RZ, RZ, ~R9, P2 ;  /* 0x000000ffff047224 */ /* 0x000fe200010e0e09 */
[----:B------:R-:W-:-:S04]  /*2870*/  ISETP.NE.AND.EX P0, PT, R5, RZ, PT, P0 ;  /* 0x000000ff0500720c */ /* 0x000fc80003f05300 */
[----:B------:R-:W-:Y:S02]  /*2880*/  SEL R9, R4, R9, !P1 ;  /* 0x0000000904097207 */ /* 0x000fe40004800000 */
[----:B------:R-:W-:Y:S02]  /*2890*/  SEL R8, R8, 0xffffffff, P0 ;  /* 0xffffffff08087807 */ /* 0x000fe40000000000 */
[----:B------:R-:W-:Y:S01]  /*28a0*/  SEL R9, R9, 0xffffffff, P0 ;  /* 0xffffffff09097807 */ /* 0x000fe20000000000 */
[----:B------:R-:W-:Y:S06]  /*28b0*/  RET.REL.NODEC R6 `(_ZN2at6native16triu_tril_kernelIbiLb1ELi8ELb0EEEvNS_4cuda6detail10TensorInfoIT_T0_EENS4_IKS5_S6_EEllS6_) ;  /* 0xffffffd406d07950 */ /* 0x000fec0003c3ffff */
.L_x_89:
        /* <DEDUP_REMOVED lines=12> */
.L_x_3151:


//--------------------- .text._ZN2at6native16triu_tril_kernelIbiLb1ELi8ELb1EEEvNS_4cuda6detail10TensorInfoIT_T0_EENS4_IKS5_S6_EEllS6_ --------------------------
	.section	.text._ZN2at6native16triu_tril_kernelIbiLb1ELi8ELb1EEEvNS_4cuda6detail10TensorInfoIT_T0_EENS4_IKS5_S6_EEllS6_,"ax",@progbits
	.align	128
        .global         _ZN2at6native16triu_tril_kernelIbiLb1ELi8ELb1EEEvNS_4cuda6detail10TensorInfoIT_T0_EENS4_IKS5_S6_EEllS6_
        .type           _ZN2at6native16triu_tril_kernelIbiLb1ELi8ELb1EEEvNS_4cuda6detail10TensorInfoIT_T0_EENS4_IKS5_S6_EEllS6_,@function
        .size           _ZN2at6native16triu_tril_kernelIbiLb1ELi8ELb1EEEvNS_4cuda6detail10TensorInfoIT_T0_EENS4_IKS5_S6_EEllS6_,(.L_x_3153 - _ZN2at6native16triu_tril_kernelIbiLb1ELi8ELb1EEEvNS_4cuda6detail10TensorInfoIT_T0_EENS4_IKS5_S6_EEllS6_)
        .other          _ZN2at6native16triu_tril_kernelIbiLb1ELi8ELb1EEEvNS_4cuda6detail10TensorInfoIT_T0_EENS4_IKS5_S6_EEllS6_,@"STO_CUDA_ENTRY STV_DEFAULT"
_ZN2at6native16triu_tril_kernelIbiLb1ELi8ELb1EEEvNS_4cuda6detail10TensorInfoIT_T0_EENS4_IKS5_S6_EEllS6_:
.text._ZN2at6native16triu_tril_kernelIbiLb1ELi8ELb1EEEvNS_4cuda6detail10TensorInfoIT_T0_EENS4_IKS5_S6_EEllS6_:
        /* <DEDUP_REMOVED lines=20> */
[----:B------:R-:W-:Y:S01]  /*0140*/  MOV R5, UR4 ;  /* 0x0000000400057c02 */ /* 0x000fe20008000f00 */
[----:B------:R-:W-:Y:S01]  /*0150*/  IMAD.U32 R10, RZ, RZ, UR6 ;  /* 0x00000006ff0a7e24 */ /* 0x000fe2000f8e00ff */
[----:B------:R-:W-:-:S07]  /*0160*/  MOV R6, 0x180 ;  /* 0x0000018000067802 */ /* 0x000fce0000000f00 */
[----:B------:R-:W-:Y:S05]  /*0170*/  CALL.REL.NOINC `($__internal_4_$__cuda_sm20_div_s64) ;  /* 0x0000001c00087944 */ /* 0x000fea0003c00000 */
[----:B------:R-:W-:Y:S01]  /*0180*/  IMAD.MOV R3, RZ, RZ, -R8 ;  /* 0x000000ffff037224 */ /* 0x000fe200078e0a08 */
[----:B------:R-:W-:-:S03]  /*0190*/  ULDC UR6, c[0x0][0x3d0] ;  /* 0x0000f40000067ab9 */ /* 0x000fc60000000800 */
[----:B------:R-:W-:Y:S01]  /*01a0*/  IMAD R4, R3, UR6, R4 ;  /* 0x0000000603047c24 */ /* 0x000fe2000f8e0204 */
[----:B------:R-:W-:Y:S06]  /*01b0*/  BRA `(.L_x_92) ;  /* 0x0000000000547947 */ /* 0x000fec0003800000 */
.L_x_91:
        /* <DEDUP_REMOVED lines=20> */
[----:B------:R-:W-:-:S07]  /*0300*/  IMAD R4, R3, UR5, R4 ;  /* 0x0000000503047c24 */ /* 0x000fce000f8e0204 */
.L_x_92:
[----:B------:R-:W-:Y:S05]  /*0310*/  BSYNC B0 ;  /* 0x0000000000007941 */ /* 0x000fea0003800000 */
.L_x_90:
        /* <DEDUP_REMOVED lines=12> */
[----:B------:R-:W-:-:S07]  /*03e0*/  MOV R0, 0x400 ;  /* 0x0000040000007802 */ /* 0x000fce0000000f00 */
[----:B------:R-:W-:Y:S05]  /*03f0*/  CALL.REL.NOINC `($__internal_5_$__cuda_sm20_rem_s64) ;  /* 0x0000001c00b47944 */ /* 0x000fea0003c00000 */
[----:B------:R-:W-:Y:S01]  /*0400*/  IMAD.MOV.U32 R3, RZ, RZ, R5 ;  /* 0x000000ffff037224 */ /* 0x000fe200078e0005 */
[----:B------:R-:W-:Y:S06]  /*0410*/  BRA `(.L_x_95) ;  /* 0x0000000000447947 */ /* 0x000fec0003800000 */
.L_x_94:
[----:B------:R-:W0:Y:S01]  /*0420*/  I2F.U32.RP R0, UR7 ;  /* 0x0000000700007d06 */ /* 0x000e220008209000 */
[----:B------:R-:W-:Y:S01]  /*0430*/  IMAD R5, RZ, RZ, -UR7 ;  /* 0x80000007ff057e24 */ /* 0x000fe2000f8e02ff */
[----:B------:R-:W-:-:S06]  /*0440*/  ISETP.NE.U32.AND P2, PT, RZ, UR7, PT ;  /* 0x00000007ff007c0c */ /* 0x000fcc000bf45070 */
        /* <DEDUP_REMOVED lines=14> */
.L_x_95:
[----:B------:R-:W-:Y:S05]  /*0530*/  BSYNC B0 ;  /* 0x0000000000007941 */ /* 0x000fea0003800000 */
.L_x_93:
[----:B------:R-:W-:Y:S01]  /*0540*/  IADD3 R0, R4, -R3, RZ ;  /* 0x8000000304007210 */ /* 0x000fe20007ffe0ff */
[----:B------:R-:W-:-:S03]  /*0550*/  ULDC.64 UR4, c[0x0][0x3c0] ;  /* 0x0000f00000047ab9 */ /* 0x000fc60000000a00 */
[----:B------:R-:W-:Y:S02]  /*0560*/  ISETP.GE.U32.AND P0, PT, R0, UR4, PT ;  /* 0x0000000400007c0c */ /* 0x000fe4000bf06070 */
[----:B------:R-:W-:-:S04]  /*0570*/  SHF.R.S32.HI R0, RZ, 0x1f, R0 ;  /* 0x0000001fff007819 */ /* 0x000fc80000011400 */
[----:B------:R-:W-:-:S13]  /*0580*/  ISETP.GE.AND.EX P0, PT, R0, UR5, PT, P0 ;  /* 0x0000000500007c0c */ /* 0x000fda000bf06300 */
[----:B------:R-:W-:Y:S05]  /*0590*/  @P0 EXIT ;  /* 0x000000000000094d */ /* 0x000fea0003800000 */
[----:B------:R-:W0:Y:S01]  /*05a0*/  LDC R2, c[0x0][0x3b8] ;  /* 0x0000ee00ff027b82 */ /* 0x000e220000000800 */
[----:B------:R-:W-:Y:S01]  /*05b0*/  BSSY B0, `(.L_x_96) ;  /* 0x0000021000007945 */ /* 0x000fe20003800000 */
[----:B0-----:R-:W-:-:S04]  /*05c0*/  VIADD R2, R2, 0xffffffff ;  /* 0xffffffff02027836 */ /* 0x001fc80000000000 */
[----:B------:R-:W-:-:S06]  /*05d0*/  IMAD.SHL.U32 R21, R2, 0x4, RZ ;  /* 0x0000000402157824 */ /* 0x000fcc00078e00ff */
[----:B------:R-:W0:Y:S01]  /*05e0*/  LDC R21, c[0x0][R21+0x27c] ;  /* 0x00009f0015157b82 */ /* 0x000e220000000800 */
[----:B------:R-:W-:Y:S05]  /*05f0*/  @!P1 BRA `(.L_x_97) ;  /* 0x0000000000249947 */ /* 0x000fea0003800000 */
[----:B------:R-:W-:Y:S01]  /*0600*/  MOV R18, R8 ;  /* 0x0000000800127202 */ /* 0x000fe20000000f00 */
[----:B------:R-:W-:Y:S01]  /*0610*/  IMAD.MOV.U32 R7, RZ, RZ, R9 ;  /* 0x000000ffff077224 */ /* 0x000fe200078e0009 */
[----:B------:R-:W-:Y:S01]  /*0620*/  MOV R5, UR8 ;  /* 0x0000000800057c02 */ /* 0x000fe20008000f00 */
[----:B------:R-:W-:Y:S01]  /*0630*/  IMAD.U32 R10, RZ, RZ, UR7 ;  /* 0x00000007ff0a7e24 */ /* 0x000fe2000f8e00ff */
[----:B------:R-:W-:-:S07]  /*0640*/  MOV R6, 0x660 ;  /* 0x0000066000067802 */ /* 0x000fce0000000f00 */
[----:B0-----:R-:W-:Y:S05]  /*0650*/  CALL.REL.NOINC `($__internal_4_$__cuda_sm20_div_s64) ;  /* 0x0000001400d07944 */ /* 0x001fea0003c00000 */
[----:B------:R-:W-:Y:S02]  /*0660*/  IMAD.MOV.U32 R14, RZ, RZ, R8 ;  /* 0x000000ffff0e7224 */ /* 0x000fe400078e0008 */
[----:B------:R-:W-:Y:S01]  /*0670*/  IMAD.MOV.U32 R15, RZ, RZ, R9 ;  /* 0x000000ffff0f7224 */ /* 0x000fe200078e0009 */
[----:B------:R-:W-:Y:S06]  /*0680*/  BRA `(.L_x_98) ;  /* 0x00000000004c7947 */ /* 0x000fec0003800000 */
.L_x_97:
[----:B------:R-:W1:Y:S01]  /*0690*/  I2F.U32.RP R0, UR7 ;  /* 0x0000000700007d06 */ /* 0x000e620008209000 */
[----:B------:R-:W-:Y:S01]  /*06a0*/  IMAD R5, RZ, RZ, -UR7 ;  /* 0x80000007ff057e24 */ /* 0x000fe2000f8e02ff */
[----:B------:R-:W-:Y:S01]  /*06b0*/  ISETP.NE.U32.AND P2, PT, RZ, UR7, PT ;  /* 0x00000007ff007c0c */ /* 0x000fe2000bf45070 */
[----:B------:R-:W-:-:S05]  /*06c0*/  IMAD.MOV.U32 R15, RZ, RZ, RZ ;  /* 0x000000ffff0f7224 */ /* 0x000fca00078e00ff */
[----:B-1----:R-:W1:Y:S02]  /*06d0*/  MUFU.RCP R0, R0 ;  /* 0x0000000000007308 */ /* 0x002e640000001000 */
[----:B-1----:R-:W-:-:S06]  /*06e0*/  IADD3 R6, R0, 0xffffffe, RZ ;  /* 0x0ffffffe00067810 */ /* 0x002fcc0007ffe0ff */
[----:B------:R1:W2:Y:S02]  /*06f0*/  F2I.FTZ.U32.TRUNC.NTZ R7, R6 ;  /* 0x0000000600077305 */ /* 0x0002a4000021f000 */
[----:B-1----:R-:W-:Y:S02]  /*0700*/  IMAD.MOV.U32 R6, RZ, RZ, RZ ;  /* 0x000000ffff067224 */ /* 0x002fe400078e00ff */
[----:B--2---:R-:W-:-:S04]  /*0710*/  IMAD R5, R5, R7, RZ ;  /* 0x0000000705057224 */ /* 0x004fc800078e02ff */
        /* <DEDUP_REMOVED lines=10> */
.L_x_98:
[----:B------:R-:W-:Y:S05]  /*07c0*/  BSYNC B0 ;  /* 0x0000000000007941 */ /* 0x000fea0003800000 */
.L_x_96:
[----:B------:R-:W1:Y:S01]  /*07d0*/  LDC R6, c[0x0][0x3b8] ;  /* 0x0000ee00ff067b82 */ /* 0x000e620000000800 */
[----:B------:R-:W-:Y:S02]  /*07e0*/  IMAD.MOV.U32 R5, RZ, RZ, 0x68 ;  /* 0x00000068ff057424 */ /* 0x000fe400078e00ff */
[----:B0-----:R-:W-:-:S03]  /*07f0*/  IMAD R21, R21, R4, RZ ;  /* 0x0000000415157224 */ /* 0x001fc600078e02ff */
[----:B------:R-:W-:-:S04]  /*0800*/  LEA R5, R2, R5, 0x2 ;  /* 0x0000000502057211 */ /* 0x000fc800078e10ff */
[----:B------:R-:W0:Y:S01]  /*0810*/  LDC R0, c[0x0][R5+0x210] ;  /* 0x0000840005007b82 */ /* 0x000e220000000800 */
[----:B-1----:R-:W-:Y:S01]  /*0820*/  ISETP.GE.AND P0, PT, R6, 0x3, PT ;  /* 0x000000030600780c */ /* 0x002fe20003f06270 */
[----:B0-----:R-:W-:-:S12]  /*0830*/  IMAD R0, R0, R3, R21 ;  /* 0x0000000300007224 */ /* 0x001fd800078e0215 */
[----:B------:R-:W-:Y:S05]  /*0840*/  @!P0 BRA `(.L_x_99) ;  /* 0x0000000c00a48947 */ /* 0x000fea0003800000 */
[C---:B------:R-:W-:Y:S02]  /*0850*/  VIADD R5, R6.reuse, 0x2 ;  /* 0x0000000206057836 */ /* 0x040fe40000000000 */
[----:B------:R-:W-:-:S03]  /*0860*/  VIADD R21, R6, 0xfffffffd ;  /* 0xfffffffd06157836 */ /* 0x000fc60000000000 */
[----:B------:R-:W-:Y:S02]  /*0870*/  LOP3.LUT P0, R22, R5, 0x3, RZ, 0xc0, !PT ;  /* 0x0000000305167812 */ /* 0x000fe4000780c0ff */
[----:B------:R-:W-:-:S11]  /*0880*/  MOV R20, R21 ;  /* 0x0000001500147202 */ /* 0x000fd60000000f00 */
[----:B------:R-:W-:Y:S05]  /*0890*/  @!P0 BRA `(.L_x_100) ;  /* 0x0000000000d08947 */ /* 0x000fea0003800000 */
[----:B------:R-:W-:Y:S01]  /*08a0*/  IMAD.SHL.U32 R23, R21, 0x4, RZ ;  /* 0x0000000415177824 */ /* 0x000fe200078e00ff */
[----:B------:R-:W-:Y:S01]  /*08b0*/  MOV R20, R21 ;  /* 0x0000001500147202 */ /* 0x000fe20000000f00 */
[----:B------:R-:W-:Y:S02]  /*08c0*/  IMAD.MOV.U32 R24, RZ, RZ, 0x6c ;  /* 0x0000006cff187424 */ /* 0x000fe400078e00ff */
[----:B------:R-:W-:Y:S02]  /*08d0*/  VIADD R23, R23, 0xe0 ;  /* 0x000000e017177836 */ /* 0x000fe40000000000 */
[----:B------:R-:W-:-:S07]  /*08e0*/  IMAD R24, R21, 0x4, R24 ;  /* 0x0000000415187824 */ /* 0x000fce00078e0218 */
.L_x_104:
[----:B------:R-:W0:Y:S01]  /*08f0*/  LDC R10, c[0x0][R23+0x210] ;  /* 0x00008400170a7b82 */ /* 0x000e220000000800 */
[----:B------:R-:W-:Y:S01]  /*0900*/  BSSY B0, `(.L_x_101) ;  /* 0x0000025000007945 */ /* 0x000fe20003800000 */
[----:B0-----:R-:W-:-:S04]  /*0910*/  SHF.R.S32.HI R7, RZ, 0x1f, R10 ;  /* 0x0000001fff077819 */ /* 0x001fc8000001140a */
[----:B------:R-:W-:-:S04]  /*0920*/  LOP3.LUT R5, R15, R7, RZ, 0xfc, !PT ;  /* 0x000000070f057212 */ /* 0x000fc800078efcff */
[----:B------:R-:W-:-:S13]  /*0930*/  ISETP.NE.U32.AND P0, PT, R5, RZ, PT ;  /* 0x000000ff0500720c */ /* 0x000fda0003f05070 */
[----:B------:R-:W-:Y:S05]  /*0940*/  @!P0 BRA `(.L_x_102) ;  /* 0x0000000000288947 */ /* 0x000fea0003800000 */
[----:B------:R-:W-:Y:S01]  /*0950*/  IMAD.MOV.U32 R5, RZ, RZ, R7 ;  /* 0x000000ffff057224 */ /* 0x000fe200078e0007 */
[----:B------:R-:W-:Y:S01]  /*0960*/  MOV R18, R14 ;  /* 0x0000000e00127202 */ /* 0x000fe20000000f00 */
[----:B------:R-:W-:Y:S01]  /*0970*/  IMAD.MOV.U32 R7, RZ, RZ, R15 ;  /* 0x000000ffff077224 */ /* 0x000fe200078e000f */
[----:B------:R-:W-:-:S07]  /*0980*/  MOV R6, 0x9a0 ;  /* 0x000009a000067802 */ /* 0x000fce0000000f00 */
[----:B------:R-:W-:Y:S05]  /*0990*/  CALL.REL.NOINC `($__internal_4_$__cuda_sm20_div_s64) ;  /* 0x0000001400007944 */ /* 0x000fea0003c00000 */
[----:B------:R-:W-:Y:S02]  /*09a0*/  IMAD.MOV R5, RZ, RZ, -R8 ;  /* 0x000000ffff057224 */ /* 0x000fe400078e0a08 */
[----:B------:R-:W-:Y:S02]  /*09b0*/  IMAD.MOV.U32 R15, RZ, RZ, R9 ;  /* 0x000000ffff0f7224 */ /* 0x000fe400078e0009 */
[----:B------:R-:W-:Y:S01]  /*09c0*/  IMAD R10, R10, R5, R14 ;  /* 0x000000050a0a7224 */ /* 0x000fe200078e020e */
[----:B------:R-:W-:Y:S01]  /*09d0*/  MOV R14, R8 ;  /* 0x00000008000e7202 */ /* 0x000fe20000000f00 */
[----:B------:R-:W-:Y:S06]  /*09e0*/  BRA `(.L_x_103) ;  /* 0x0000000000587947 */ /* 0x000fec0003800000 */
.L_x_102:
[----:B------:R-:W0:Y:S01]  /*09f0*/  I2F.U32.RP R5, R10 ;  /* 0x0000000a00057306 */ /* 0x000e220000209000 */
[----:B------:R-:W-:Y:S01]  /*0a00*/  IADD3 R9, RZ, -R10, RZ ;  /* 0x8000000aff097210 */ /* 0x000fe20007ffe0ff */
[----:B------:R-:W-:Y:S01]  /*0a10*/  IMAD.MOV.U32 R15, RZ, RZ, RZ ;  /* 0x000000ffff0f7224 */ /* 0x000fe200078e00ff */
[----:B------:R-:W-:-:S05]  /*0a20*/  ISETP.NE.U32.AND P2, PT, R10, RZ, PT ;  /* 0x000000ff0a00720c */ /* 0x000fca0003f45070 */
        /* <DEDUP_REMOVED lines=8> */
[----:B------:R-:W-:-:S05]  /*0ab0*/  IMAD R9, R10, R9, R14 ;  /* 0x000000090a097224 */ /* 0x000fca00078e020e */
[----:B------:R-:W-:-:S13]  /*0ac0*/  ISETP.GE.U32.AND P0, PT, R9, R10, PT ;  /* 0x0000000a0900720c */ /* 0x000fda0003f06070 */
[----:B------:R-:W-:Y:S01]  /*0ad0*/  @P0 IADD3 R9, -R10, R9, RZ ;  /* 0x000000090a090210 */ /* 0x000fe20007ffe1ff */
[----:B------:R-:W-:-:S03]  /*0ae0*/  @P0 VIADD R7, R7, 0x1 ;  /* 0x0000000107070836 */ /* 0x000fc60000000000 */
[----:B------:R-:W-:-:S13]  /*0af0*/  ISETP.GE.U32.AND P1, PT, R9, R10, PT ;  /* 0x0000000a0900720c */ /* 0x000fda0003f26070 */
[----:B------:R-:W-:Y:S01]  /*0b00*/  @P1 VIADD R7, R7, 0x1 ;  /* 0x0000000107071836 */ /* 0x000fe20000000000 */
[----:B------:R-:W-:-:S04]  /*0b10*/  @!P2 LOP3.LUT R7, RZ, R10, RZ, 0x33, !PT ;  /* 0x0000000aff07a212 */ /* 0x000fc800078e33ff */
[----:B------:R-:W-:-:S05]  /*0b20*/  IADD3 R5, -R7, RZ, RZ ;  /* 0x000000ff07057210 */ /* 0x000fca0007ffe1ff */
[----:B------:R-:W-:Y:S02]  /*0b30*/  IMAD R10, R10, R5, R14 ;  /* 0x000000050a0a7224 */ /* 0x000fe400078e020e */
[----:B------:R-:W-:-:S07]  /*0b40*/  IMAD.MOV.U32 R14, RZ, RZ, R7 ;  /* 0x000000ffff0e7224 */ /* 0x000fce00078e0007 */
.L_x_103:
[----:B------:R-:W-:Y:S05]  /*0b50*/  BSYNC B0 ;  /* 0x0000000000007941 */ /* 0x000fea0003800000 */
.L_x_101:
[----:B------:R0:W1:Y:S01]  /*0b60*/  LDC R5, c[0x0][R24+0x210] ;  /* 0x0000840018057b82 */ /* 0x0000620000000800 */
[----:B------:R-:W-:Y:S01]  /*0b70*/  IADD3 R22, R22, -0x1, RZ ;  /* 0xffffffff16167810 */ /* 0x000fe20007ffe0ff */
[----:B------:R-:W-:Y:S02]  /*0b80*/  VIADD R20, R20, 0xffffffff ;  /* 0xffffffff14147836 */ /* 0x000fe40000000000 */
[----:B------:R-:W-:Y:S01]  /*0b90*/  VIADD R23, R23, 0xfffffffc ;  /* 0xfffffffc17177836 */ /* 0x000fe20000000000 */
[----:B------:R-:W-:Y:S02]  /*0ba0*/  ISETP.NE.AND P0, PT, R22, RZ, PT ;  /* 0x000000ff1600720c */ /* 0x000fe40003f05270 */
[----:B0-----:R-:W-:Y:S01]  /*0bb0*/  IADD3 R24, R24, -0x4, RZ ;  /* 0xfffffffc18187810 */ /* 0x001fe20007ffe0ff */
[----:B-1----:R-:W-:-:S10]  /*0bc0*/  IMAD R0, R5, R10, R0 ;  /* 0x0000000a05007224 */ /* 0x002fd400078e0200 */
[----:B------:R-:W-:Y:S05]  /*0bd0*/  @P0 BRA `(.L_x_104) ;  /* 0xfffffffc00440947 */ /* 0x000fea000383ffff */
.L_x_100:
[----:B------:R-:W-:-:S13]  /*0be0*/  ISETP.GE.U32.AND P0, PT, R21, 0x3, PT ;  /* 0x000000031500780c */ /* 0x000fda0003f06070 */
[----:B------:R-:W-:Y:S05]  /*0bf0*/  @!P0 BRA `(.L_x_99) ;  /* 0x0000000800b88947 */ /* 0x000fea0003800000 */
[----:B------:R-:W-:Y:S01]  /*0c00*/  IMAD.MOV.U32 R5, RZ, RZ, 0x6c ;  /* 0x0000006cff057424 */ /* 0x000fe200078e00ff */
[C---:B------:R-:W-:Y:S01]  /*0c10*/  IADD3 R21, R20.reuse, 0x4, RZ ;  /* 0x0000000414157810 */ /* 0x040fe20007ffe0ff */
[C---:B------:R-:W-:Y:S02]  /*0c20*/  IMAD.SHL.U32 R22, R20.reuse, 0x4, RZ ;  /* 0x0000000414167824 */ /* 0x040fe400078e00ff */
[----:B------:R-:W-:Y:S02]  /*0c30*/  IMAD R20, R20, 0x4, R5 ;  /* 0x0000000414147824 */ /* 0x000fe400078e0205 */
[----:B------:R-:W-:-:S07]  /*0c40*/  VIADD R22, R22, 0xe0 ;  /* 0x000000e016167836 */ /* 0x000fce0000000000 */
.L_x_117:
        /* <DEDUP_REMOVED lines=16> */
.L_x_106:
        /* <DEDUP_REMOVED lines=22> */
.L_x_107:
[----:B------:R-:W-:Y:S05]  /*0eb0*/  BSYNC B0 ;  /* 0x0000000000007941 */ /* 0x000fea0003800000 */
.L_x_105:
[----:B------:R-:W0:Y:S01]  /*0ec0*/  LDC R10, c[0x0][R22+0x20c] ;  /* 0x00008300160a7b82 */ /* 0x000e220000000800 */
[----:B------:R-:W-:Y:S07]  /*0ed0*/  BSSY B0, `(.L_x_108) ;  /* 0x0000027000007945 */ /* 0x000fee0003800000 */
[----:B------:R-:W1:Y:S01]  /*0ee0*/  LDC R5, c[0x0][R20+0x210] ;  /* 0x0000840014057b82 */ /* 0x000e620000000800 */
[----:B0-----:R-:W-:-:S04]  /*0ef0*/  SHF.R.S32.HI R7, RZ, 0x1f, R10 ;  /* 0x0000001fff077819 */ /* 0x001fc8000001140a */
[----:B------:R-:W-:-:S04]  /*0f00*/  LOP3.LUT R6, R15, R7, RZ, 0xfc, !PT ;  /* 0x000000070f067212 */ /* 0x000fc800078efcff */
[----:B------:R-:W-:Y:S01]  /*0f10*/  ISETP.NE.U32.AND P0, PT, R6, RZ, PT ;  /* 0x000000ff0600720c */ /* 0x000fe20003f05070 */
[----:B-1----:R-:W-:-:S12]  /*0f20*/  IMAD R0, R5, R11, R0 ;  /* 0x0000000b05007224 */ /* 0x002fd800078e0200 */
[----:B------:R-:W-:Y:S05]  /*0f30*/  @!P0 BRA `(.L_x_109) ;  /* 0x0000000000288947 */ /* 0x000fea0003800000 */
[----:B------:R-:W-:Y:S01]  /*0f40*/  MOV R5, R7 ;  /* 0x0000000700057202 */ /* 0x000fe20000000f00 */
[----:B------:R-:W-:Y:S01]  /*0f50*/  IMAD.MOV.U32 R18, RZ, RZ, R14 ;  /* 0x000000ffff127224 */ /* 0x000fe200078e000e */
[----:B------:R-:W-:Y:S01]  /*0f60*/  MOV R6, 0xf90 ;  /* 0x00000f9000067802 */ /* 0x000fe20000000f00 */
[----:B------:R-:W-:-:S07]  /*0f70*/  IMAD.MOV.U32 R7, RZ, RZ, R15 ;  /* 0x000000ffff077224 */ /* 0x000fce00078e000f */
[----:B------:R-:W-:Y:S05]  /*0f80*/  CALL.REL.NOINC `($__internal_4_$__cuda_sm20_div_s64) ;  /* 0x0000000c00847944 */ /* 0x000fea0003c00000 */
[----:B------:R-:W-:Y:S01]  /*0f90*/  IADD3 R11, -R8, RZ, RZ ;  /* 0x000000ff080b7210 */ /* 0x000fe20007ffe1ff */
[----:B------:R-:W-:-:S04]  /*0fa0*/  IMAD.MOV.U32 R15, RZ, RZ, R9 ;  /* 0x000000ffff0f7224 */ /* 0x000fc800078e0009 */
[----:B------:R-:W-:Y:S02]  /*0fb0*/  IMAD R11, R10, R11, R14 ;  /* 0x0000000b0a0b7224 */ /* 0x000fe400078e020e */
[----:B------:R-:W-:Y:S01]  /*0fc0*/  IMAD.MOV.U32 R14, RZ, RZ, R8 ;  /* 0x000000ffff0e7224 */ /* 0x000fe200078e0008 */
[----:B------:R-:W-:Y:S06]  /*0fd0*/  BRA `(.L_x_110) ;  /* 0x0000000000587947 */ /* 0x000fec0003800000 */
.L_x_109:
[----:B------:R-:W0:Y:S01]  /*0fe0*/  I2F.U32.RP R5, R10 ;  /* 0x0000000a00057306 */ /* 0x000e220000209000 */
[----:B------:R-:W-:Y:S01]  /*0ff0*/  IMAD.MOV R9, RZ, RZ, -R10 ;  /* 0x000000ffff097224 */ /* 0x000fe200078e0a0a */
[----:B------:R-:W-:Y:S01]  /*1000*/  ISETP.NE.U32.AND P2, PT, R10, RZ, PT ;  /* 0x000000ff0a00720c */ /* 0x000fe20003f45070 */
        /* <DEDUP_REMOVED lines=9> */
[----:B------:R-:W-:-:S05]  /*10a0*/  IMAD R9, R10, R9, R14 ;  /* 0x000000090a097224 */ /* 0x000fca00078e020e */
[----:B------:R-:W-:-:S13]  /*10b0*/  ISETP.GE.U32.AND P0, PT, R9, R10, PT ;  /* 0x0000000a0900720c */ /* 0x000fda0003f06070 */
[----:B------:R-:W-:Y:S02]  /*10c0*/  @P0 IMAD.IADD R9, R9, 0x1, -R10 ;  /* 0x0000000109090824 */ /* 0x000fe400078e0a0a */
[----:B------:R-:W-:-:S03]  /*10d0*/  @P0 VIADD R7, R7, 0x1 ;  /* 0x0000000107070836 */ /* 0x000fc60000000000 */
[----:B------:R-:W-:-:S13]  /*10e0*/  ISETP.GE.U32.AND P1, PT, R9, R10, PT ;  /* 0x0000000a0900720c */ /* 0x000fda0003f26070 */
[----:B------:R-:W-:Y:S02]  /*10f0*/  @P1 IADD3 R7, R7, 0x1, RZ ;  /* 0x0000000107071810 */ /* 0x000fe40007ffe0ff */
[----:B------:R-:W-:-:S05]  /*1100*/  @!P2 LOP3.LUT R7, RZ, R10, RZ, 0x33, !PT ;  /* 0x0000000aff07a212 */ /* 0x000fca00078e33ff */
[----:B------:R-:W-:-:S04]  /*1110*/  IMAD.MOV R11, RZ, RZ, -R7 ;  /* 0x000000ffff0b7224 */ /* 0x000fc800078e0a07 */
[----:B------:R-:W-:Y:S02]  /*1120*/  IMAD R11, R10, R11, R14 ;  /* 0x0000000b0a0b7224 */ /* 0x000fe400078e020e */
[----:B------:R-:W-:-:S07]  /*1130*/  IMAD.MOV.U32 R14, RZ, RZ, R7 ;  /* 0x000000ffff0e7224 */ /* 0x000fce00078e0007 */
.L_x_110:
[----:B------:R-:W-:Y:S05]  /*1140*/  BSYNC B0 ;  /* 0x0000000000007941 */ /* 0x000fea0003800000 */
.L_x_108:
        /* <DEDUP_REMOVED lines=8> */
[----:B------:R-:W-:Y:S01]  /*11d0*/  IMAD.MOV.U32 R5, RZ, RZ, R7 ;  /* 0x000000ffff057224 */ /* 0x000fe200078e0007 */
[----:B------:R-:W-:Y:S01]  /*11e0*/  MOV R7, R15 ;  /* 0x0000000f00077202 */ /* 0x000fe20000000f00 */
[----:B------:R-:W-:Y:S01]  /*11f0*/  IMAD.MOV.U32 R18, RZ, RZ, R14 ;  /* 0x000000ffff127224 */ /* 0x000fe200078e000e */
[----:B------:R-:W-:-:S07]  /*1200*/  MOV R6, 0x1220 ;  /* 0x0000122000067802 */ /* 0x000fce0000000f00 */
[----:B------:R-:W-:Y:S05]  /*1210*/  CALL.REL.NOINC `($__internal_4_$__cuda_sm20_div_s64) ;  /* 0x0000000800e07944 */ /* 0x000fea0003c00000 */
[----:B------:R-:W-:Y:S01]  /*1220*/  IMAD.MOV R11, RZ, RZ, -R8 ;  /* 0x000000ffff0b7224 */ /* 0x000fe200078e0a08 */
[----:B------:R-:W-:-:S03]  /*1230*/  MOV R15, R9 ;  /* 0x00000009000f7202 */ /* 0x000fc60000000f00 */
[----:B------:R-:W-:Y:S02]  /*1240*/  IMAD R11, R10, R11, R14 ;  /* 0x0000000b0a0b7224 */ /* 0x000fe400078e020e */
[----:B------:R-:W-:Y:S01]  /*1250*/  IMAD.MOV.U32 R14, RZ, RZ, R8 ;  /* 0x000000ffff0e7224 */ /* 0x000fe200078e0008 */
[----:B------:R-:W-:Y:S06]  /*1260*/  BRA `(.L_x_113) ;  /* 0x0000000000587947 */ /* 0x000fec0003800000 */
.L_x_112:
[----:B------:R-:W0:Y:S01]  /*1270*/  I2F.U32.RP R5, R10 ;  /* 0x0000000a00057306 */ /* 0x000e220000209000 */
[----:B------:R-:W-:Y:S01]  /*1280*/  IMAD.MOV R9, RZ, RZ, -R10 ;  /* 0x000000ffff097224 */ /* 0x000fe200078e0a0a */
[----:B------:R-:W-:Y:S01]  /*1290*/  ISETP.NE.U32.AND P2, PT, R10, RZ, PT ;  /* 0x000000ff0a00720c */ /* 0x000fe20003f45070 */
        /* <DEDUP_REMOVED lines=9> */
[----:B------:R-:W-:-:S05]  /*1330*/  IMAD R9, R10, R9, R14 ;  /* 0x000000090a097224 */ /* 0x000fca00078e020e */
[----:B------:R-:W-:-:S13]  /*1340*/  ISETP.GE.U32.AND P0, PT, R9, R10, PT ;  /* 0x0000000a0900720c */ /* 0x000fda0003f06070 */
[----:B------:R-:W-:Y:S01]  /*1350*/  @P0 IMAD.IADD R9, R9, 0x1, -R10 ;  /* 0x0000000109090824 */ /* 0x000fe200078e0a0a */
[----:B------:R-:W-:-:S04]  /*1360*/  @P0 IADD3 R7, R7, 0x1, RZ ;  /* 0x0000000107070810 */ /* 0x000fc80007ffe0ff */
[----:B------:R-:W-:-:S13]  /*1370*/  ISETP.GE.U32.AND P1, PT, R9, R10, PT ;  /* 0x0000000a0900720c */ /* 0x000fda0003f26070 */
[----:B------:R-:W-:Y:S01]  /*1380*/  @P1 VIADD R7, R7, 0x1 ;  /* 0x0000000107071836 */ /* 0x000fe20000000000 */
[----:B------:R-:W-:-:S05]  /*1390*/  @!P2 LOP3.LUT R7, RZ, R10, RZ, 0x33, !PT ;  /* 0x0000000aff07a212 */ /* 0x000fca00078e33ff */
[----:B------:R-:W-:-:S04]  /*13a0*/  IMAD.MOV R11, RZ, RZ, -R7 ;  /* 0x000000ffff0b7224 */ /* 0x000fc800078e0a07 */
[----:B------:R-:W-:Y:S01]  /*13b0*/  IMAD R11, R10, R11, R14 ;  /* 0x0000000b0a0b7224 */ /* 0x000fe200078e020e */
[----:B------:R-:W-:-:S07]  /*13c0*/  MOV R14, R7 ;  /* 0x00000007000e7202 */ /* 0x000fce0000000f00 */
.L_x_113:
[----:B------:R-:W-:Y:S05]  /*13d0*/  BSYNC B0 ;  /* 0x0000000000007941 */ /* 0x000fea0003800000 */
.L_x_111:
        /* <DEDUP_REMOVED lines=18> */
.L_x_115:
        /* <DEDUP_REMOVED lines=22> */
.L_x_116:
[----:B------:R-:W-:Y:S05]  /*1660*/  BSYNC B0 ;  /* 0x0000000000007941 */ /* 0x000fea0003800000 */
.L_x_114:
[----:B------:R0:W1:Y:S01]  /*1670*/  LDC R5, c[0x0][R20+0x204] ;  /* 0x0000810014057b82 */ /* 0x0000620000000800 */
[----:B------:R-:W-:Y:S01]  /*1680*/  IADD3 R21, R21, -0x4, RZ ;  /* 0xfffffffc15157810 */ /* 0x000fe20007ffe0ff */
[----:B------:R-:W-:-:S03]  /*1690*/  VIADD R22, R22, 0xfffffff0 ;  /* 0xfffffff016167836 */ /* 0x000fc60000000000 */
[----:B------:R-:W-:Y:S01]  /*16a0*/  ISETP.GT.AND P0, PT, R21, 0x3, PT ;  /* 0x000000031500780c */ /* 0x000fe20003f04270 */
[----:B0-----:R-:W-:Y:S02]  /*16b0*/  VIADD R20, R20, 0xfffffff0 ;  /* 0xfffffff014147836 */ /* 0x001fe40000000000 */
[----:B-1----:R-:W-:-:S10]  /*16c0*/  IMAD R0, R5, R10, R0 ;  /* 0x0000000a05007224 */ /* 0x002fd400078e0200 */
[----:B------:R-:W-:Y:S05]  /*16d0*/  @P0 BRA `(.L_x_117) ;  /* 0xfffffff4005c0947 */ /* 0x000fea000383ffff */
.L_x_99:
[----:B------:R-:W-:Y:S02]  /*16e0*/  ULDC UR4, c[0x0][UR6+0x21c] ;  /* 0x0000870006047abb */ /* 0x000fe40008000800 */
[----:B------:R-:W-:-:S13]  /*16f0*/  ISETP.LT.AND P0, PT, R4, UR4, PT ;  /* 0x0000000404007c0c */ /* 0x000fda000bf01270 */
[----:B------:R-:W-:Y:S05]  /*1700*/  @!P0 EXIT ;  /* 0x000000000000894d */ /* 0x000fea0003800000 */
[----:B------:R-:W-:Y:S01]  /*1710*/  IADD3 R8, R4, 0x1, RZ ;  /* 0x0000000104087810 */ /* 0x000fe20007ffe0ff */
[----:B------:R-:W-:Y:S02]  /*1720*/  ULDC.64 UR6, c[0x0][0x210] ;  /* 0x0000840000067ab9 */ /* 0x000fe40000000a00 */
[----:B------:R-:W-:Y:S02]  /*1730*/  IADD3 R6, P1, R0, UR6, RZ ;  /* 0x0000000600067c10 */ /* 0x000fe4000ff3e0ff */
[----:B------:R-:W-:Y:S02]  /*1740*/  ISETP.GE.AND P0, PT, R8, UR4, PT ;  /* 0x0000000408007c0c */ /* 0x000fe4000bf06270 */
[----:B------:R-:W-:Y:S01]  /*1750*/  LEA.HI.X.SX32 R7, R0, UR7, 0x1, P1 ;  /* 0x0000000700077c11 */ /* 0x000fe200088f0eff */
[----:B------:R-:W-:-:S04]  /*1760*/  ULDC.64 UR6, c[0x0][0x208] ;  /* 0x0000820000067ab9 */ /* 0x000fc80000000a00 */
[----:B------:R0:W-:Y:S06]  /*1770*/  STG.E.U8 desc[UR6][R6.64], RZ ;  /* 0x000000ff06007986 */ /* 0x0001ec000c101106 */
[----:B------:R-:W-:Y:S05]  /*1780*/  @P0 EXIT ;  /* 0x000000000000094d */ /* 0x000fea0003800000 */
[----:B------:R-:W-:Y:S01]  /*1790*/  IMAD.IADD R0, R8, 0x1, -R3 ;  /* 0x0000000108007824 */ /* 0x000fe200078e0a03 */
[----:B------:R-:W-:Y:S01]  /*17a0*/  ULDC.64 UR8, c[0x0][0x3c0] ;  /* 0x0000f00000087ab9 */ /* 0x000fe20000000a00 */
[----:B------:R-:W-:-:S03]  /*17b0*/  VIADD R10, R4, 0x2 ;  /* 0x00000002040a7836 */ /* 0x000fc60000000000 */
[----:B------:R-:W-:Y:S02]  /*17c0*/  ISETP.GE.U32.AND P0, PT, R0, UR8, PT ;  /* 0x0000000800007c0c */ /* 0x000fe4000bf06070 */
[----:B------:R-:W-:Y:S02]  /*17d0*/  SHF.R.S32.HI R0, RZ, 0x1f, R0 ;  /* 0x0000001fff007819 */ /* 0x000fe40000011400 */
[----:B------:R-:W-:Y:S02]  /*17e0*/  ISETP.GE.AND P1, PT, R10, UR4, PT ;  /* 0x000000040a007c0c */ /* 0x000fe4000bf26270 */
[----:B------:R-:W-:-:S13]  /*17f0*/  ISETP.GE.AND.EX P0, PT, R0, UR9, PT, P0 ;  /* 0x0000000900007c0c */ /* 0x000fda000bf06300 */
[----:B------:R-:W-:-:S05]  /*1800*/  @!P0 IMAD.MOV.U32 R5, RZ, RZ, 0x6c ;  /* 0x0000006cff058424 */ /* 0x000fca00078e00ff */
[----:B------:R-:W-:-:S04]  /*1810*/  @!P0 LEA R0, R2, R5, 0x2 ;  /* 0x0000000502008211 */ /* 0x000fc800078e10ff */
[----:B------:R-:W1:Y:S02]  /*1820*/  @!P0 LDC R5, c[0x0][R0+0x210] ;  /* 0x0000840000058b82 */ /* 0x000e640000000800 */
[----:B-1----:R-:W-:-:S04]  /*1830*/  @!P0 IADD3 R8, P2, R5, R6, RZ ;  /* 0x0000000605088210 */ /* 0x002fc80007f5e0ff */
[----:B------:R-:W-:-:S05]  /*1840*/  @!P0 LEA.HI.X.SX32 R9, R5, R7, 0x1, P2 ;  /* 0x0000000705098211 */ /* 0x000fca00010f0eff */
[----:B------:R1:W-:Y:S01]  /*1850*/  @!P0 STG.E.U8 desc[UR6][R8.64], RZ ;  /* 0x000000ff08008986 */ /* 0x0003e2000c101106 */
[----:B------:R-:W-:Y:S05]  /*1860*/  @P1 EXIT ;  /* 0x000000000000194d */ /* 0x000fea0003800000 */
[----:B------:R-:W-:-:S05]  /*1870*/  IMAD.IADD R0, R10, 0x1, -R3 ;  /* 0x000000010a007824 */ /* 0x000fca00078e0a03 */
[----:B------:R-:W-:Y:S02]  /*1880*/  ISETP.GE.U32.AND P0, PT, R0, UR8, PT ;  /* 0x0000000800007c0c */ /* 0x000fe4000bf06070 */
[----:B------:R-:W-:-:S04]  /*1890*/  SHF.R.S32.HI R0, RZ, 0x1f, R0 ;  /* 0x0000001fff007819 */ /* 0x000fc80000011400 */
[----:B------:R-:W-:Y:S02]  /*18a0*/  ISETP.GE.AND.EX P0, PT, R0, UR9, PT, P0 ;  /* 0x0000000900007c0c */ /* 0x000fe4000bf06300 */
[----:B------:R-:W-:-:S11]  /*18b0*/  IADD3 R0, R4, 0x3, RZ ;  /* 0x0000000304007810 */ /* 0x000fd60007ffe0ff */
[----:B------:R-:W-:-:S05]  /*18c0*/  @!P0 MOV R5, 0x6c ;  /* 0x0000006c00058802 */ /* 0x000fca0000000f00 */
[----:B------:R-:W-:-:S04]  /*18d0*/  @!P0 IMAD R10, R2, 0x4, R5 ;  /* 0x00000004020a8824 */ /* 0x000fc800078e0205 */
[----:B------:R-:W2:Y:S02]  /*18e0*/  @!P0 LDC R5, c[0x0][R10+0x210] ;  /* 0x000084000a058b82 */ /* 0x000ea40000000800 */
[----:B--2---:R-:W-:-:S05]  /*18f0*/  @!P0 IMAD.SHL.U32 R5, R5, 0x2, RZ ;  /* 0x0000000205058824 */ /* 0x004fca00078e00ff */
[----:B-1----:R-:W-:-:S04]  /*1900*/  @!P0 IADD3 R8, P1, R5, R6, RZ ;  /* 0x0000000605088210 */ /* 0x002fc80007f3e0ff */
[----:B------:R-:W-:Y:S02]  /*1910*/  @!P0 LEA.HI.X.SX32 R9, R5, R7, 0x1, P1 ;  /* 0x0000000705098211 */ /* 0x000fe400008f0eff */
[----:B------:R-:W-:-:S03]  /*1920*/  ISETP.GE.AND P1, PT, R0, UR4, PT ;  /* 0x0000000400007c0c */ /* 0x000fc6000bf26270 */
[----:B------:R1:W-:Y:S10]  /*1930*/  @!P0 STG.E.U8 desc[UR6][R8.64], RZ ;  /* 0x000000ff08008986 */ /* 0x0003f4000c101106 */
[----:B-1----:R-:W-:Y:S05]  /*1940*/  @P1 EXIT ;  /* 0x000000000000194d */ /* 0x002fea0003800000 */
[----:B------:R-:W-:-:S05]  /*1950*/  IMAD.IADD R0, R0, 0x1, -R3 ;  /* 0x0000000100007824 */ /* 0x000fca00078e0a03 */
[----:B------:R-:W-:Y:S02]  /*1960*/  ISETP.GE.U32.AND P0, PT, R0, UR8, PT ;  /* 0x0000000800007c0c */ /* 0x000fe4000bf06070 */
[----:B------:R-:W-:-:S04]  /*1970*/  SHF.R.S32.HI R0, RZ, 0x1f, R0 ;  /* 0x0000001fff007819 */ /* 0x000fc80000011400 */
[----:B------:R-:W-:Y:S01]  /*1980*/  ISETP.GE.AND.EX P0, PT, R0, UR9, PT, P0 ;  /* 0x0000000900007c0c */ /* 0x000fe2000bf06300 */
[----:B------:R-:W-:-:S12]  /*1990*/  VIADD R0, R4, 0x4 ;  /* 0x0000000404007836 */ /* 0x000fd80000000000 */
[----:B------:R-:W-:-:S05]  /*19a0*/  @!P0 IMAD.MOV.U32 R5, RZ, RZ, 0x6c ;  /* 0x0000006cff058424 */ /* 0x000fca00078e00ff */
[----:B------:R-:W-:-:S04]  /*19b0*/  @!P0 LEA R10, R2, R5, 0x2 ;  /* 0x00000005020a8211 */ /* 0x000fc800078e10ff */
[----:B------:R-:W1:Y:S02]  /*19c0*/  @!P0 LDC R5, c[0x0][R10+0x210] ;  /* 0x000084000a058b82 */ /* 0x000e640000000800 */
[----:B-1----:R-:W-:-:S05]  /*19d0*/  @!P0 IMAD R5, R5, 0x3, RZ ;  /* 0x0000000305058824 */ /* 0x002fca00078e02ff */
[----:B------:R-:W-:-:S04]  /*19e0*/  @!P0 IADD3 R8, P1, R5, R6, RZ ;  /* 0x0000000605088210 */ /* 0x000fc80007f3e0ff */
[----:B------:R-:W-:Y:S02]  /*19f0*/  @!P0 LEA.HI.X.SX32 R9, R5, R7, 0x1, P1 ;  /* 0x0000000705098211 */ /* 0x000fe400008f0eff */
[----:B------:R-:W-:-:S03]  /*1a00*/  ISETP.GE.AND P1, PT, R0, UR4, PT ;  /* 0x0000000400007c0c */ /* 0x000fc6000bf26270 */
[----:B------:R1:W-:Y:S10]  /*1a10*/  @!P0 STG.E.U8 desc[UR6][R8.64], RZ ;  /* 0x000000ff08008986 */ /* 0x0003f4000c101106 */
[----:B-1----:R-:W-:Y:S05]  /*1a20*/  @P1 EXIT ;  /* 0x000000000000194d */ /* 0x002fea0003800000 */
[----:B------:R-:W-:-:S05]  /*1a30*/  IMAD.IADD R0, R0, 0x1, -R3 ;  /* 0x0000000100007824 */ /* 0x000fca00078e0a03 */
[----:B------:R-:W-:Y:S02]  /*1a40*/  ISETP.GE.U32.AND P0, PT, R0, UR8, PT ;  /* 0x0000000800007c0c */ /* 0x000fe4000bf06070 */
[----:B------:R-:W-:-:S04]  /*1a50*/  SHF.R.S32.HI R0, RZ, 0x1f, R0 ;  /* 0x0000001fff007819 */ /* 0x000fc80000011400 */
[----:B------:R-:W-:Y:S02]  /*1a60*/  ISETP.GE.AND.EX P0, PT, R0, UR9, PT, P0 ;  /* 0x0000000900007c0c */ /* 0x000fe4000bf06300 */
[----:B------:R-:W-:-:S11]  /*1a70*/  IADD3 R0, R4, 0x5, RZ ;  /* 0x0000000504007810 */ /* 0x000fd60007ffe0ff */
[----:B------:R-:W-:-:S05]  /*1a80*/  @!P0 MOV R5, 0x6c ;  /* 0x0000006c00058802 */ /* 0x000fca0000000f00 */
[----:B------:R-:W-:-:S04]  /*1a90*/  @!P0 IMAD R10, R2, 0x4, R5 ;  /* 0x00000004020a8824 */ /* 0x000fc800078e0205 */
[----:B------:R-:W1:Y:S02]  /*1aa0*/  @!P0 LDC R5, c[0x0][R10+0x210] ;  /* 0x000084000a058b82 */ /* 0x000e640000000800 */
[----:B-1----:R-:W-:-:S05]  /*1ab0*/  @!P0 IMAD.SHL.U32 R5, R5, 0x4, RZ ;  /* 0x0000000405058824 */ /* 0x002fca00078e00ff */
        /* <DEDUP_REMOVED lines=19> */
[----:B------:R-:W-:Y:S02]  /*1bf0*/  IMAD.IADD R0, R0, 0x1, -R3 ;  /* 0x0000000100007824 */ /* 0x000fe400078e0a03 */
[----:B------:R-:W-:-:S03]  /*1c00*/  VIADD R4, R4, 0x7 ;  /* 0x0000000704047836 */ /* 0x000fc60000000000 */
[----:B------:R-:W-:Y:S02]  /*1c10*/  ISETP.GE.U32.AND P0, PT, R0, UR8, PT ;  /* 0x0000000800007c0c */ /* 0x000fe4000bf06070 */
[----:B------:R-:W-:-:S04]  /*1c20*/  SHF.R.S32.HI R0, RZ, 0x1f, R0 ;  /* 0x0000001fff007819 */ /* 0x000fc80000011400 */
[----:B------:R-:W-:-:S13]  /*1c30*/  ISETP.GE.AND.EX P0, PT, R0, UR9, PT, P0 ;  /* 0x0000000900007c0c */ /* 0x000fda000bf06300 */
[----:B------:R-:W-:-:S05]  /*1c40*/  @!P0 MOV R5, 0x6c ;  /* 0x0000006c00058802 */ /* 0x000fca0000000f00 */
[----:B------:R-:W-:-:S06]  /*1c50*/  @!P0 IMAD R0, R2, 0x4, R5 ;  /* 0x0000000402008824 */ /* 0x000fcc00078e0205 */
[----:B------:R-:W1:Y:S02]  /*1c60*/  @!P0 LDC R0, c[0x0][R0+0x210] ;  /* 0x0000840000008b82 */ /* 0x000e640000000800 */
[----:B-1----:R-:W-:-:S05]  /*1c70*/  @!P0 IMAD R5, R0, 0x6, RZ ;  /* 0x0000000600058824 */ /* 0x002fca00078e02ff */
[----:B------:R-:W-:-:S04]  /*1c80*/  @!P0 IADD3 R8, P1, R5, R6, RZ ;  /* 0x0000000605088210 */ /* 0x000fc80007f3e0ff */
[----:B------:R-:W-:Y:S02]  /*1c90*/  @!P0 LEA.HI.X.SX32 R9, R5, R7, 0x1, P1 ;  /* 0x0000000705098211 */ /* 0x000fe400008f0eff */
[----:B------:R-:W-:-:S03]  /*1ca0*/  ISETP.GE.AND P1, PT, R4, UR4, PT ;  /* 0x0000000404007c0c */ /* 0x000fc6000bf26270 */
[----:B------:R1:W-:Y:S10]  /*1cb0*/  @!P0 STG.E.U8 desc[UR6][R8.64], RZ ;  /* 0x000000ff08008986 */ /* 0x0003f4000c101106 */
[----:B-1----:R-:W-:Y:S05]  /*1cc0*/  @P1 EXIT ;  /* 0x000000000000194d */ /* 0x002fea0003800000 */
[----:B------:R-:W-:-:S04]  /*1cd0*/  IADD3 R3, R4, -R3, RZ ;  /* 0x8000000304037210 */ /* 0x000fc80007ffe0ff */
[----:B------:R-:W-:Y:S02]  /*1ce0*/  ISETP.GE.U32.AND P0, PT, R3, UR8, PT ;  /* 0x0000000803007c0c */ /* 0x000fe4000bf06070 */
[----:B------:R-:W-:-:S04]  /*1cf0*/  SHF.R.S32.HI R3, RZ, 0x1f, R3 ;  /* 0x0000001fff037819 */ /* 0x000fc80000011403 */
[----:B------:R-:W-:-:S13]  /*1d00*/  ISETP.GE.AND.EX P0, PT, R3, UR9, PT, P0 ;  /* 0x0000000903007c0c */ /* 0x000fda000bf06300 */
[----:B------:R-:W-:Y:S05]  /*1d10*/  @P0 EXIT ;  /* 0x000000000000094d */ /* 0x000fea0003800000 */
[----:B------:R-:W-:-:S04]  /*1d20*/  IMAD.MOV.U32 R3, RZ, RZ, 0x6c ;  /* 0x0000006cff037424 */ /* 0x000fc800078e00ff */
[----:B------:R-:W-:-:S06]  /*1d30*/  IMAD R0, R2, 0x4, R3 ;  /* 0x0000000402007824 */ /* 0x000fcc00078e0203 */
[----:B------:R-:W1:Y:S02]  /*1d40*/  LDC R0, c[0x0][R0+0x210] ;  /* 0x0000840000007b82 */ /* 0x000e640000000800 */
[----:B-1----:R-:W-:-:S05]  /*1d50*/  IMAD R3, R0, 0x7, RZ ;  /* 0x0000000700037824 */ /* 0x002fca00078e02ff */
[----:B------:R-:W-:-:S04]  /*1d60*/  IADD3 R2, P0, R3, R6, RZ ;  /* 0x0000000603027210 */ /* 0x000fc80007f1e0ff */
[----:B------:R-:W-:-:S05]  /*1d70*/  LEA.HI.X.SX32 R3, R3, R7, 0x1, P0 ;  /* 0x0000000703037211 */ /* 0x000fca00000f0eff */
[----:B------:R-:W-:Y:S01]  /*1d80*/  STG.E.U8 desc[UR6][R2.64], RZ ;  /* 0x000000ff02007986 */ /* 0x000fe2000c101106 */
[----:B------:R-:W-:Y:S05]  /*1d90*/  EXIT ;  /* 0x000000000000794d */ /* 0x000fea0003800000 */
        .weak           $__internal_4_$__cuda_sm20_div_s64
        .type           $__internal_4_$__cuda_sm20_div_s64,@function
        .size           $__internal_4_$__cuda_sm20_div_s64,($__internal_5_$__cuda_sm20_rem_s64 - $__internal_4_$__cuda_sm20_div_s64)
$__internal_4_$__cuda_sm20_div_s64:
[-C--:B------:R-:W-:Y:S02]  /*1da0*/  IADD3 R17, P1, RZ, -R10.reuse, RZ ;  /* 0x8000000aff117210 */ /* 0x080fe40007f3e0ff */
[----:B------:R-:W-:Y:S02]  /*1db0*/  ISETP.GE.AND P0, PT, R5, RZ, PT ;  /* 0x000000ff0500720c */ /* 0x000fe40003f06270 */
[-C--:B------:R-:W-:Y:S02]  /*1dc0*/  IADD3.X R8, RZ, ~R5.reuse, RZ, P1, !PT ;  /* 0x80000005ff087210 */ /* 0x080fe40000ffe4ff */
[----:B------:R-:W-:Y:S02]  /*1dd0*/  SEL R16, R17, R10, !P0 ;  /* 0x0000000a11107207 */ /* 0x000fe40004000000 */
[----:B------:R-:W-:Y:S02]  /*1de0*/  SEL R17, R8, R5, !P0 ;  /* 0x0000000508117207 */ /* 0x000fe40004000000 */
[----:B------:R-:W-:-:S02]  /*1df0*/  ISETP.GE.AND P3, PT, R7, RZ, PT ;  /* 0x000000ff0700720c */ /* 0x000fc40003f66270 */
[----:B------:R-:W0:Y:S01]  /*1e00*/  I2F.U64.RP R8, R16 ;  /* 0x0000001000087312 */ /* 0x000e220000309000 */
[----:B------:R-:W-:-:S04]  /*1e10*/  IADD3 R19, P4, RZ, -R18, RZ ;  /* 0x80000012ff137210 */ /* 0x000fc80007f9e0ff */
[----:B------:R-:W-:-:S03]  /*1e20*/  SEL R19, R19, R18, !P3 ;  /* 0x0000001213137207 */ /* 0x000fc60005800000 */
[----:B0-----:R-:W0:Y:S02]  /*1e30*/  MUFU.RCP R12, R8 ;  /* 0x00000008000c7308 */ /* 0x001e240000001000 */
[----:B0-----:R-:W-:-:S06]  /*1e40*/  VIADD R12, R12, 0x1ffffffe ;  /* 0x1ffffffe0c0c7836 */ /* 0x001fcc0000000000 */
[----:B------:R-:W0:Y:S02]  /*1e50*/  F2I.U64.TRUNC R12, R12 ;  /* 0x0000000c000c7311 */ /* 0x000e24000020d800 */
[----:B0-----:R-:W-:-:S04]  /*1e60*/  IMAD.WIDE.U32 R26, R12, R16, RZ ;  /* 0x000000100c1a7225 */ /* 0x001fc800078e00ff */
[C---:B------:R-:W-:Y:S01]  /*1e70*/  IMAD R9, R12.reuse, R17, R27 ;  /* 0x000000110c097224 */ /* 0x040fe200078e021b */
[----:B------:R-:W-:Y:S02]  /*1e80*/  IADD3 R11, P0, RZ, -R26, RZ ;  /* 0x8000001aff0b7210 */ /* 0x000fe40007f1e0ff */
[----:B------:R-:W-:Y:S01]  /*1e90*/  MOV R27, R12 ;  /* 0x0000000c001b7202 */ /* 0x000fe20000000f00 */
        /* <DEDUP_REMOVED lines=21> */
[----:B------:R-:W-:Y:S01]  /*1ff0*/  IMAD.X R9, R8, 0x1, R9, P0 ;  /* 0x0000000108097824 */ /* 0x000fe200000e0609 */
[----:B------:R-:W-:Y:S01]  /*2000*/  IADD3.X R12, RZ, ~R7, RZ, P4, !PT ;  /* 0x80000007ff0c7210 */ /* 0x000fe200027fe4ff */
[----:B------:R-:W-:Y:S02]  /*2010*/  IMAD.MOV.U32 R27, RZ, RZ, RZ ;  /* 0x000000ffff1b7224 */ /* 0x000fe400078e00ff */
        /* <DEDUP_REMOVED lines=8> */
[----:B------:R-:W-:-:S04]  /*20a0*/  IADD3 R8, P1, R8, R11, RZ ;  /* 0x0000000b08087210 */ /* 0x000fc80007f3e0ff */
[----:B------:R-:W-:Y:S01]  /*20b0*/  IADD3.X R9, R9, RZ, RZ, P0, !PT ;  /* 0x000000ff09097210 */ /* 0x000fe200007fe4ff */
[----:B------:R-:W-:-:S04]  /*20c0*/  IMAD.WIDE.U32 R26, R8, R16, RZ ;  /* 0x00000010081a7225 */ /* 0x000fc800078e00ff */
[----:B------:R-:W-:Y:S01]  /*20d0*/  IMAD.X R9, RZ, RZ, R9, P1 ;  /* 0x000000ffff097224 */ /* 0x000fe200008e0609 */
[----:B------:R-:W-:Y:S01]  /*20e0*/  IADD3 R19, P1, -R26, R19, RZ ;  /* 0x000000131a137210 */ /* 0x000fe20007f3e1ff */
[----:B------:R-:W-:-:S03]  /*20f0*/  IMAD R11, R8, R17, R27 ;  /* 0x00000011080b7224 */ /* 0x000fc600078e021b */
[-C--:B------:R-:W-:Y:S01]  /*2100*/  ISETP.GE.U32.AND P0, PT, R19, R16.reuse, PT ;  /* 0x000000101300720c */ /* 0x080fe20003f06070 */
[----:B------:R-:W-:-:S04]  /*2110*/  IMAD R11, R9, R16, R11 ;  /* 0x00000010090b7224 */ /* 0x000fc800078e020b */
        /* <DEDUP_REMOVED lines=13> */
[----:B------:R-:W-:Y:S01]  /*21f0*/  ISETP.GE.AND P1, PT, R7, RZ, PT ;  /* 0x000000ff0700720c */ /* 0x000fe20003f26270 */
[----:B------:R-:W-:Y:S01]  /*2200*/  IMAD.X R9, RZ, RZ, R18, P2 ;  /* 0x000000ffff097224 */ /* 0x000fe200010e0612 */
[----:B------:R-:W-:-:S04]  /*2210*/  SEL R8, R8, R11, P0 ;  /* 0x0000000b08087207 */ /* 0x000fc80000000000 */
[----:B------:R-:W-:Y:S02]  /*2220*/  SEL R18, R9, R18, P0 ;  /* 0x0000001209127207 */ /* 0x000fe40000000000 */
[----:B------:R-:W-:Y:S02]  /*2230*/  IADD3 R9, P2, RZ, -R8, RZ ;  /* 0x80000008ff097210 */ /* 0x000fe40007f5e0ff */
[----:B------:R-:W-:Y:S02]  /*2240*/  ISETP.NE.U32.AND P0, PT, R10, RZ, PT ;  /* 0x000000ff0a00720c */ /* 0x000fe40003f05070 */
[----:B------:R-:W-:Y:S02]  /*2250*/  IADD3.X R7, RZ, ~R18, RZ, P2, !PT ;  /* 0x80000012ff077210 */ /* 0x000fe400017fe4ff */
[----:B------:R-:W-:Y:S02]  /*2260*/  ISETP.NE.AND.EX P0, PT, R5, RZ, PT, P0 ;  /* 0x000000ff0500720c */ /* 0x000fe40003f05300 */
[----:B------:R-:W-:-:S02]  /*2270*/  SEL R9, R9, R8, !P1 ;  /* 0x0000000809097207 */ /* 0x000fc40004800000 */
[----:B------:R-:W-:Y:S02]  /*2280*/  SEL R7, R7, R18, !P1 ;  /* 0x0000001207077207 */ /* 0x000fe40004800000 */
[----:B------:R-:W-:Y:S02]  /*2290*/  SEL R8, R9, 0xffffffff, P0 ;  /* 0xffffffff09087807 */ /* 0x000fe40000000000 */
[----:B------:R-:W-:Y:S01]  /*22a0*/  SEL R9, R7, 0xffffffff, P0 ;  /* 0xffffffff07097807 */ /* 0x000fe20000000000 */
[----:B------:R-:W-:-:S04]  /*22b0*/  IMAD.MOV.U32 R7, RZ, RZ, 0x0 ;  /* 0x00000000ff077424 */ /* 0x000fc800078e00ff */
[----:B------:R-:W-:Y:S05]  /*22c0*/  RET.REL.NODEC R6 `(_ZN2at6native16triu_tril_kernelIbiLb1ELi8ELb1EEEvNS_4cuda6detail10TensorInfoIT_T0_EENS4_IKS5_S6_EEllS6_) ;  /* 0xffffffdc064c7950 */ /* 0x000fea0003c3ffff */
        .weak           $__internal_5_$__cuda_sm20_rem_s64
        .type           $__internal_5_$__cuda_sm20_rem_s64,@function
        .size           $__internal_5_$__cuda_sm20_rem_s64,(.L_x_3153 - $__internal_5_$__cuda_sm20_rem_s64)
$__internal_5_$__cuda_sm20_rem_s64:
        /* <DEDUP_REMOVED lines=20> */
[----:B------:R-:W-:-:S03]  /*2410*/  IADD3 R11, P3, R17, R10, RZ ;  /* 0x0000000a110b7210 */ /* 0x000fc60007f7e0ff */
[----:B------:R-:W-:Y:S02]  /*2420*/  IMAD.X R5, R5, 0x1, R7, P0 ;  /* 0x0000000105057824 */ /* 0x000fe400000e0607 */
[----:B------:R-:W-:-:S03]  /*2430*/  IMAD.WIDE.U32 R6, R11, UR4, RZ ;  /* 0x000000040b067c25 */ /* 0x000fc6000f8e00ff */
[----:B------:R-:W-:Y:S01]  /*2440*/  IADD3.X R5, RZ, RZ, R5, P3, P2 ;  /* 0x000000ffff057210 */ /* 0x000fe20001fe4405 */
[----:B------:R-:W-:Y:S01]  /*2450*/  IMAD R10, R11, UR5, R7 ;  /* 0x000000050b0a7c24 */ /* 0x000fe2000f8e0207 */
[----:B------:R-:W-:Y:S02]  /*2460*/  IADD3 R7, P0, RZ, -R6, RZ ;  /* 0x80000006ff077210 */ /* 0x000fe40007f1e0ff */
[----:B------:R-:W-:Y:S01]  /*2470*/  ISETP.GE.AND P2, PT, R2, RZ, PT ;  /* 0x000000ff0200720c */ /* 0x000fe20003f46270 */
[----:B------:R-:W-:Y:S02]  /*2480*/  IMAD R6, R5, UR4, R10 ;  /* 0x0000000405067c24 */ /* 0x000fe4000f8e020a */
[----:B------:R-:W-:-:S03]  /*2490*/  IMAD.HI.U32 R10, R11, R7, RZ ;  /* 0x000000070b0a7227 */ /* 0x000fc600078e00ff */
[----:B------:R-:W-:Y:S02]  /*24a0*/  IADD3.X R12, RZ, ~R6, RZ, P0, !PT ;  /* 0x80000006ff0c7210 */ /* 0x000fe400007fe4ff */
[----:B------:R-:W-:-:S03]  /*24b0*/  IADD3 R6, P5, RZ, -R3, RZ ;  /* 0x80000003ff067210 */ /* 0x000fc60007fbe0ff */
[----:B------:R-:W-:-:S04]  /*24c0*/  IMAD.WIDE.U32 R10, P0, R11, R12, R10 ;  /* 0x0000000c0b0a7225 */ /* 0x000fc8000780000a */
[----:B------:R-:W-:Y:S01]  /*24d0*/  IMAD.HI.U32 R10, P3, R5, R7, R10 ;  /* 0x00000007050a7227 */ /* 0x000fe2000786000a */
[----:B------:R-:W-:-:S03]  /*24e0*/  SEL R11, R6, R3, !P2 ;  /* 0x00000003060b7207 */ /* 0x000fc60005000000 */
[CC--:B------:R-:W-:Y:S02]  /*24f0*/  IMAD R7, R5.reuse, R12.reuse, RZ ;  /* 0x0000000c05077224 */ /* 0x0c0fe400078e02ff */
[----:B------:R-:W-:-:S03]  /*2500*/  IMAD.HI.U32 R12, R5, R12, RZ ;  /* 0x0000000c050c7227 */ /* 0x000fc600078e00ff */
[----:B------:R-:W-:Y:S01]  /*2510*/  IADD3 R3, P4, R7, R10, RZ ;  /* 0x0000000a07037210 */ /* 0x000fe20007f9e0ff */
[----:B------:R-:W-:Y:S02]  /*2520*/  IMAD.X R7, RZ, RZ, ~R2, P5 ;  /* 0x000000ffff077224 */ /* 0x000fe400028e0e02 */
[----:B------:R-:W-:Y:S02]  /*2530*/  IMAD.X R5, R12, 0x1, R5, P0 ;  /* 0x000000010c057824 */ /* 0x000fe400000e0605 */
[----:B------:R-:W-:Y:S01]  /*2540*/  IMAD.HI.U32 R6, R3, R11, RZ ;  /* 0x0000000b03067227 */ /* 0x000fe200078e00ff */
[----:B------:R-:W-:Y:S01]  /*2550*/  SEL R10, R7, R2, !P2 ;  /* 0x00000002070a7207 */ /* 0x000fe20005000000 */
[----:B------:R-:W-:Y:S01]  /*2560*/  HFMA2.MMA R7, -RZ, RZ, 0, 0 ;  /* 0x00000000ff077435 */ /* 0x000fe200000001ff */
[----:B------:R-:W-:-:S05]  /*2570*/  IADD3.X R5, RZ, RZ, R5, P4, P3 ;  /* 0x000000ffff057210 */ /* 0x000fca00027e6405 */
[-C--:B------:R-:W-:Y:S02]  /*2580*/  IMAD R2, R5, R10.reuse, RZ ;  /* 0x0000000a05027224 */ /* 0x080fe400078e02ff */
[----:B------:R-:W-:-:S04]  /*2590*/  IMAD.WIDE.U32 R6, R3, R10, R6 ;  /* 0x0000000a03067225 */ /* 0x000fc800078e0006 */
[----:B------:R-:W-:-:S04]  /*25a0*/  IMAD.HI.U32 R7, P0, R5, R11, R6 ;  /* 0x0000000b05077227 */ /* 0x000fc80007800006 */
[----:B------:R-:W-:Y:S01]  /*25b0*/  IMAD.HI.U32 R5, R5, R10, RZ ;  /* 0x0000000a05057227 */ /* 0x000fe200078e00ff */
[----:B------:R-:W-:-:S03]  /*25c0*/  IADD3 R7, P3, R2, R7, RZ ;  /* 0x0000000702077210 */ /* 0x000fc60007f7e0ff */
[----:B------:R-:W-:Y:S02]  /*25d0*/  IMAD.X R5, RZ, RZ, R5, P0 ;  /* 0x000000ffff057224 */ /* 0x000fe400000e0605 */
[----:B------:R-:W-:-:S04]  /*25e0*/  IMAD.WIDE.U32 R2, R7, UR4, RZ ;  /* 0x0000000407027c25 */ /* 0x000fc8000f8e00ff */
[----:B------:R-:W-:Y:S02]  /*25f0*/  IMAD.X R5, RZ, RZ, R5, P3 ;  /* 0x000000ffff057224 */ /* 0x000fe400018e0605 */
[----:B------:R-:W-:Y:S01]  /*2600*/  IMAD R6, R7, UR5, R3 ;  /* 0x0000000507067c24 */ /* 0x000fe2000f8e0203 */
[----:B------:R-:W-:-:S03]  /*2610*/  IADD3 R7, P3, -R2, R11, RZ ;  /* 0x0000000b02077210 */ /* 0x000fc60007f7e1ff */
[----:B------:R-:W-:Y:S01]  /*2620*/  IMAD R5, R5, UR4, R6 ;  /* 0x0000000405057c24 */ /* 0x000fe2000f8e0206 */
[----:B------:R-:W-:-:S04]  /*2630*/  ISETP.GE.U32.AND P0, PT, R7, UR4, PT ;  /* 0x0000000407007c0c */ /* 0x000fc8000bf06070 */
[----:B------:R-:W-:Y:S02]  /*2640*/  IADD3.X R6, ~R5, R10, RZ, P3, !PT ;  /* 0x0000000a05067210 */ /* 0x000fe40001ffe5ff */
[----:B------:R-:W-:Y:S02]  /*2650*/  IADD3 R2, P3, R7, -UR4, RZ ;  /* 0x8000000407027c10 */ /* 0x000fe4000ff7e0ff */
[C---:B------:R-:W-:Y:S02]  /*2660*/  ISETP.GE.U32.AND.EX P0, PT, R6.reuse, UR5, PT, P0 ;  /* 0x0000000506007c0c */ /* 0x040fe4000bf06100 */
[----:B------:R-:W-:Y:S02]  /*2670*/  IADD3.X R3, R6, ~UR5, RZ, P3, !PT ;  /* 0x8000000506037c10 */ /* 0x000fe40009ffe4ff */
[----:B------:R-:W-:Y:S02]  /*2680*/  SEL R2, R2, R7, P0 ;  /* 0x0000000702027207 */ /* 0x000fe40000000000 */
[----:B------:R-:W-:-:S02]  /*2690*/  SEL R3, R3, R6, P0 ;  /* 0x0000000603037207 */ /* 0x000fc40000000000 */
[C---:B------:R-:W-:Y:S01]  /*26a0*/  ISETP.GE.U32.AND P0, PT, R2.reuse, UR4, PT ;  /* 0x0000000402007c0c */ /* 0x040fe2000bf06070 */
[----:B------:R-:W-:-:S03]  /*26b0*/  VIADD R5, R2, -UR4 ;  /* 0x8000000402057c36 */ /* 0x000fc60008000000 */
[----:B------:R-:W-:Y:S01]  /*26c0*/  ISETP.GE.U32.AND.EX P0, PT, R3, UR5, PT, P0 ;  /* 0x0000000503007c0c */ /* 0x000fe2000bf06100 */
[----:B------:R-:W-:-:S03]  /*26d0*/  IMAD.MOV.U32 R3, RZ, RZ, 0x0 ;  /* 0x00000000ff037424 */ /* 0x000fc600078e00ff */
[----:B------:R-:W-:Y:S02]  /*26e0*/  SEL R5, R5, R2, P0 ;  /* 0x0000000205057207 */ /* 0x000fe40000000000 */
[----:B------:R-:W-:-:S03]  /*26f0*/  ISETP.NE.U32.AND P0, PT, RZ, UR7, PT ;  /* 0x00000007ff007c0c */ /* 0x000fc6000bf05070 */
[----:B------:R-:W-:Y:S01]  /*2700*/  IMAD.MOV R2, RZ, RZ, -R5 ;  /* 0x000000ffff027224 */ /* 0x000fe200078e0a05 */
[----:B------:R-:W-:-:S04]  /*2710*/  ISETP.NE.AND.EX P0, PT, RZ, UR8, PT, P0 ;  /* 0x00000008ff007c0c */ /* 0x000fc8000bf05300 */
[----:B------:R-:W-:Y:S02]  /*2720*/  SEL R5, R2, R5, !P2 ;  /* 0x0000000502057207 */ /* 0x000fe40005000000 */
[----:B------:R-:W-:Y:S02]  /*2730*/  MOV R2, R0 ;  /* 0x0000000000027202 */ /* 0x000fe40000000f00 */
[----:B------:R-:W-:Y:S02]  /*2740*/  SEL R5, R5, 0xffffffff, P0 ;  /* 0xffffffff05057807 */ /* 0x000fe40000000000 */
[----:B------:R-:W-:Y:S05]  /*2750*/  RET.REL.NODEC R2 `(_ZN2at6native16triu_tril_kernelIbiLb1ELi8ELb1EEEvNS_4cuda6detail10TensorInfoIT_T0_EENS4_IKS5_S6_EEllS6_) ;  /* 0xffffffd802287950 */ /* 0x000fea0003c3ffff */
.L_x_118:
        /* <DEDUP_REMOVED lines=10> */
.L_x_3153:


//--------------------- .text._ZN2at6native16triu_tril_kernelIN3c108BFloat16ElLb1ELi4ELb0EEEvNS_4cuda6detail10TensorInfoIT_T0_EENS6_IKS7_S8_EEllS8_ --------------------------
	.section	.text._ZN2at6native16triu_tril_kernelIN3c108BFloat16ElLb1ELi4ELb0EEEvNS_4cuda6detail10TensorInfoIT_T0_EENS6_IKS7_S8_EEllS8_,"ax",@progbits
	.align	128
        .global         _ZN2at6native16triu_tril_kernelIN3c108BFloat16ElLb1ELi4ELb0EEEvNS_4cuda6detail10TensorInfoIT_T0_EENS6_IKS7_S8_EEllS8_
        .type           _ZN2at6native16triu_tril_kernelIN3c108BFloat16ElLb1ELi4ELb0EEEvNS_4cuda6detail10TensorInfoIT_T0_EENS6_IKS7_S8_EEllS8_,@function
        .size           _ZN2at6native16triu_tril_kernelIN3c108BFloat16ElLb1ELi4ELb0EEEvNS_4cuda6detail10TensorInfoIT_T0_EENS6_IKS7_S8_EEllS8_,(.L_x_3154 - _ZN2at6native16triu_tril_kernelIN3c108BFloat16ElLb1ELi4ELb0EEEvNS_4cuda6detail10TensorInfoIT_T0_EENS6_IKS7_S8_EEllS8_)
        .other          _ZN2at6native16triu_tril_kernelIN3c108BFloat16ElLb1ELi4ELb0EEEvNS_4cuda6detail10TensorInfoIT_T0_EENS6_IKS7_S8_EEllS8_,@"STO_CUDA_ENTRY STV_DEFAULT"
_ZN2at6native16triu_tril_kernelIN3c108BFloat16ElLb1ELi4ELb0EEEvNS_4cuda6detail10TensorInfoIT_T0_EENS6_IKS7_S8_EEllS8_:
.text._ZN2at6native16triu_tril_kernelIN3c108BFloat16ElLb1ELi4ELb0EEEvNS_4cuda6detail10TensorInfoIT_T0_EENS6_IKS7_S8_EEllS8_:
        /* <DEDUP_REMOVED lines=23> */
[----:B------:R-:W-:Y:S05]  /*0170*/  CALL.REL.NOINC `($__internal_6_$__cuda_sm20_div_s64) ;  /* 0x0000002400407944 */ /* 0x000fea0003c00000 */
[-C--:B------:R-:W-:Y:S01]  /*0180*/  IADD3 R5, P0, RZ, -R19.reuse, RZ ;  /* 0x80000013ff057210 */ /* 0x080fe20007f1e0ff */
[----:B------:R-:W-:Y:S01]  /*0190*/  ULDC.64 UR4, c[0x0][0x560] ;  /* 0x0001580000047ab9 */ /* 0x000fe20000000a00 */
[----:B------:R-:W-:-:S03]  /*01a0*/  MOV R4, R19 ;  /* 0x0000001300047202 */ /* 0x000fc60000000f00 */
[----:B------:R-:W-:Y:S02]  /*01b0*/  IMAD.X R0, RZ, RZ, ~R11, P0 ;  /* 0x000000ffff007224 */ /* 0x000fe400000e0e0b */
[----:B------:R-:W-:-:S04]  /*01c0*/  IMAD.WIDE.U32 R2, R5, UR4, R2 ;  /* 0x0000000405027c25 */ /* 0x000fc8000f8e0002 */
[----:B------:R-:W-:-:S04]  /*01d0*/  IMAD R0, R0, UR4, RZ ;  /* 0x0000000400007c24 */ /* 0x000fc8000f8e02ff */
[----:B------:R-:W-:-:S04]  /*01e0*/  IMAD R5, R5, UR5, R0 ;  /* 0x0000000505057c24 */ /* 0x000fc8000f8e0200 */
[----:B------:R-:W-:Y:S02]  /*01f0*/  IMAD.IADD R3, R3, 0x1, R5 ;  /* 0x0000000103037824 */ /* 0x000fe400078e0205 */
[----:B------:R-:W-:Y:S01]  /*0200*/  IMAD.MOV.U32 R5, RZ, RZ, R11 ;  /* 0x000000ffff057224 */ /* 0x000fe200078e000b */
[----:B------:R-:W-:Y:S06]  /*0210*/  BRA `(.L_x_121) ;  /* 0x00000000005c7947 */ /* 0x000fec0003800000 */
.L_x_120:
        /* <DEDUP_REMOVED lines=14> */
[----:B------:R-:W-:Y:S01]  /*0300*/  @P0 IADD3 R3, R3, -UR4, RZ ;  /* 0x8000000403030c10 */ /* 0x000fe2000fffe0ff */
[----:B------:R-:W-:-:S03]  /*0310*/  @P0 VIADD R4, R4, 0x1 ;  /* 0x0000000104040836 */ /* 0x000fc60000000000 */
[----:B------:R-:W-:Y:S01]  /*0320*/  ISETP.GE.U32.AND P1, PT, R3, UR4, PT ;  /* 0x0000000403007c0c */ /* 0x000fe2000bf26070 */
[----:B------:R-:W-:-:S12]  /*0330*/  IMAD.MOV.U32 R3, RZ, RZ, RZ ;  /* 0x000000ffff037224 */ /* 0x000fd800078e00ff */
[----:B------:R-:W-:Y:S01]  /*0340*/  @P1 VIADD R4, R4, 0x1 ;  /* 0x0000000104041836 */ /* 0x000fe20000000000 */
[----:B------:R-:W-:-:S04]  /*0350*/  @!P2 LOP3.LUT R4, RZ, UR4, RZ, 0x33, !PT ;  /* 0x00000004ff04ac12 */ /* 0x000fc8000f8e33ff */
[----:B------:R-:W-:-:S05]  /*0360*/  IADD3 R5, -R4, RZ, RZ ;  /* 0x000000ff04057210 */ /* 0x000fca0007ffe1ff */
[----:B------:R-:W-:Y:S02]  /*0370*/  IMAD R2, R5, UR4, R2 ;  /* 0x0000000405027c24 */ /* 0x000fe4000f8e0202 */
[----:B------:R-:W-:-:S07]  /*0380*/  IMAD.MOV.U32 R5, RZ, RZ, RZ ;  /* 0x000000ffff057224 */ /* 0x000fce00078e00ff */
.L_x_121:
[----:B------:R-:W-:Y:S05]  /*0390*/  BSYNC B0 ;  /* 0x0000000000007941 */ /* 0x000fea0003800000 */
.L_x_119:
        /* <DEDUP_REMOVED lines=18> */
[----:B------:R-:W-:Y:S05]  /*04c0*/  CALL.REL.NOINC `($__internal_6_$__cuda_sm20_div_s64) ;  /* 0x00000020006c7944 */ /* 0x000fea0003c00000 */
        /* <DEDUP_REMOVED lines=9> */
.L_x_123:
        /* <DEDUP_REMOVED lines=22> */
.L_x_124:
[----:B------:R-:W-:Y:S05]  /*06c0*/  BSYNC B0 ;  /* 0x0000000000007941 */ /* 0x000fea0003800000 */
.L_x_122:
[----:B------:R-:W-:Y:S01]  /*06d0*/  ULDC UR5, c[0x0][0x548] ;  /* 0x0001520000057ab9 */ /* 0x000fe20000000800 */
[----:B------:R-:W-:Y:S01]  /*06e0*/  ULDC.64 UR8, c[0x0][UR4+0x2e8] ;  /* 0x0000ba0004087abb */ /* 0x000fe20008000a00 */
[----:B------:R-:W-:Y:S01]  /*06f0*/  UIADD3 UR13, UR5, -0x1, URZ ;  /* 0xffffffff050d7890 */ /* 0x000fe2000fffe03f */
[C---:B------:R-:W-:Y:S01]  /*0700*/  IMAD R0, R2.reuse, UR9, RZ ;  /* 0x0000000902007c24 */ /* 0x040fe2000f8e02ff */
[----:B------:R-:W-:Y:S01]  /*0710*/  ULDC.64 UR10, c[0x0][UR4+0x2e0] ;  /* 0x0000b800040a7abb */ /* 0x000fe20008000a00 */
[----:B------:R-:W-:Y:S01]  /*0720*/  IMAD.WIDE.U32 R8, R2, UR8, RZ ;  /* 0x0000000802087c25 */ /* 0x000fe2000f8e00ff */
[----:B------:R-:W-:Y:S02]  /*0730*/  USHF.L.U32 UR6, UR13, 0x3, URZ ;  /* 0x000000030d067899 */ /* 0x000fe4000800063f */
[----:B------:R-:W-:Y:S01]  /*0740*/  UISETP.GE.AND UP0, UPT, UR5, 0x3, UPT ;  /* 0x000000030500788c */ /* 0x000fe2000bf06270 */
[----:B------:R-:W-:-:S04]  /*0750*/  IMAD.WIDE.U32 R6, R4, UR10, RZ ;  /* 0x0000000a04067c25 */ /* 0x000fc8000f8e00ff */
[----:B------:R-:W-:Y:S01]  /*0760*/  IMAD R11, R3, UR8, R0 ;  /* 0x00000008030b7c24 */ /* 0x000fe2000f8e0200 */
[----:B------:R-:W-:Y:S01]  /*0770*/  IADD3 R0, P0, R8, R6, RZ ;  /* 0x0000000608007210 */ /* 0x000fe20007f1e0ff */
[----:B------:R-:W-:Y:S02]  /*0780*/  IMAD R10, R4, UR11, RZ ;  /* 0x0000000b040a7c24 */ /* 0x000fe4000f8e02ff */
[----:B------:R-:W-:Y:S01]  /*0790*/  IMAD.IADD R16, R9, 0x1, R11 ;  /* 0x0000000109107824 */ /* 0x000fe200078e020b */
[----:B------:R-:W-:Y:S01]  /*07a0*/  ULDC.64 UR8, c[0x0][UR6+0x2e0] ;  /* 0x0000b80006087abb */ /* 0x000fe20008000a00 */
[----:B------:R-:W-:Y:S01]  /*07b0*/  IMAD R17, R5, UR10, R10 ;  /* 0x0000000a05117c24 */ /* 0x000fe2000f8e020a */
[----:B------:R-:W-:Y:S01]  /*07c0*/  ULDC.64 UR6, c[0x0][UR6+0x2d8] ;  /* 0x0000b60006067abb */ /* 0x000fe20008000a00 */
[C---:B------:R-:W-:Y:S02]  /*07d0*/  IMAD R6, R2.reuse, UR9, RZ ;  /* 0x0000000902067c24 */ /* 0x040fe4000f8e02ff */
[----:B------:R-:W-:-:S04]  /*07e0*/  IMAD.WIDE.U32 R8, R2, UR8, RZ ;  /* 0x0000000802087c25 */ /* 0x000fc8000f8e00ff */
[----:B------:R-:W-:Y:S02]  /*07f0*/  IMAD R15, R3, UR8, R6 ;  /* 0x00000008030f7c24 */ /* 0x000fe4000f8e0206 */
[----:B------:R-:W-:Y:S02]  /*0800*/  IMAD.IADD R17, R7, 0x1, R17 ;  /* 0x0000000107117824 */ /* 0x000fe400078e0211 */
[C---:B------:R-:W-:Y:S01]  /*0810*/  IMAD R14, R4.reuse, UR7, RZ ;  /* 0x00000007040e7c24 */ /* 0x040fe2000f8e02ff */
[----:B------:R-:W-:Y:S01]  /*0820*/  IADD3 R15, R9, R15, RZ ;  /* 0x0000000f090f7210 */ /* 0x000fe20007ffe0ff */
        /* <DEDUP_REMOVED lines=26> */
[----:B------:R-:W-:Y:S01]  /*09d0*/  MOV R8, R0 ;  /* 0x0000000000087202 */ /* 0x000fe20000000f00 */
        /* <DEDUP_REMOVED lines=8> */
.L_x_130:
        /* <DEDUP_REMOVED lines=14> */
[----:B------:R-:W-:Y:S05]  /*0b40*/  CALL.REL.NOINC `($__internal_6_$__cuda_sm20_div_s64) ;  /* 0x0000001800cc7944 */ /* 0x000fea0003c00000 */
[----:B------:R-:W-:Y:S01]  /*0b50*/  IADD3 R17, P0, RZ, -R19, RZ ;  /* 0x80000013ff117210 */ /* 0x000fe20007f1e0ff */
[----:B------:R-:W-:Y:S02]  /*0b60*/  IMAD.MOV.U32 R6, RZ, RZ, R12 ;  /* 0x000000ffff067224 */ /* 0x000fe400078e000c */
[----:B------:R-:W-:Y:S01]  /*0b70*/  IMAD.MOV.U32 R7, RZ, RZ, R13 ;  /* 0x000000ffff077224 */ /* 0x000fe200078e000d */
[----:B------:R-:W-:Y:S01]  /*0b80*/  IADD3.X R0, RZ, ~R11, RZ, P0, !PT ;  /* 0x8000000bff007210 */ /* 0x000fe200007fe4ff */
[----:B------:R-:W-:Y:S02]  /*0b90*/  IMAD.MOV.U32 R12, RZ, RZ, R19 ;  /* 0x000000ffff0c7224 */ /* 0x000fe400078e0013 */
[----:B------:R-:W-:-:S04]  /*0ba0*/  IMAD.WIDE.U32 R6, R17, UR14, R6 ;  /* 0x0000000e11067c25 */ /* 0x000fc8000f8e0006 */
[----:B------:R-:W-:-:S04]  /*0bb0*/  IMAD R0, R0, UR14, RZ ;  /* 0x0000000e00007c24 */ /* 0x000fc8000f8e02ff */
[----:B------:R-:W-:-:S05]  /*0bc0*/  IMAD R13, R17, UR15, R0 ;  /* 0x0000000f110d7c24 */ /* 0x000fca000f8e0200 */
[----:B------:R-:W-:Y:S01]  /*0bd0*/  IADD3 R0, R7, R13, RZ ;  /* 0x0000000d07007210 */ /* 0x000fe20007ffe0ff */
[----:B------:R-:W-:Y:S01]  /*0be0*/  IMAD.MOV.U32 R13, RZ, RZ, R11 ;  /* 0x000000ffff0d7224 */ /* 0x000fe200078e000b */
[----:B------:R-:W-:Y:S06]  /*0bf0*/  BRA `(.L_x_129) ;  /* 0x00000000005c7947 */ /* 0x000fec0003800000 */
.L_x_128:
[----:B------:R-:W0:Y:S01]  /*0c00*/  I2F.U32.RP R0, UR14 ;  /* 0x0000000e00007d06 */ /* 0x000e220008209000 */
[----:B------:R-:W-:Y:S01]  /*0c10*/  IMAD R11, RZ, RZ, -UR14 ;  /* 0x8000000eff0b7e24 */ /* 0x000fe2000f8e02ff */
[----:B------:R-:W-:Y:S01]  /*0c20*/  ISETP.NE.U32.AND P2, PT, RZ, UR14, PT ;  /* 0x0000000eff007c0c */ /* 0x000fe2000bf45070 */
[----:B------:R-:W-:-:S05]  /*0c30*/  IMAD.MOV.U32 R13, RZ, RZ, RZ ;  /* 0x000000ffff0d7224 */ /* 0x000fca00078e00ff */
[----:B0-----:R-:W0:Y:S02]  /*0c40*/  MUFU.RCP R0, R0 ;  /* 0x0000000000007308 */ /* 0x001e240000001000 */
[----:B0-----:R-:W-:Y:S01]  /*0c50*/  IADD3 R6, R0, 0xffffffe, RZ ;  /* 0x0ffffffe00067810 */ /* 0x001fe20007ffe0ff */
[----:B------:R-:W-:-:S05]  /*0c60*/  IMAD.MOV.U32 R0, RZ, RZ, RZ ;  /* 0x000000ffff007224 */ /* 0x000fca00078e00ff */
        /* <DEDUP_REMOVED lines=14> */
[----:B------:R-:W-:Y:S01]  /*0d50*/  IMAD R6, R11, UR14, R12 ;  /* 0x0000000e0b067c24 */ /* 0x000fe2000f8e020c */
[----:B------:R-:W-:-:S07]  /*0d60*/  MOV R12, R7 ;  /* 0x00000007000c7202 */ /* 0x000fce0000000f00 */
.L_x_129:
[----:B------:R-:W-:Y:S05]  /*0d70*/  BSYNC B0 ;  /* 0x0000000000007941 */ /* 0x000fea0003800000 */
.L_x_127:
        /* <DEDUP_REMOVED lines=11> */
[----:B------:R-:W-:Y:S01]  /*0e30*/  IMAD R11, R0, UR16, R11 ;  /* 0x00000010000b7c24 */ /* 0x000fe2000f8e020b */
[----:B------:R-:W-:Y:S01]  /*0e40*/  UIADD3.X UR10, UR10, -0x1, URZ, UP0, !UPT ;  /* 0xffffffff0a0a7890 */ /* 0x000fe200087fe43f */
[----:B------:R-:W-:Y:S01]  /*0e50*/  IMAD.WIDE.U32 R8, R6, UR14, R8 ;  /* 0x0000000e06087c25 */ /* 0x000fe2000f8e0008 */
[----:B------:R-:W-:Y:S02]  /*0e60*/  UIADD3 UR8, UR8, -0x8, URZ ;  /* 0xfffffff808087890 */ /* 0x000fe4000fffe03f */
[----:B------:R-:W-:Y:S01]  /*0e70*/  IADD3 R15, R15, R11, RZ ;  /* 0x0000000b0f0f7210 */ /* 0x000fe20007ffe0ff */
[----:B------:R-:W-:-:S04]  /*0e80*/  IMAD R7, R0, UR14, R7 ;  /* 0x0000000e00077c24 */ /* 0x000fc8000f8e0207 */
[----:B------:R-:W-:Y:S01]  /*0e90*/  IMAD.IADD R9, R9, 0x1, R7 ;  /* 0x0000000109097824 */ /* 0x000fe200078e0207 */
[----:B------:R-:W-:Y:S06]  /*0ea0*/  @P0 BRA `(.L_x_130) ;  /* 0xfffffff800ec0947 */ /* 0x000fec000383ffff */
.L_x_126:
        /* <DEDUP_REMOVED lines=13> */
.L_x_143:
        /* <DEDUP_REMOVED lines=15> */
[----:B------:R-:W-:-:S05]  /*1070*/  IADD3 R17, P0, RZ, -R19, RZ ;  /* 0x80000013ff117210 */ /* 0x000fca0007f1e0ff */
[----:B------:R-:W-:Y:S02]  /*1080*/  IMAD.X R0, RZ, RZ, ~R11, P0 ;  /* 0x000000ffff007224 */ /* 0x000fe400000e0e0b */
[----:B------:R-:W-:-:S04]  /*1090*/  IMAD.WIDE.U32 R12, R17, UR8, R12 ;  /* 0x00000008110c7c25 */ /* 0x000fc8000f8e000c */
[----:B------:R-:W-:Y:S01]  /*10a0*/  IMAD R0, R0, UR8, RZ ;  /* 0x0000000800007c24 */ /* 0x000fe2000f8e02ff */
[----:B------:R-:W-:Y:S01]  /*10b0*/  MOV R21, R12 ;  /* 0x0000000c00157202 */ /* 0x000fe20000000f00 */
[----:B------:R-:W-:Y:S02]  /*10c0*/  IMAD.MOV.U32 R12, RZ, RZ, R19 ;  /* 0x000000ffff0c7224 */ /* 0x000fe400078e0013 */
[----:B------:R-:W-:-:S04]  /*10d0*/  IMAD R17, R17, UR9, R0 ;  /* 0x0000000911117c24 */ /* 0x000fc8000f8e0200 */
[----:B------:R-:W-:Y:S01]  /*10e0*/  IMAD.IADD R0, R13, 0x1, R17 ;  /* 0x000000010d007824 */ /* 0x000fe200078e0211 */
[----:B------:R-:W-:Y:S01]  /*10f0*/  MOV R13, R11 ;  /* 0x0000000b000d7202 */ /* 0x000fe20000000f00 */
[----:B------:R-:W-:Y:S06]  /*1100*/  BRA `(.L_x_133) ;  /* 0x00000000005c7947 */ /* 0x000fec0003800000 */
.L_x_132:
[----:B------:R-:W0:Y:S01]  /*1110*/  I2F.U32.RP R0, UR8 ;  /* 0x0000000800007d06 */ /* 0x000e220008209000 */
[----:B------:R-:W-:Y:S01]  /*1120*/  IMAD R13, RZ, RZ, -UR8 ;  /* 0x80000008ff0d7e24 */ /* 0x000fe2000f8e02ff */
[----:B------:R-:W-:-:S06]  /*1130*/  ISETP.NE.U32.AND P2, PT, RZ, UR8, PT ;  /* 0x00000008ff007c0c */ /* 0x000fcc000bf45070 */
        /* <DEDUP_REMOVED lines=18> */
[----:B------:R-:W-:Y:S02]  /*1260*/  IMAD R21, R21, UR8, R12 ;  /* 0x0000000815157c24 */ /* 0x000fe4000f8e020c */
[----:B------:R-:W-:-:S07]  /*1270*/  IMAD.MOV.U32 R12, RZ, RZ, R11 ;  /* 0x000000ffff0c7224 */ /* 0x000fce00078e000b */
.L_x_133:
[----:B------:R-:W-:Y:S05]  /*1280*/  BSYNC B0 ;  /* 0x0000000000007941 */ /* 0x000fea0003800000 */
.L_x_131:
        /* <DEDUP_REMOVED lines=8> */
[----:B------:R-:W-:Y:S02]  /*1310*/  IMAD R11, R21, UR11, RZ ;  /* 0x0000000b150b7c24 */ /* 0x000fe4000f8e02ff */
[----:B------:R-:W-:-:S02]  /*1320*/  IMAD R9, R0, UR8, R9 ;  /* 0x0000000800097c24 */ /* 0x000fc4000f8e0209 */
[----:B------:R-:W-:-:S03]  /*1330*/  IMAD.WIDE.U32 R14, R21, UR10, R14 ;  /* 0x0000000a150e7c25 */ /* 0x000fc6000f8e000e */
[----:B------:R-:W-:Y:S01]  /*1340*/  IADD3 R9, R17, R9, RZ ;  /* 0x0000000911097210 */ /* 0x000fe20007ffe0ff */
[----:B------:R-:W-:-:S04]  /*1350*/  IMAD R11, R0, UR10, R11 ;  /* 0x0000000a000b7c24 */ /* 0x000fc8000f8e020b */
[----:B------:R-:W-:Y:S01]  /*1360*/  IMAD.IADD R8, R15, 0x1, R11 ;  /* 0x000000010f087824 */ /* 0x000fe200078e020b */
[----:B------:R-:W-:Y:S06]  /*1370*/  @!P0 BRA `(.L_x_135) ;  /* 0x0000000000508947 */ /* 0x000fec0003800000 */
[----:B------:R-:W-:Y:S01]  /*1380*/  IMAD.U32 R10, RZ, RZ, UR14 ;  /* 0x0000000eff0a7e24 */ /* 0x000fe2000f8e00ff */
[----:B------:R-:W-:Y:S01]  /*1390*/  MOV R11, UR15 ;  /* 0x0000000f000b7c02 */ /* 0x000fe20008000f00 */
[----:B------:R-:W-:Y:S01]  /*13a0*/  IMAD.U32 R19, RZ, RZ, UR15 ;  /* 0x0000000fff137e24 */ /* 0x000fe2000f8e00ff */
[----:B------:R-:W-:Y:S01]  /*13b0*/  MOV R26, R12 ;  /* 0x0000000c001a7202 */ /* 0x000fe20000000f00 */
[----:B------:R-:W-:Y:S01]  /*13c0*/  IMAD.MOV.U32 R11, RZ, RZ, R10 ;  /* 0x000000ffff0b7224 */ /* 0x000fe200078e000a */
[----:B------:R-:W-:Y:S01]  /*13d0*/  MOV R20, R13 ;  /* 0x0000000d00147202 */ /* 0x000fe20000000f00 */
[----:B------:R-:W-:Y:S01]  /*13e0*/  IMAD.U32 R18, RZ, RZ, UR14 ;  /* 0x0000000eff127e24 */ /* 0x000fe2000f8e00ff */
[----:B------:R-:W-:Y:S01]  /*13f0*/  MOV R0, 0x1420 ;  /* 0x0000142000007802 */ /* 0x000fe20000000f00 */
[----:B------:R-:W-:-:S07]  /*1400*/  IMAD.MOV.U32 R10, RZ, RZ, R19 ;  /* 0x000000ffff0a7224 */ /* 0x000fce00078e0013 */
[----:B------:R-:W-:Y:S05]  /*1410*/  CALL.REL.NOINC `($__internal_6_$__cuda_sm20_div_s64) ;  /* 0x0000001000987944 */ /* 0x000fea0003c00000 */
[----:B------:R-:W-:-:S05]  /*1420*/  IADD3 R21, P0, RZ, -R19, RZ ;  /* 0x80000013ff157210 */ /* 0x000fca0007f1e0ff */
[----:B------:R-:W-:Y:S02]  /*1430*/  IMAD.X R0, RZ, RZ, ~R11, P0 ;  /* 0x000000ffff007224 */ /* 0x000fe400000e0e0b */
[----:B------:R-:W-:-:S04]  /*1440*/  IMAD.WIDE.U32 R12, R21, UR14, R12 ;  /* 0x0000000e150c7c25 */ /* 0x000fc8000f8e000c */
[----:B------:R-:W-:Y:S02]  /*1450*/  IMAD R0, R0, UR14, RZ ;  /* 0x0000000e00007c24 */ /* 0x000fe4000f8e02ff */
[----:B------:R-:W-:Y:S02]  /*1460*/  IMAD.MOV.U32 R10, RZ, RZ, R12 ;  /* 0x000000ffff0a7224 */ /* 0x000fe400078e000c */
[----:B------:R-:W-:Y:S02]  /*1470*/  IMAD R21, R21, UR15, R0 ;  /* 0x0000000f15157c24 */ /* 0x000fe4000f8e0200 */
[----:B------:R-:W-:-:S03]  /*1480*/  IMAD.MOV.U32 R12, RZ, RZ, R19 ;  /* 0x000000ffff0c7224 */ /* 0x000fc600078e0013 */
[----:B------:R-:W-:Y:S01]  /*1490*/  IADD3 R0, R13, R21, RZ ;  /* 0x000000150d007210 */ /* 0x000fe20007ffe0ff */
[----:B------:R-:W-:Y:S01]  /*14a0*/  IMAD.MOV.U32 R13, RZ, RZ, R11 ;  /* 0x000000ffff0d7224 */ /* 0x000fe200078e000b */
[----:B------:R-:W-:Y:S06]  /*14b0*/  BRA `(.L_x_136) ;  /* 0x00000000005c7947 */ /* 0x000fec0003800000 */
.L_x_135:
[----:B------:R-:W0:Y:S01]  /*14c0*/  I2F.U32.RP R0, UR14 ;  /* 0x0000000e00007d06 */ /* 0x000e220008209000 */
[----:B------:R-:W-:Y:S01]  /*14d0*/  IMAD R13, RZ, RZ, -UR14 ;  /* 0x8000000eff0d7e24 */ /* 0x000fe2000f8e02ff */
[----:B------:R-:W-:-:S06]  /*14e0*/  ISETP.NE.U32.AND P2, PT, RZ, UR14, PT ;  /* 0x0000000eff007c0c */ /* 0x000fcc000bf45070 */
        /* <DEDUP_REMOVED lines=18> */
[----:B------:R-:W-:Y:S01]  /*1610*/  MOV R12, R11 ;  /* 0x0000000b000c7202 */ /* 0x000fe20000000f00 */
[----:B------:R-:W-:-:S07]  /*1620*/  IMAD.MOV.U32 R13, RZ, RZ, RZ ;  /* 0x000000ffff0d7224 */ /* 0x000fce00078e00ff */
.L_x_136:
[----:B------:R-:W-:Y:S05]  /*1630*/  BSYNC B0 ;  /* 0x0000000000007941 */ /* 0x000fea0003800000 */
.L_x_134:
        /* <DEDUP_REMOVED lines=19> */
[----:B------:R-:W-:Y:S01]  /*1770*/  MOV R18, UR14 ;  /* 0x0000000e00127c02 */ /* 0x000fe20008000f00 */
[----:B------:R-:W-:Y:S01]  /*1780*/  IMAD.U32 R11, RZ, RZ, UR15 ;  /* 0x0000000fff0b7e24 */ /* 0x000fe2000f8e00ff */
[----:B------:R-:W-:Y:S01]  /*1790*/  MOV R26, R12 ;  /* 0x0000000c001a7202 */ /* 0x000fe20000000f00 */
[----:B------:R-:W-:Y:S01]  /*17a0*/  IMAD.MOV.U32 R11, RZ, RZ, R10 ;  /* 0x000000ffff0b7224 */ /* 0x000fe200078e000a */
[----:B------:R-:W-:Y:S01]  /*17b0*/  MOV R10, R19 ;  /* 0x00000013000a7202 */ /* 0x000fe20000000f00 */
[----:B------:R-:W-:Y:S01]  /*17c0*/  IMAD.MOV.U32 R20, RZ, RZ, R13 ;  /* 0x000000ffff147224 */ /* 0x000fe200078e000d */
[----:B------:R-:W-:-:S07]  /*17d0*/  MOV R0, 0x17f0 ;  /* 0x000017f000007802 */ /* 0x000fce0000000f00 */
[----:B------:R-:W-:Y:S05]  /*17e0*/  CALL.REL.NOINC `($__internal_6_$__cuda_sm20_div_s64) ;  /* 0x0000000c00a47944 */ /* 0x000fea0003c00000 */
[----:B------:R-:W-:-:S04]  /*17f0*/  IADD3 R21, P0, RZ, -R19, RZ ;  /* 0x80000013ff157210 */ /* 0x000fc80007f1e0ff */
[----:B------:R-:W-:Y:S01]  /*1800*/  IADD3.X R0, RZ, ~R11, RZ, P0, !PT ;  /* 0x8000000bff007210 */ /* 0x000fe200007fe4ff */
[----:B------:R-:W-:-:S04]  /*1810*/  IMAD.WIDE.U32 R12, R21, UR14, R12 ;  /* 0x0000000e150c7c25 */ /* 0x000fc8000f8e000c */
[----:B------:R-:W-:Y:S02]  /*1820*/  IMAD R0, R0, UR14, RZ ;  /* 0x0000000e00007c24 */ /* 0x000fe4000f8e02ff */
[----:B------:R-:W-:Y:S02]  /*1830*/  IMAD.MOV.U32 R10, RZ, RZ, R12 ;  /* 0x000000ffff0a7224 */ /* 0x000fe400078e000c */
[----:B------:R-:W-:Y:S02]  /*1840*/  IMAD R21, R21, UR15, R0 ;  /* 0x0000000f15157c24 */ /* 0x000fe4000f8e0200 */
[----:B------:R-:W-:-:S03]  /*1850*/  IMAD.MOV.U32 R12, RZ, RZ, R19 ;  /* 0x000000ffff0c7224 */ /* 0x000fc600078e0013 */
[----:B------:R-:W-:Y:S02]  /*1860*/  IADD3 R0, R13, R21, RZ ;  /* 0x000000150d007210 */ /* 0x000fe40007ffe0ff */
[----:B------:R-:W-:Y:S01]  /*1870*/  MOV R13, R11 ;  /* 0x0000000b000d7202 */ /* 0x000fe20000000f00 */
[----:B------:R-:W-:Y:S06]  /*1880*/  BRA `(.L_x_139) ;  /* 0x00000000005c7947 */ /* 0x000fec0003800000 */
.L_x_138:
[----:B------:R-:W0:Y:S01]  /*1890*/  I2F.U32.RP R0, UR14 ;  /* 0x0000000e00007d06 */ /* 0x000e220008209000 */
[----:B------:R-:W-:Y:S02]  /*18a0*/  IADD3 R13, RZ, -UR14, RZ ;  /* 0x8000000eff0d7c10 */ /* 0x000fe4000fffe0ff */
        /* <DEDUP_REMOVED lines=12> */
[----:B------:R-:W-:Y:S01]  /*1970*/  @P0 VIADD R13, R13, -UR14 ;  /* 0x8000000e0d0d0c36 */ /* 0x000fe20008000000 */
[----:B------:R-:W-:-:S04]  /*1980*/  @P0 IADD3 R11, R11, 0x1, RZ ;  /* 0x000000010b0b0810 */ /* 0x000fc80007ffe0ff */
[----:B------:R-:W-:-:S13]  /*1990*/  ISETP.GE.U32.AND P1, PT, R13, UR14, PT ;  /* 0x0000000e0d007c0c */ /* 0x000fda000bf26070 */
[----:B------:R-:W-:Y:S01]  /*19a0*/  @P1 VIADD R11, R11, 0x1 ;  /* 0x000000010b0b1836 */ /* 0x000fe20000000000 */
[----:B------:R-:W-:-:S04]  /*19b0*/  @!P2 LOP3.LUT R11, RZ, UR14, RZ, 0x33, !PT ;  /* 0x0000000eff0bac12 */ /* 0x000fc8000f8e33ff */
[----:B------:R-:W-:-:S05]  /*19c0*/  IADD3 R13, -R11, RZ, RZ ;  /* 0x000000ff0b0d7210 */ /* 0x000fca0007ffe1ff */
[----:B------:R-:W-:Y:S01]  /*19d0*/  IMAD R10, R13, UR14, R12 ;  /* 0x0000000e0d0a7c24 */ /* 0x000fe2000f8e020c */
[----:B------:R-:W-:Y:S01]  /*19e0*/  MOV R12, R11 ;  /* 0x0000000b000c7202 */ /* 0x000fe20000000f00 */
[----:B------:R-:W-:-:S07]  /*19f0*/  IMAD.MOV.U32 R13, RZ, RZ, RZ ;  /* 0x000000ffff0d7224 */ /* 0x000fce00078e00ff */
.L_x_139:
[----:B------:R-:W-:Y:S05]  /*1a00*/  BSYNC B0 ;  /* 0x0000000000007941 */ /* 0x000fea0003800000 */
.L_x_137:
[----:B------:R-:W-:Y:S01]  /*1a10*/  ULDC.64 UR14, c[0x0][UR6+0x1f8] ;  /* 0x00007e00060e7abb */ /* 0x000fe20008000a00 */
[----:B------:R-:W-:Y:S01]  /*1a20*/  MOV R17, R9 ;  /* 0x0000000900117202 */ /* 0x000fe20000000f00 */
[----:B------:R-:W-:Y:S01]  /*1a30*/  IMAD.MOV.U32 R9, RZ, RZ, R8 ;  /* 0x000000ffff097224 */ /* 0x000fe200078e0008 */
[----:B------:R-:W-:Y:S01]  /*1a40*/  LOP3.LUT R18, R13, UR15, RZ, 0xfc, !PT ;  /* 0x0000000f0d127c12 */ /* 0x000fe2000f8efcff */
[----:B------:R-:W-:Y:S01]  /*1a50*/  ULDC.64 UR10, c[0x0][UR5+0x200] ;  /* 0x00008000050a7abb */ /* 0x000fe20008000a00 */
[----:B------:R-:W-:Y:S01]  /*1a60*/  MOV R8, R14 ;  /* 0x0000000e00087202 */ /* 0x000fe20000000f00 */
[----:B------:R-:W-:Y:S01]  /*1a70*/  ULDC.64 UR8, c[0x0][UR6+0x2c8] ;  /* 0x0000b20006087abb */ /* 0x000fe20008000a00 */
[----:B------:R-:W-:Y:S01]  /*1a80*/  ISETP.NE.U32.AND P0, PT, R18, RZ, PT ;  /* 0x000000ff1200720c */ /* 0x000fe20003f05070 */
[C---:B------:R-:W-:Y:S01]  /*1a90*/  IMAD R19, R10.reuse, UR11, RZ ;  /* 0x0000000b0a137c24 */ /* 0x040fe2000f8e02ff */
[----:B------:R-:W-:Y:S01]  /*1aa0*/  BSSY B0, `(.L_x_140) ;  /* 0x0000033000007945 */ /* 0x000fe20003800000 */
[----:B------:R-:W-:-:S02]  /*1ab0*/  IMAD R11, R10, UR9, RZ ;  /* 0x000000090a0b7c24 */ /* 0x000fc4000f8e02ff */
[----:B------:R-:W-:-:S04]  /*1ac0*/  IMAD.WIDE.U32 R14, R10, UR8, R16 ;  /* 0x000000080a0e7c25 */ /* 0x000fc8000f8e0010 */
[----:B------:R-:W-:-:S04]  /*1ad0*/  IMAD.WIDE.U32 R16, R10, UR10, R8 ;  /* 0x0000000a0a107c25 */ /* 0x000fc8000f8e0008 */
[C---:B------:R-:W-:Y:S02]  /*1ae0*/  IMAD R9, R0.reuse, UR10, R19 ;  /* 0x0000000a00097c24 */ /* 0x040fe4000f8e0213 */
[----:B------:R-:W-:-:S03]  /*1af0*/  IMAD R11, R0, UR8, R11 ;  /* 0x00000008000b7c24 */ /* 0x000fc6000f8e020b */
[----:B------:R-:W-:Y:S01]  /*1b00*/  IADD3 R9, R17, R9, RZ ;  /* 0x0000000911097210 */ /* 0x000fe20007ffe0ff */
[----:B------:R-:W-:Y:S01]  /*1b10*/  IMAD.IADD R8, R15, 0x1, R11 ;  /* 0x000000010f087824 */ /* 0x000fe200078e020b */
[----:B------:R-:W-:Y:S06]  /*1b20*/  @!P0 BRA `(.L_x_141) ;  /* 0x0000000000508947 */ /* 0x000fec0003800000 */
[----:B------:R-:W-:Y:S01]  /*1b30*/  IMAD.U32 R10, RZ, RZ, UR14 ;  /* 0x0000000eff0a7e24 */ /* 0x000fe2000f8e00ff */
[----:B------:R-:W-:Y:S01]  /*1b40*/  MOV R19, UR15 ;  /* 0x0000000f00137c02 */ /* 0x000fe20008000f00 */
[----:B------:R-:W-:Y:S01]  /*1b50*/  IMAD.U32 R18, RZ, RZ, UR14 ;  /* 0x0000000eff127e24 */ /* 0x000fe2000f8e00ff */
[----:B------:R-:W-:Y:S01]  /*1b60*/  MOV R11, UR15 ;  /* 0x0000000f000b7c02 */ /* 0x000fe20008000f00 */
[----:B------:R-:W-:Y:S01]  /*1b70*/  IMAD.MOV.U32 R26, RZ, RZ, R12 ;  /* 0x000000ffff1a7224 */ /* 0x000fe200078e000c */
[----:B------:R-:W-:Y:S01]  /*1b80*/  MOV R11, R10 ;  /* 0x0000000a000b7202 */ /* 0x000fe20000000f00 */
[----:B------:R-:W-:Y:S01]  /*1b90*/  IMAD.MOV.U32 R10, RZ, RZ, R19 ;  /* 0x000000ffff0a7224 */ /* 0x000fe200078e0013 */
[----:B------:R-:W-:Y:S02]  /*1ba0*/  MOV R20, R13 ;  /* 0x0000000d00147202 */ /* 0x000fe40000000f00 */
[----:B------:R-:W-:-:S07]  /*1bb0*/  MOV R0, 0x1bd0 ;  /* 0x00001bd000007802 */ /* 0x000fce0000000f00 */
[----:B------:R-:W-:Y:S05]  /*1bc0*/  CALL.REL.NOINC `($__internal_6_$__cuda_sm20_div_s64) ;  /* 0x0000000800ac7944 */ /* 0x000fea0003c00000 */
[----:B------:R-:W-:-:S05]  /*1bd0*/  IADD3 R21, P0, RZ, -R19, RZ ;  /* 0x80000013ff157210 */ /* 0x000fca0007f1e0ff */
[----:B------:R-:W-:Y:S02]  /*1be0*/  IMAD.X R0, RZ, RZ, ~R11, P0 ;  /* 0x000000ffff007224 */ /* 0x000fe400000e0e0b */
[----:B------:R-:W-:-:S04]  /*1bf0*/  IMAD.WIDE.U32 R12, R21, UR14, R12 ;  /* 0x0000000e150c7c25 */ /* 0x000fc8000f8e000c */
[----:B------:R-:W-:-:S04]  /*1c00*/  IMAD R0, R0, UR14, RZ ;  /* 0x0000000e00007c24 */ /* 0x000fc8000f8e02ff */
[----:B------:R-:W-:Y:S01]  /*1c10*/  IMAD R21, R21, UR15, R0 ;  /* 0x0000000f15157c24 */ /* 0x000fe2000f8e0200 */
[----:B------:R-:W-:Y:S02]  /*1c20*/  MOV R0, R12 ;  /* 0x0000000c00007202 */ /* 0x000fe40000000f00 */
[----:B------:R-:W-:Y:S01]  /*1c30*/  MOV R12, R19 ;  /* 0x00000013000c7202 */ /* 0x000fe20000000f00 */
[----:B------:R-:W-:Y:S02]  /*1c40*/  IMAD.IADD R10, R13, 0x1, R21 ;  /* 0x000000010d0a7824 */ /* 0x000fe400078e0215 */
[----:B------:R-:W-:Y:S01]  /*1c50*/  IMAD.MOV.U32 R13, RZ, RZ, R11 ;  /* 0x000000ffff0d7224 */ /* 0x000fe200078e000b */
[----:B------:R-:W-:Y:S06]  /*1c60*/  BRA `(.L_x_142) ;  /* 0x0000000000587947 */ /* 0x000fec0003800000 */
.L_x_141:
[----:B------:R-:W0:Y:S01]  /*1c70*/  I2F.U32.RP R0, UR14 ;  /* 0x0000000e00007d06 */ /* 0x000e220008209000 */
[----:B------:R-:W-:Y:S01]  /*1c80*/  IMAD R13, RZ, RZ, -UR14 ;  /* 0x8000000eff0d7e24 */ /* 0x000fe2000f8e02ff */
[----:B------:R-:W-:-:S06]  /*1c90*/  ISETP.NE.U32.AND P2, PT, RZ, UR14, PT ;  /* 0x0000000eff007c0c */ /* 0x000fcc000bf45070 */
[----:B0-----:R-:W0:Y:S02]  /*1ca0*/  MUFU.RCP R0, R0 ;  /* 0x0000000000007308 */ /* 0x001e240000001000 */
[----:B0-----:R-:W-:-:S06]  /*1cb0*/  IADD3 R10, R0, 0xffffffe, RZ ;  /* 0x0ffffffe000a7810 */ /* 0x001fcc0007ffe0ff */
        /* <DEDUP_REMOVED lines=17> */
.L_x_142:
[----:B------:R-:W-:Y:S05]  /*1dd0*/  BSYNC B0 ;  /* 0x0000000000007941 */ /* 0x000fea0003800000 */
.L_x_140:
        /* <DEDUP_REMOVED lines=19> */
.L_x_125:
[----:B------:R-:W-:Y:S01]  /*1f10*/  IADD3 R0, P1, P2, -R4, 0x4, R2 ;  /* 0x0000000404007810 */ /* 0x000fe20007a3e102 */
[----:B------:R-:W-:Y:S01]  /*1f20*/  ULDC.64 UR8, c[0x0][0x550] ;  /* 0x0001540000087ab9 */ /* 0x000fe20000000a00 */
[----:B------:R-:W-:Y:S01]  /*1f30*/  ULDC.64 UR6, c[0x0][0x208] ;  /* 0x0000820000067ab9 */ /* 0x000fe20000000a00 */
[----:B------:R-:W-:Y:S01]  /*1f40*/  BSSY B0, `(.L_x_144) ;  /* 0x000004c000007945 */ /* 0x000fe20003800000 */
[----:B------:R-:W-:Y:S02]  /*1f50*/  ISETP.GE.U32.AND P0, PT, R0, UR8, PT ;  /* 0x0000000800007c0c */ /* 0x000fe4000bf06070 */
[----:B------:R-:W-:-:S04]  /*1f60*/  IADD3.X R0, ~R5, RZ, R3, P1, P2 ;  /* 0x000000ff05007210 */ /* 0x000fc80000fe4503 */
[----:B------:R-:W-:-:S13]  /*1f70*/  ISETP.GE.AND.EX P0, PT, R0, UR9, PT, P0 ;  /* 0x0000000900007c0c */ /* 0x000fda000bf06300 */
[----:B------:R-:W-:Y:S05]  /*1f80*/  @!P0 BRA `(.L_x_145) ;  /* 0x00000004000c8947 */ /* 0x000fea0003800000 */
[----:B------:R-:W-:Y:S01]  /*1f90*/  MOV R6, UR4 ;  /* 0x0000000400067c02 */ /* 0x000fe20008000f00 */
[----:B------:R-:W-:Y:S01]  /*1fa0*/  BSSY B1, `(.L_x_146) ;  /* 0x000002b000017945 */ /* 0x000fe20003800000 */
[----:B------:R-:W-:Y:S02]  /*1fb0*/  PRMT R0, RZ, 0x7610, R0 ;  /* 0x00007610ff007816 */ /* 0x000fe40000000000 */
[----:B------:R-:W-:Y:S02]  /*1fc0*/  PRMT R12, RZ, 0x7610, R12 ;  /* 0x00007610ff0c7816 */ /* 0x000fe4000000000c */
[----:B------:R-:W0:Y:S01]  /*1fd0*/  LDC.64 R6, c[0x0][R6+0x220] ;  /* 0x0000880006067b82 */ /* 0x000e220000000a00 */
[----:B------:R-:W-:Y:S02]  /*1fe0*/  PRMT R13, RZ, 0x7610, R13 ;  /* 0x00007610ff0d7816 */ /* 0x000fe4000000000d */
[----:B------:R-:W-:Y:S02]  /*1ff0*/  PRMT R16, RZ, 0x7610, R16 ;  /* 0x00007610ff107816 */ /* 0x000fe40000000010 */
[----:B0-----:R-:W-:-:S04]  /*2000*/  ISETP.GE.U32.AND P0, PT, R2, R6, PT ;  /* 0x000000060200720c */ /* 0x001fc80003f06070 */
[----:B------:R-:W-:-:S13]  /*2010*/  ISETP.GE.AND.EX P0, PT, R3, R7, PT, P0 ;  /* 0x000000070300720c */ /* 0x000fda0003f06300 */
[----:B------:R-:W-:Y:S05]  /*2020*/  @P0 BRA `(.L_x_147) ;  /* 0x0000000000880947 */ /* 0x000fea0003800000 */
[----:B------:R-:W-:Y:S02]  /*2030*/  ULDC.64 UR10, c[0x0][0x3b0] ;  /* 0x0000ec00000a7ab9 */ /* 0x000fe40000000a00 */
[----:B------:R-:W-:-:S04]  /*2040*/  LEA R10, P0, R8, UR10, 0x1 ;  /* 0x0000000a080a7c11 */ /* 0x000fc8000f8008ff */
[----:B------:R-:W-:-:S05]  /*2050*/  LEA.HI.X R11, R8, UR11, R9, 0x1, P0 ;  /* 0x0000000b080b7c11 */ /* 0x000fca00080f0c09 */
[----:B------:R0:W5:Y:S01]  /*2060*/  LDG.E.U16 R16, desc[UR6][R10.64] ;  /* 0x000000060a107981 */ /* 0x000162000c1e1500 */
[----:B------:R-:W-:-:S04]  /*2070*/  IADD3 R9, P1, R2, 0x1, RZ ;  /* 0x0000000102097810 */ /* 0x000fc80007f3e0ff */
[----:B------:R-:W-:Y:S01]  /*2080*/  ISETP.GE.U32.AND P0, PT, R9, R6, PT ;  /* 0x000000060900720c */ /* 0x000fe20003f06070 */
[----:B------:R-:W-:-:S05]  /*2090*/  IMAD.X R9, RZ, RZ, R3, P1 ;  /* 0x000000ffff097224 */ /* 0x000fca00008e0603 */
[----:B------:R-:W-:-:S13]  /*20a0*/  ISETP.GE.AND.EX P0, PT, R9, R7, PT, P0 ;  /* 0x000000070900720c */ /* 0x000fda0003f06300 */
[----:B0-----:R-:W-:Y:S05]  /*20b0*/  @P0 BRA `(.L_x_147) ;  /* 0x0000000000640947 */ /* 0x001fea0003800000 */
[----:B------:R-:W-:Y:S02]  /*20c0*/  ULDC.64 UR10, c[0x0][UR4+0x2e8] ;  /* 0x0000ba00040a7abb */ /* 0x000fe40008000a00 */
[----:B------:R-:W-:Y:S01]  /*20d0*/  MOV R8, UR10 ;  /* 0x0000000a00087c02 */ /* 0x000fe20008000f00 */
[----:B------:R-:W-:Y:S01]  /*20e0*/  IMAD.U32 R9, RZ, RZ, UR11 ;  /* 0x0000000bff097e24 */ /* 0x000fe2000f8e00ff */
[----:B------:R-:W-:-:S03]  /*20f0*/  MOV R19, UR10 ;  /* 0x0000000a00137c02 */ /* 0x000fc60008000f00 */
[----:B------:R-:W-:Y:S01]  /*2100*/  IMAD.SHL.U32 R17, R8, 0x2, RZ ;  /* 0x0000000208117824 */ /* 0x000fe200078e00ff */
[----:B------:R-:W-:-:S04]  /*2110*/  SHF.L.U64.HI R19, R19, 0x1, R9 ;  /* 0x0000000113137819 */ /* 0x000fc80000010209 */
[----:B------:R-:W-:-:S04]  /*2120*/  IADD3 R8, P0, R17, R10, RZ ;  /* 0x0000000a11087210 */ /* 0x000fc80007f1e0ff */
[----:B------:R-:W-:-:S05]  /*2130*/  IADD3.X R9, R19, R11, RZ, P0, !PT ;  /* 0x0000000b13097210 */ /* 0x000fca00007fe4ff */
[----:B------:R0:W5:Y:S01]  /*2140*/  LDG.E.U16 R13, desc[UR6][R8.64] ;  /* 0x00000006080d7981 */ /* 0x000162000c1e1500 */
[----:B------:R-:W-:Y:S02]  /*2150*/  IADD3 R11, P1, R2, 0x2, RZ ;  /* 0x00000002020b7810 */ /* 0x000fe40007f3e0ff */
[----:B------:R-:W-:Y:S02]  /*2160*/  PRMT R12, RZ, 0x7610, R12 ;  /* 0x00007610ff0c7816 */ /* 0x000fe4000000000c */
[----:B------:R-:W-:Y:S01]  /*2170*/  ISETP.GE.U32.AND P0, PT, R11, R6, PT ;  /* 0x000000060b00720c */ /* 0x000fe20003f06070 */
[----:B------:R-:W-:-:S05]  /*2180*/  IMAD.X R11, RZ, RZ, R3, P1 ;  /* 0x000000ffff0b7224 */ /* 0x000fca00008e0603 */
[----:B------:R-:W-:-:S13]  /*2190*/  ISETP.GE.AND.EX P0, PT, R11, R7, PT, P0 ;  /* 0x000000070b00720c */ /* 0x000fda0003f06300 */
[----:B0-----:R-:W-:Y:S05]  /*21a0*/  @P0 BRA `(.L_x_147) ;  /* 0x0000000000280947 */ /* 0x001fea0003800000 */
[----:B------:R-:W-:-:S04]  /*21b0*/  IADD3 R11, P1, R2, 0x3, RZ ;  /* 0x00000003020b7810 */ /* 0x000fc80007f3e0ff */
[----:B------:R-:W-:Y:S02]  /*21c0*/  ISETP.GE.U32.AND P0, PT, R11, R6, PT ;  /* 0x000000060b00720c */ /* 0x000fe40003f06070 */
[----:B------:R-:W-:-:S04]  /*21d0*/  IADD3.X R6, RZ, R3, RZ, P1, !PT ;  /* 0x00000003ff067210 */ /* 0x000fc80000ffe4ff */
[----:B------:R-:W-:Y:S02]  /*21e0*/  ISETP.GE.AND.EX P0, PT, R6, R7, PT, P0 ;  /* 0x000000070600720c */ /* 0x000fe40003f06300 */
[----:B------:R-:W-:-:S05]  /*21f0*/  IADD3 R6, P1, R8, R17, RZ ;  /* 0x0000001108067210 */ /* 0x000fca0007f3e0ff */
[----:B------:R-:W-:-:S05]  /*2200*/  IMAD.X R7, R9, 0x1, R19, P1 ;  /* 0x0000000109077824 */ /* 0x000fca00008e0613 */
[----:B------:R0:W5:Y:S01]  /*2210*/  LDG.E.U16 R12, desc[UR6][R6.64] ;  /* 0x00000006060c7981 */ /* 0x000162000c1e1500 */
[----:B------:R-:W-:-:S04]  /*2220*/  @!P0 IADD3 R8, P1, R6, R17, RZ ;  /* 0x0000001106088210 */ /* 0x000fc80007f3e0ff */
[----:B------:R-:W-:-:S05]  /*2230*/  @!P0 IADD3.X R9, R7, R19, RZ, P1, !PT ;  /* 0x0000001307098210 */ /* 0x000fca0000ffe4ff */
[----:B------:R0:W5:Y:S04]  /*2240*/  @!P0 LDG.E.U16 R0, desc[UR6][R8.64] ;  /* 0x0000000608008981 */ /* 0x000168000c1e1500 */
.L_x_147:
[----:B------:R-:W-:Y:S05]  /*2250*/  BSYNC B1 ;  /* 0x0000000000017941 */ /* 0x000fea0003800000 */
.L_x_146:
[----:B------:R-:W-:-:S04]  /*2260*/  IADD3 R4, P0, R2, -R4, RZ ;  /* 0x8000000402047210 */ /* 0x000fc80007f1e0ff */
[C---:B0-----:R-:W-:Y:S01]  /*2270*/  IADD3 R7, P3, R4.reuse, 0x1, RZ ;  /* 0x0000000104077810 */ /* 0x041fe20007f7e0ff */
[----:B------:R-:W-:Y:S01]  /*2280*/  IMAD.X R5, R3, 0x1, ~R5, P0 ;  /* 0x0000000103057824 */ /* 0x000fe200000e0e05 */
[C---:B------:R-:W-:Y:S02]  /*2290*/  IADD3 R6, P4, R4.reuse, 0x2, RZ ;  /* 0x0000000204067810 */ /* 0x040fe40007f9e0ff */
[----:B------:R-:W-:Y:S02]  /*22a0*/  ISETP.GE.U32.AND P2, PT, R7, UR8, PT ;  /* 0x0000000807007c0c */ /* 0x000fe4000bf46070 */
[C---:B------:R-:W-:Y:S02]  /*22b0*/  ISETP.GE.U32.AND P0, PT, R4.reuse, UR8, PT ;  /* 0x0000000804007c0c */ /* 0x040fe4000bf06070 */
[----:B------:R-:W-:Y:S02]  /*22c0*/  IADD3.X R7, RZ, R5, RZ, P3, !PT ;  /* 0x00000005ff077210 */ /* 0x000fe40001ffe4ff */
[----:B------:R-:W-:-:S02]  /*22d0*/  IADD3 R4, P3, R4, 0x3, RZ ;  /* 0x0000000304047810 */ /* 0x000fc40007f7e0ff */
[----:B------:R-:W-:Y:S01]  /*22e0*/  ISETP.GE.U32.AND P1, PT, R6, UR8, PT ;  /* 0x0000000806007c0c */ /* 0x000fe2000bf26070 */
[----:B------:R-:W-:Y:S01]  /*22f0*/  IMAD.X R6, RZ, RZ, R5, P4 ;  /* 0x000000ffff067224 */ /* 0x000fe200020e0605 */
[----:B------:R-:W-:Y:S02]  /*2300*/  ISETP.GE.U32.AND P4, PT, R4, UR8, PT ;  /* 0x0000000804007c0c */ /* 0x000fe4000bf86070 */
[----:B------:R-:W-:Y:S02]  /*2310*/  IADD3.X R4, RZ, R5, RZ, P3, !PT ;  /* 0x00000005ff047210 */ /* 0x000fe40001ffe4ff */
[----:B------:R-:W-:Y:S02]  /*2320*/  ISETP.GE.AND.EX P0, PT, R5, UR9, PT, P0 ;  /* 0x0000000905007c0c */ /* 0x000fe4000bf06300 */
[----:B------:R-:W-:Y:S02]  /*2330*/  ISETP.GE.AND.EX P3, PT, R4, UR9, PT, P4 ;  /* 0x0000000904007c0c */ /* 0x000fe4000bf66340 */
[----:B------:R-:W-:-:S02]  /*2340*/  ISETP.GE.AND.EX P2, PT, R7, UR9, PT, P2 ;  /* 0x0000000907007c0c */ /* 0x000fc4000bf46320 */
[----:B------:R-:W-:-:S07]  /*2350*/  ISETP.GE.AND.EX P1, PT, R6, UR9, PT, P1 ;  /* 0x0000000906007c0c */ /* 0x000fce000bf26310 */
[----:B-----5:R-:W-:-:S04]  /*2360*/  @!P0 PRMT R16, RZ, 0x7610, R16 ;  /* 0x00007610ff108816 */ /* 0x020fc80000000010 */
[----:B------:R-:W-:Y:S02]  /*2370*/  @!P2 PRMT R13, RZ, 0x7610, R13 ;  /* 0x00007610ff0da816 */ /* 0x000fe4000000000d */
[----:B------:R-:W-:Y:S01]  /*2380*/  @!P1 PRMT R12, RZ, 0x7610, R12 ;  /* 0x00007610ff0c9816 */ /* 0x000fe2000000000c */
[----:B------:R-:W-:Y:S06]  /*2390*/  @P3 BRA `(.L_x_148) ;  /* 0x0000000000183947 */ /* 0x000fec0003800000 */
[----:B------:R-:W-:Y:S01]  /*23a0*/  PRMT R0, RZ, 0x7610, R0 ;  /* 0x00007610ff007816 */ /* 0x000fe20000000000 */
[----:B------:R-:W-:Y:S06]  /*23b0*/  BRA `(.L_x_148) ;  /* 0x0000000000107947 */ /* 0x000fec0003800000 */
.L_x_145:
[----:B------:R-:W-:Y:S02]  /*23c0*/  PRMT R0, RZ, 0x7610, R0 ;  /* 0x00007610ff007816 */ /* 0x000fe40000000000 */
[----:B------:R-:W-:Y:S02]  /*23d0*/  PRMT R12, RZ, 0x7610, R12 ;  /* 0x00007610ff0c7816 */ /* 0x000fe4000000000c */
[----:B------:R-:W-:Y:S02]  /*23e0*/  PRMT R13, RZ, 0x7610, R13 ;  /* 0x00007610ff0d7816 */ /* 0x000fe4000000000d */
[----:B------:R-:W-:-:S07]  /*23f0*/  PRMT R16, RZ, 0x7610, R16 ;  /* 0x00007610ff107816 */ /* 0x000fce0000000010 */
.L_x_148:
[----:B------:R-:W-:Y:S05]  /*2400*/  BSYNC B0 ;  /* 0x0000000000007941 */ /* 0x000fea0003800000 */
.L_x_144:
[----:B------:R-:W-:Y:S02]  /*2410*/  ULDC.64 UR10, c[0x0][UR4+0x220] ;  /* 0x00008800040a7abb */ /* 0x000fe40008000a00 */
[----:B------:R-:W-:-:S04]  /*2420*/  ISETP.GE.U32.AND P0, PT, R2, UR10, PT ;  /* 0x0000000a02007c0c */ /* 0x000fc8000bf06070 */
[----:B------:R-:W-:-:S13]  /*2430*/  ISETP.GE.AND.EX P0, PT, R3, UR11, PT, P0 ;  /* 0x0000000b03007c0c */ /* 0x000fda000bf06300 */
[----:B------:R-:W-:Y:S05]  /*2440*/  @P0 EXIT ;  /* 0x000000000000094d */ /* 0x000fea0003800000 */
[----:B------:R-:W-:Y:S01]  /*2450*/  IADD3 R4, P2, R2, 0x1, RZ ;  /* 0x0000000102047810 */ /* 0x000fe20007f5e0ff */
[----:B------:R-:W-:-:S03]  /*2460*/  ULDC.64 UR4, c[0x0][0x210] ;  /* 0x0000840000047ab9 */ /* 0x000fc60000000a00 */
[----:B------:R-:W-:Y:S01]  /*2470*/  ISETP.GE.U32.AND P0, PT, R4, UR10, PT ;  /* 0x0000000a04007c0c */ /* 0x000fe2000bf06070 */
[----:B------:R-:W-:Y:S01]  /*2480*/  IMAD.X R6, RZ, RZ, R3, P2 ;  /* 0x000000ffff067224 */ /* 0x000fe200010e0603 */
[----:B------:R-:W-:-:S04]  /*2490*/  LEA R4, P1, R14, UR4, 0x1 ;  /* 0x000000040e047c11 */ /* 0x000fc8000f8208ff */
[----:B------:R-:W-:Y:S02]  /*24a0*/  ISETP.GE.AND.EX P0, PT, R6, UR11, PT, P0 ;  /* 0x0000000b06007c0c */ /* 0x000fe4000bf06300 */
[----:B------:R-:W-:-:S05]  /*24b0*/  LEA.HI.X R5, R14, UR5, R15, 0x1, P1 ;  /* 0x000000050e057c11 */ /* 0x000fca00088f0c0f */
[----:B------:R0:W-:Y:S06]  /*24c0*/  STG.E.U16 desc[UR6][R4.64], R16 ;  /* 0x0000001004007986 */ /* 0x0001ec000c101506 */
[----:B------:R-:W-:Y:S05]  /*24d0*/  @P0 EXIT ;  /* 0x000000000000094d */ /* 0x000fea0003800000 */
[----:B------:R-:W-:Y:S01]  /*24e0*/  UMOV UR4, 0xd0 ;  /* 0x000000d000047882 */ /* 0x000fe20000000000 */
[----:B------:R-:W-:Y:S01]  /*24f0*/  IADD3 R6, P2, R2, 0x2, RZ ;  /* 0x0000000202067810 */ /* 0x000fe20007f5e0ff */
[----:B------:R-:W-:-:S03]  /*2500*/  ULEA UR4, UR13, UR4, 0x3 ;  /* 0x000000040d047291 */ /* 0x000fc6000f8e183f */
[----:B------:R-:W-:Y:S02]  /*2510*/  ISETP.GE.U32.AND P0, PT, R6, UR10, PT ;  /* 0x0000000a06007c0c */ /* 0x000fe4000bf06070 */
[----:B------:R-:W-:-:S04]  /*2520*/  IADD3.X R10, RZ, R3, RZ, P2, !PT ;  /* 0x00000003ff0a7210 */ /* 0x000fc800017fe4ff */
[----:B------:R-:W-:-:S03]  /*2530*/  ISETP.GE.AND.EX P0, PT, R10, UR11, PT, P0 ;  /* 0x0000000b0a007c0c */ /* 0x000fc6000bf06300 */
[----:B------:R-:W-:Y:S02]  /*2540*/  ULDC.64 UR4, c[0x0][UR4+0x210] ;  /* 0x0000840004047abb */ /* 0x000fe40008000a00 */
[----:B------:R-:W-:Y:S01]  /*2550*/  MOV R8, UR4 ;  /* 0x0000000400087c02 */ /* 0x000fe20008000f00 */
[----:B------:R-:W-:-:S03]  /*2560*/  IMAD.U32 R9, RZ, RZ, UR5 ;  /* 0x00000005ff097e24 */ /* 0x000fc6000f8e00ff */
[----:B------:R-:W-:-:S04]  /*2570*/  LEA R6, P1, R8, R4, 0x1 ;  /* 0x0000000408067211 */ /* 0x000fc800078208ff */
[----:B------:R-:W-:-:S05]  /*2580*/  LEA.HI.X R7, R8, R5, R9, 0x1, P1 ;  /* 0x0000000508077211 */ /* 0x000fca00008f0c09 */
[----:B------:R1:W-:Y:S01]  /*2590*/  STG.E.U16 desc[UR6][R6.64], R13 ;  /* 0x0000000d06007986 */ /* 0x0003e2000c101506 */
[----:B------:R-:W-:Y:S05]  /*25a0*/  @P0 EXIT ;  /* 0x000000000000094d */ /* 0x000fea0003800000 */
[----:B-1----:R-:W-:Y:S02]  /*25b0*/  IADD3 R6, P2, R2, 0x3, RZ ;  /* 0x0000000302067810 */ /* 0x002fe40007f5e0ff */
[----:B------:R-:W-:Y:S02]  /*25c0*/  LEA R2, P1, R8, R4, 0x2 ;  /* 0x0000000408027211 */ /* 0x000fe400078210ff */
[----:B------:R-:W-:Y:S01]  /*25d0*/  ISETP.GE.U32.AND P0, PT, R6, UR10, PT ;  /* 0x0000000a06007c0c */ /* 0x000fe2000bf06070 */
[----:B------:R-:W-:Y:S01]  /*25e0*/  IMAD.X R6, RZ, RZ, R3, P2 ;  /* 0x000000ffff067224 */ /* 0x000fe200010e0603 */
[----:B------:R-:W-:-:S04]  /*25f0*/  LEA.HI.X R3, R8, R5, R9, 0x2, P1 ;  /* 0x0000000508037211 */ /* 0x000fc800008f1409 */
[----:B------:R-:W-:Y:S01]  /*2600*/  ISETP.GE.AND.EX P0, PT, R6, UR11, PT, P0 ;  /* 0x0000000b06007c0c */ /* 0x000fe2000bf06300 */
[----:B------:R1:W-:-:S12]  /*2610*/  STG.E.U16 desc[UR6][R2.64], R12 ;  /* 0x0000000c02007986 */ /* 0x0003d8000c101506 */
[----:B-1----:R-:W-:Y:S05]  /*2620*/  @P0 EXIT ;  /* 0x000000000000094d */ /* 0x002fea0003800000 */
[----:B------:R-:W-:Y:S01]  /*2630*/  UIMAD UR8, UR5, 0x6, URZ ;  /* 0x00000006050878a4 */ /* 0x000fe2000f8e023f */
[----:B0-----:R-:W-:-:S05]  /*2640*/  IMAD.WIDE.U32 R4, R8, 0x6, R4 ;  /* 0x0000000608047825 */ /* 0x001fca00078e0004 */
[----:B------:R-:W-:-:S05]  /*2650*/  IADD3 R5, R5, UR8, RZ ;  /* 0x0000000805057c10 */ /* 0x000fca000fffe0ff */
[----:B------:R-:W-:Y:S01]  /*2660*/  STG.E.U16 desc[UR6][R4.64], R0 ;  /* 0x0000000004007986 */ /* 0x000fe2000c101506 */
[----:B------:R-:W-:Y:S05]  /*2670*/  EXIT ;  /* 0x000000000000794d */ /* 0x000fea0003800000 */
        .weak           $__internal_6_$__cuda_sm20_div_s64
        .type           $__internal_6_$__cuda_sm20_div_s64,@function
        .size           $__internal_6_$__cuda_sm20_div_s64,(.L_x_3154 - $__internal_6_$__cuda_sm20_div_s64)
$__internal_6_$__cuda_sm20_div_s64:
        /* <DEDUP_REMOVED lines=23> */
[----:B------:R-:W-:Y:S01]  /*27f0*/  IMAD.X R21, R22, 0x1, R25, P0 ;  /* 0x0000000116157824 */ /* 0x000fe200000e0619 */
[----:B------:R-:W-:Y:S01]  /*2800*/  IADD3 R25, P4, RZ, -R26, RZ ;  /* 0x8000001aff197210 */ /* 0x000fe20007f9e0ff */
[----:B------:R-:W-:-:S03]  /*2810*/  IMAD.WIDE.U32 R22, R29, R18, RZ ;  /* 0x000000121d167225 */ /* 0x000fc600078e00ff */
[----:B------:R-:W-:Y:S01]  /*2820*/  IADD3.X R21, RZ, RZ, R21, P2, P1 ;  /* 0x000000ffff157210 */ /* 0x000fe200017e2415 */
[----:B------:R-:W-:Y:S01]  /*2830*/  IMAD R24, R29, R19, R23 ;  /* 0x000000131d187224 */ /* 0x000fe200078e0217 */
[----:B------:R-:W-:Y:S02]  /*2840*/  IADD3 R22, P0, RZ, -R22, RZ ;  /* 0x80000016ff167210 */ /* 0x000fe40007f1e0ff */
[----:B------:R-:W-:Y:S01]  /*2850*/  SEL R25, R25, R26, !P3 ;  /* 0x0000001a19197207 */ /* 0x000fe20005800000 */
        /* <DEDUP_REMOVED lines=25> */
[----:B------:R-:W-:-:S05]  /*29f0*/  IMAD R24, R21, R18, R24 ;  /* 0x0000001215187224 */ /* 0x000fca00078e0218 */
[----:B------:R-:W-:Y:S02]  /*2a00*/  IADD3.X R22, ~R24, R22, RZ, P1, !PT ;  /* 0x0000001618167210 */ /* 0x000fe40000ffe5ff */
[----:B------:R-:W-:Y:S02]  /*2a10*/  IADD3 R26, P1, R25, -R18, RZ ;  /* 0x80000012191a7210 */ /* 0x000fe40007f3e0ff */
[----:B------:R-:W-:Y:S02]  /*2a20*/  ISETP.GE.U32.AND.EX P0, PT, R22, R19, PT, P0 ;  /* 0x000000131600720c */ /* 0x000fe40003f06100 */
[----:B------:R-:W-:Y:S02]  /*2a30*/  IADD3 R24, P2, R23, 0x1, RZ ;  /* 0x0000000117187810 */ /* 0x000fe40007f5e0ff */
[----:B------:R-:W-:Y:S01]  /*2a40*/  SEL R25, R26, R25, P0 ;  /* 0x000000191a197207 */ /* 0x000fe20000000000 */
[----:B------:R-:W-:Y:S01]  /*2a50*/  IMAD.X R26, R22, 0x1, ~R19, P1 ;  /* 0x00000001161a7824 */ /* 0x000fe200008e0e13 */
[----:B------:R-:W-:-:S02]  /*2a60*/  SEL R24, R24, R23, P0 ;  /* 0x0000001718187207 */ /* 0x000fc40000000000 */
[-C--:B------:R-:W-:Y:S02]  /*2a70*/  IADD3.X R23, RZ, R21.reuse, RZ, P2, !PT ;  /* 0x00000015ff177210 */ /* 0x080fe400017fe4ff */
[----:B------:R-:W-:Y:S02]  /*2a80*/  SEL R26, R26, R22, P0 ;  /* 0x000000161a1a7207 */ /* 0x000fe40000000000 */
[----:B------:R-:W-:Y:S02]  /*2a90*/  ISETP.GE.U32.AND P1, PT, R25, R18, PT ;  /* 0x000000121900720c */ /* 0x000fe40003f26070 */
[----:B------:R-:W-:Y:S01]  /*2aa0*/  SEL R23, R23, R21, P0 ;  /* 0x0000001517177207 */ /* 0x000fe20000000000 */
[----:B------:R-:W-:Y:S01]  /*2ab0*/  HFMA2.MMA R21, -RZ, RZ, 0, 0 ;  /* 0x00000000ff157435 */ /* 0x000fe200000001ff */
[----:B------:R-:W-:Y:S02]  /*2ac0*/  IADD3 R18, P2, R24, 0x1, RZ ;  /* 0x0000000118127810 */ /* 0x000fe40007f5e0ff */
[----:B------:R-:W-:-:S02]  /*2ad0*/  ISETP.GE.U32.AND.EX P0, PT, R26, R19, PT, P1 ;  /* 0x000000131a00720c */ /* 0x000fc40003f06110 */
[----:B------:R-:W-:Y:S01]  /*2ae0*/  ISETP.GE.AND P1, PT, R20, RZ, PT ;  /* 0x000000ff1400720c */ /* 0x000fe20003f26270 */
[----:B------:R-:W-:Y:S01]  /*2af0*/  IMAD.X R19, RZ, RZ, R23, P2 ;  /* 0x000000ffff137224 */ /* 0x000fe200010e0617 */
[----:B------:R-:W-:Y:S01]  /*2b00*/  SEL R18, R18, R24, P0 ;  /* 0x0000001812127207 */ /* 0x000fe20000000000 */
[----:B------:R-:W-:-:S03]  /*2b10*/  IMAD.MOV.U32 R20, RZ, RZ, R0 ;  /* 0x000000ffff147224 */ /* 0x000fc600078e0000 */
[----:B------:R-:W-:Y:S02]  /*2b20*/  SEL R23, R19, R23, P0 ;  /* 0x0000001713177207 */ /* 0x000fe40000000000 */
[-C--:B------:R-:W-:Y:S02]  /*2b30*/  IADD3 R19, P2, RZ, -R18.reuse, RZ ;  /* 0x80000012ff137210 */ /* 0x080fe40007f5e0ff */
[----:B------:R-:W-:Y:S02]  /*2b40*/  ISETP.NE.U32.AND P0, PT, R11, RZ, PT ;  /* 0x000000ff0b00720c */ /* 0x000fe40003f05070 */
[----:B------:R-:W-:Y:S02]  /*2b50*/  IADD3.X R11, RZ, ~R23, RZ, P2, !PT ;  /* 0x80000017ff0b7210 */ /* 0x000fe400017fe4ff */
[----:B------:R-:W-:Y:S02]  /*2b60*/  ISETP.NE.AND.EX P0, PT, R10, RZ, PT, P0 ;  /* 0x000000ff0a00720c */ /* 0x000fe40003f05300 */
[----:B------:R-:W-:-:S02]  /*2b70*/  SEL R19, R19, R18, !P1 ;  /* 0x0000001213137207 */ /* 0x000fc40004800000 */
[----:B------:R-:W-:Y:S02]  /*2b80*/  SEL R11, R11, R23, !P1 ;  /* 0x000000170b0b7207 */ /* 0x000fe40004800000 */
[----:B------:R-:W-:Y:S02]  /*2b90*/  SEL R19, R19, 0xffffffff, P0 ;  /* 0xffffffff13137807 */ /* 0x000fe40000000000 */
[----:B------:R-:W-:Y:S01]  /*2ba0*/  SEL R11, R11, 0xffffffff, P0 ;  /* 0xffffffff0b0b7807 */ /* 0x000fe20000000000 */
[----:B------:R-:W-:Y:S06]  /*2bb0*/  RET.REL.NODEC R20 `(_ZN2at6native16triu_tril_kernelIN3c108BFloat16ElLb1ELi4ELb0EEEvNS_4cuda6detail10TensorInfoIT_T0_EENS6_IKS7_S8_EEllS8_) ;  /* 0xffffffd414107950 */ /* 0x000fec0003c3ffff */
.L_x_149:
        /* <DEDUP_REMOVED lines=12> */
.L_x_3154:


//--------------------- .text._ZN2at6native16triu_tril_kernelIN3c108BFloat16ElLb1ELi4ELb1EEEvNS_4cuda6detail10TensorInfoIT_T0_EENS6_IKS7_S8_EEllS8_ --------------------------
	.section	.text._ZN2at6native16triu_tril_kernelIN3c108BFloat16ElLb1ELi4ELb1EEEvNS_4cuda6detail10TensorInfoIT_T0_EENS6_IKS7_S8_EEllS8_,"ax",@progbits
	.align	128
        .global         _ZN2at6native16triu_tril_kernelIN3c108BFloat16ElLb1ELi4ELb1EEEvNS_4cuda6detail10TensorInfoIT_T0_EENS6_IKS7_S8_EEllS8_
        .type           _ZN2at6native16triu_tril_kernelIN3c108BFloat16ElLb1ELi4ELb1EEEvNS_4cuda6detail10TensorInfoIT_T0_EENS6_IKS7_S8_EEllS8_,@function
        .size           _ZN2at6native16triu_tril_kernelIN3c108BFloat16ElLb1ELi4ELb1EEEvNS_4cuda6detail10TensorInfoIT_T0_EENS6_IKS7_S8_EEllS8_,(.L_x_3156 - _ZN2at6native16triu_tril_kernelIN3c108BFloat16ElLb1ELi4ELb1EEEvNS_4cuda6detail10TensorInfoIT_T0_EENS6_IKS7_S8_EEllS8_)
        .other          _ZN2at6native16triu_tril_kernelIN3c108BFloat16ElLb1ELi4ELb1EEEvNS_4cuda6detail10TensorInfoIT_T0_EENS6_IKS7_S8_EEllS8_,@"STO_CUDA_ENTRY STV_DEFAULT"
_ZN2at6native16triu_tril_kernelIN3c108BFloat16ElLb1ELi4ELb1EEEvNS_4cuda6detail10TensorInfoIT_T0_EENS6_IKS7_S8_EEllS8_:
.text._ZN2at6native16triu_tril_kernelIN3c108BFloat16ElLb1ELi4ELb1EEEvNS_4cuda6detail10TensorInfoIT_T0_EENS6_IKS7_S8_EEllS8_:
        /* <DEDUP_REMOVED lines=23> */
[----:B------:R-:W-:Y:S05]  /*0170*/  CALL.REL.NOINC `($__internal_7_$__cuda_sm20_div_s64) ;  /* 0x0000002000247944 */ /* 0x000fea0003c00000 */
        /* <DEDUP_REMOVED lines=8> */
.L_x_151:
        /* <DEDUP_REMOVED lines=23> */
.L_x_152:
[----:B------:R-:W-:Y:S05]  /*0370*/  BSYNC B0 ;  /* 0x0000000000007941 */ /* 0x000fea0003800000 */
.L_x_150:
        /* <DEDUP_REMOVED lines=12> */
[----:B------:R-:W-:Y:S05]  /*0440*/  CALL.REL.NOINC `($__internal_8_$__cuda_sm20_rem_s64) ;  /* 0x0000002000bc7944 */ /* 0x000fea0003c00000 */
[----:B------:R-:W-:Y:S05]  /*0450*/  BRA `(.L_x_155) ;  /* 0x0000000000487947 */ /* 0x000fea0003800000 */
.L_x_154:
        /* <DEDUP_REMOVED lines=18> */
.L_x_155:
[----:B------:R-:W-:Y:S05]  /*0580*/  BSYNC B0 ;  /* 0x0000000000007941 */ /* 0x000fea0003800000 */
.L_x_153:
        /* <DEDUP_REMOVED lines=21> */
[----:B------:R-:W-:Y:S05]  /*06e0*/  CALL.REL.NOINC `($__internal_7_$__cuda_sm20_div_s64) ;  /* 0x0000001800c87944 */ /* 0x000fea0003c00000 */
[----:B------:R-:W-:Y:S02]  /*06f0*/  IMAD.MOV.U32 R18, RZ, RZ, R10 ;  /* 0x000000ffff127224 */ /* 0x000fe400078e000a */
[----:B------:R-:W-:Y:S01]  /*0700*/  IMAD.MOV.U32 R19, RZ, RZ, R11 ;  /* 0x000000ffff137224 */ /* 0x000fe200078e000b */
[----:B------:R-:W-:Y:S06]  /*0710*/  BRA `(.L_x_158) ;  /* 0x00000000004c7947 */ /* 0x000fec0003800000 */
.L_x_157:
        /* <DEDUP_REMOVED lines=19> */
.L_x_158:
[----:B------:R-:W-:Y:S05]  /*0850*/  BSYNC B0 ;  /* 0x0000000000007941 */ /* 0x000fea0003800000 */
.L_x_156:
        /* <DEDUP_REMOVED lines=42> */
.L_x_164:
        /* <DEDUP_REMOVED lines=14> */
[----:B------:R-:W-:Y:S05]  /*0be0*/  CALL.REL.NOINC `($__internal_7_$__cuda_sm20_div_s64) ;  /* 0x0000001400887944 */ /* 0x000fea0003c00000 */
        /* <DEDUP_REMOVED lines=11> */
.L_x_162:
        /* <DEDUP_REMOVED lines=23> */
.L_x_163:
[----:B------:R-:W-:Y:S05]  /*0e10*/  BSYNC B0 ;  /* 0x0000000000007941 */ /* 0x000fea0003800000 */
.L_x_161:
        /* <DEDUP_REMOVED lines=14> */
.L_x_160:
        /* <DEDUP_REMOVED lines=13> */
.L_x_177:
        /* <DEDUP_REMOVED lines=14> */
[----:B------:R-:W-:Y:S05]  /*10b0*/  CALL.REL.NOINC `($__internal_7_$__cuda_sm20_div_s64) ;  /* 0x0000001000547944 */ /* 0x000fea0003c00000 */
        /* <DEDUP_REMOVED lines=11> */
.L_x_166:
        /* <DEDUP_REMOVED lines=23> */
.L_x_167:
[----:B------:R-:W-:Y:S05]  /*12e0*/  BSYNC B0 ;  /* 0x0000000000007941 */ /* 0x000fea0003800000 */
.L_x_165:
        /* <DEDUP_REMOVED lines=31> */
.L_x_169:
[----:B------:R-:W0:Y:S01]  /*14e0*/  I2F.U32.RP R5, UR14 ;  /* 0x0000000e00057d06 */ /* 0x000e220008209000 */
[----:B------:R-:W-:Y:S01]  /*14f0*/  IMAD R9, RZ, RZ, -UR14 ;  /* 0x8000000eff097e24 */ /* 0x000fe2000f8e02ff */
[----:B------:R-:W-:Y:S01]  /*1500*/  ISETP.NE.U32.AND P2, PT, RZ, UR14, PT ;  /* 0x0000000eff007c0c */ /* 0x000fe2000bf45070 */
[----:B------:R-:W-:-:S05]  /*1510*/  IMAD.MOV.U32 R19, RZ, RZ, RZ ;  /* 0x000000ffff137224 */ /* 0x000fca00078e00ff */
        /* <DEDUP_REMOVED lines=18> */
[----:B------:R-:W-:-:S07]  /*1640*/  MOV R18, R7 ;  /* 0x0000000700127202 */ /* 0x000fce0000000f00 */
.L_x_170:
[----:B------:R-:W-:Y:S05]  /*1650*/  BSYNC B0 ;  /* 0x0000000000007941 */ /* 0x000fea0003800000 */
.L_x_168:
        /* <DEDUP_REMOVED lines=9> */
[----:B------:R-:W-:-:S05]  /*16f0*/  IMAD.WIDE.U32 R14, R6, UR8, R14 ;  /* 0x00000008060e7c25 */ /* 0x000fca000f8e000e */
[----:B------:R-:W-:-:S05]  /*1700*/  IADD3 R24, R15, R5, RZ ;  /* 0x000000050f187210 */ /* 0x000fca0007ffe0ff */
[----:B------:R-:W-:Y:S05]  /*1710*/  @!P0 BRA `(.L_x_172) ;  /* 0x0000000000548947 */ /* 0x000fea0003800000 */
        /* <DEDUP_REMOVED lines=18> */
[----:B------:R-:W-:-:S05]  /*1840*/  IMAD R5, R8, UR15, R5 ;  /* 0x0000000f08057c24 */ /* 0x000fca000f8e0205 */
[----:B------:R-:W-:Y:S01]  /*1850*/  IADD3 R5, R7, R5, RZ ;  /* 0x0000000507057210 */ /* 0x000fe20007ffe0ff */
[----:B------:R-:W-:Y:S06]  /*1860*/  BRA `(.L_x_173) ;  /* 0x00000000005c7947 */ /* 0x000fec0003800000 */
.L_x_172:
[----:B------:R-:W0:Y:S01]  /*1870*/  I2F.U32.RP R5, UR14 ;  /* 0x0000000e00057d06 */ /* 0x000e220008209000 */
[----:B------:R-:W-:Y:S01]  /*1880*/  IADD3 R9, RZ, -UR14, RZ ;  /* 0x8000000eff097c10 */ /* 0x000fe2000fffe0ff */
[----:B------:R-:W-:Y:S01]  /*1890*/  IMAD.MOV.U32 R19, RZ, RZ, RZ ;  /* 0x000000ffff137224 */ /* 0x000fe200078e00ff */
        /* <DEDUP_REMOVED lines=20> */
.L_x_173:
[----:B------:R-:W-:Y:S05]  /*19e0*/  BSYNC B0 ;  /* 0x0000000000007941 */ /* 0x000fea0003800000 */
.L_x_171:
[----:B------:R-:W-:Y:S01]  /*19f0*/  ULDC.64 UR14, c[0x0][UR7+0x1f8] ;  /* 0x00007e00070e7abb */ /* 0x000fe20008000a00 */
[----:B------:R-:W-:Y:S01]  /*1a00*/  ULDC.64 UR8, c[0x0][UR6+0x200] ;  /* 0x0000800006087abb */ /* 0x000fe20008000a00 */
[----:B------:R-:W-:Y:S01]  /*1a10*/  LOP3.LUT R7, R19, UR15, RZ, 0xfc, !PT ;  /* 0x0000000f13077c12 */ /* 0x000fe2000f8efcff */
[C---:B------:R-:W-:Y:S01]  /*1a20*/  IMAD R8, R6.reuse, UR9, RZ ;  /* 0x0000000906087c24 */ /* 0x040fe2000f8e02ff */
[----:B------:R-:W-:Y:S01]  /*1a30*/  MOV R15, R24 ;  /* 0x00000018000f7202 */ /* 0x000fe20000000f00 */
[----:B------:R-:W-:Y:S01]  /*1a40*/  BSSY B0, `(.L_x_174) ;  /* 0x0000032000007945 */ /* 0x000fe20003800000 */
        /* <DEDUP_REMOVED lines=14> */
[----:B------:R-:W-:Y:S05]  /*1b30*/  CALL.REL.NOINC `($__internal_7_$__cuda_sm20_div_s64) ;  /* 0x0000000400b47944 */ /* 0x000fea0003c00000 */
[-C--:B------:R-:W-:Y:S01]  /*1b40*/  IADD3 R8, P0, RZ, -R10.reuse, RZ ;  /* 0x8000000aff087210 */ /* 0x080fe20007f1e0ff */
[----:B------:R-:W-:Y:S01]  /*1b50*/  IMAD.MOV.U32 R6, RZ, RZ, R18 ;  /* 0x000000ffff067224 */ /* 0x000fe200078e0012 */
[----:B------:R-:W-:Y:S01]  /*1b60*/  MOV R7, R19 ;  /* 0x0000001300077202 */ /* 0x000fe20000000f00 */
[----:B------:R-:W-:Y:S01]  /*1b70*/  IMAD.MOV.U32 R19, RZ, RZ, R11 ;  /* 0x000000ffff137224 */ /* 0x000fe200078e000b */
[----:B------:R-:W-:Y:S02]  /*1b80*/  IADD3.X R5, RZ, ~R11, RZ, P0, !PT ;  /* 0x8000000bff057210 */ /* 0x000fe400007fe4ff */
[----:B------:R-:W-:Y:S01]  /*1b90*/  MOV R18, R10 ;  /* 0x0000000a00127202 */ /* 0x000fe20000000f00 */
[----:B------:R-:W-:-:S04]  /*1ba0*/  IMAD.WIDE.U32 R6, R8, UR14, R6 ;  /* 0x0000000e08067c25 */ /* 0x000fc8000f8e0006 */
[----:B------:R-:W-:-:S04]  /*1bb0*/  IMAD R5, R5, UR14, RZ ;  /* 0x0000000e05057c24 */ /* 0x000fc8000f8e02ff */
[----:B------:R-:W-:-:S04]  /*1bc0*/  IMAD R5, R8, UR15, R5 ;  /* 0x0000000f08057c24 */ /* 0x000fc8000f8e0205 */
[----:B------:R-:W-:Y:S01]  /*1bd0*/  IMAD.IADD R5, R7, 0x1, R5 ;  /* 0x0000000107057824 */ /* 0x000fe200078e0205 */
[----:B------:R-:W-:Y:S06]  /*1be0*/  BRA `(.L_x_176) ;  /* 0x00000000005c7947 */ /* 0x000fec0003800000 */
.L_x_175:
[----:B------:R-:W0:Y:S01]  /*1bf0*/  I2F.U32.RP R5, UR14 ;  /* 0x0000000e00057d06 */ /* 0x000e220008209000 */
[----:B------:R-:W-:Y:S01]  /*1c00*/  IMAD R9, RZ, RZ, -UR14 ;  /* 0x8000000eff097e24 */ /* 0x000fe2000f8e02ff */
[----:B------:R-:W-:Y:S01]  /*1c10*/  ISETP.NE.U32.AND P2, PT, RZ, UR14, PT ;  /* 0x0000000eff007c0c */ /* 0x000fe2000bf45070 */
[----:B------:R-:W-:-:S05]  /*1c20*/  HFMA2.MMA R19, -RZ, RZ, 0, 0 ;  /* 0x00000000ff137435 */ /* 0x000fca00000001ff */
[----:B0-----:R-:W0:Y:S02]  /*1c30*/  MUFU.RCP R5, R5 ;  /* 0x0000000500057308 */ /* 0x001e240000001000 */
[----:B0-----:R-:W-:Y:S02]  /*1c40*/  IADD3 R6, R5, 0xffffffe, RZ ;  /* 0x0ffffffe05067810 */ /* 0x001fe40007ffe0ff */
[----:B------:R-:W-:-:S04]  /*1c50*/  MOV R5, RZ ;  /* 0x000000ff00057202 */ /* 0x000fc80000000f00 */
        /* <DEDUP_REMOVED lines=14> */
[----:B------:R-:W-:Y:S02]  /*1d40*/  IMAD R6, R9, UR14, R18 ;  /* 0x0000000e09067c24 */ /* 0x000fe4000f8e0212 */
[----:B------:R-:W-:-:S07]  /*1d50*/  IMAD.MOV.U32 R18, RZ, RZ, R7 ;  /* 0x000000ffff127224 */ /* 0x000fce00078e0007 */
.L_x_176:
[----:B------:R-:W-:Y:S05]  /*1d60*/  BSYNC B0 ;  /* 0x0000000000007941 */ /* 0x000fea0003800000 */
.L_x_174:
        /* <DEDUP_REMOVED lines=13> */
.L_x_159:
[----:B------:R-:W-:Y:S02]  /*1e40*/  ULDC.64 UR8, c[0x0][UR5+0x220] ;  /* 0x0000880005087abb */ /* 0x000fe40008000a00 */
[----:B------:R-:W-:-:S04]  /*1e50*/  ISETP.GE.U32.AND P0, PT, R4, UR8, PT ;  /* 0x0000000804007c0c */ /* 0x000fc8000bf06070 */
[----:B------:R-:W-:-:S13]  /*1e60*/  ISETP.GE.AND.EX P0, PT, R3, UR9, PT, P0 ;  /* 0x0000000903007c0c */ /* 0x000fda000bf06300 */
[----:B------:R-:W-:Y:S05]  /*1e70*/  @P0 EXIT ;  /* 0x000000000000094d */ /* 0x000fea0003800000 */
[----:B------:R-:W-:Y:S01]  /*1e80*/  IADD3 R5, P2, R4, 0x1, RZ ;  /* 0x0000000104057810 */ /* 0x000fe20007f5e0ff */
[----:B------:R-:W-:Y:S01]  /*1e90*/  ULDC.64 UR6, c[0x0][0x210] ;  /* 0x0000840000067ab9 */ /* 0x000fe20000000a00 */
[----:B------:R-:W-:Y:S01]  /*1ea0*/  ULDC.64 UR10, c[0x0][0x208] ;  /* 0x00008200000a7ab9 */ /* 0x000fe20000000a00 */
[C---:B------:R-:W-:Y:S02]  /*1eb0*/  LEA R6, P1, R14.reuse, UR6, 0x1 ;  /* 0x000000060e067c11 */ /* 0x040fe4000f8208ff */
[----:B------:R-:W-:Y:S01]  /*1ec0*/  IMAD.X R9, RZ, RZ, R3, P2 ;  /* 0x000000ffff097224 */ /* 0x000fe200010e0603 */
[----:B------:R-:W-:Y:S02]  /*1ed0*/  ISETP.GE.U32.AND P0, PT, R5, UR8, PT ;  /* 0x0000000805007c0c */ /* 0x000fe4000bf06070 */
[----:B------:R-:W-:Y:S02]  /*1ee0*/  LEA.HI.X R7, R14, UR7, R15, 0x1, P1 ;  /* 0x000000070e077c11 */ /* 0x000fe400088f0c0f */
[----:B------:R-:W-:-:S03]  /*1ef0*/  ISETP.GE.AND.EX P0, PT, R9, UR9, PT, P0 ;  /* 0x0000000909007c0c */ /* 0x000fc6000bf06300 */
[----:B------:R0:W-:Y:S10]  /*1f00*/  STG.E.U16 desc[UR10][R6.64], RZ ;  /* 0x000000ff06007986 */ /* 0x0001f4000c10150a */
        /* <DEDUP_REMOVED lines=9> */
[----:B------:R-:W-:-:S04]  /*1fa0*/  IADD3 R5, P3, R4, 0x2, RZ ;  /* 0x0000000204057810 */ /* 0x000fc80007f7e0ff */
[----:B------:R-:W-:Y:S01]  /*1fb0*/  ISETP.GE.U32.AND P1, PT, R5, UR8, PT ;  /* 0x0000000805007c0c */ /* 0x000fe2000bf26070 */
[----:B------:R-:W0:Y:S01]  /*1fc0*/  @!P0 LDC.64 R8, c[0x0][R8+0x210] ;  /* 0x0000840008088b82 */ /* 0x000e220000000a00 */
[----:B------:R-:W-:-:S04]  /*1fd0*/  IADD3.X R15, RZ, R3, RZ, P3, !PT ;  /* 0x00000003ff0f7210 */ /* 0x000fc80001ffe4ff */
[----:B------:R-:W-:Y:S02]  /*1fe0*/  ISETP.GE.AND.EX P1, PT, R15, UR9, PT, P1 ;  /* 0x000000090f007c0c */ /* 0x000fe4000bf26310 */
[----:B0-----:R-:W-:-:S04]  /*1ff0*/  @!P0 LEA R10, P2, R8, R6, 0x1 ;  /* 0x00000006080a8211 */ /* 0x001fc800078408ff */
[----:B------:R-:W-:-:S05]  /*2000*/  @!P0 LEA.HI.X R11, R8, R7, R9, 0x1, P2 ;  /* 0x00000007080b8211 */ /* 0x000fca00010f0c09 */
[----:B------:R0:W-:Y:S02]  /*2010*/  @!P0 STG.E.U16 desc[UR10][R10.64], RZ ;  /* 0x000000ff0a008986 */ /* 0x0001e4000c10150a */
        /* <DEDUP_REMOVED lines=8> */
[----:B------:R-:W-:-:S04]  /*20a0*/  IADD3 R5, P1, R4, 0x3, RZ ;  /* 0x0000000304057810 */ /* 0x000fc80007f3e0ff */
[----:B------:R-:W1:Y:S01]  /*20b0*/  @!P0 LDC.64 R8, c[0x0][R8+0x210] ;  /* 0x0000840008088b82 */ /* 0x000e620000000a00 */
[----:B0-----:R-:W-:Y:S01]  /*20c0*/  IMAD.X R11, RZ, RZ, R3, P1 ;  /* 0x000000ffff0b7224 */ /* 0x001fe200008e0603 */
[----:B------:R-:W-:Y:S02]  /*20d0*/  IADD3 R0, P1, -R12, R5, RZ ;  /* 0x000000050c007210 */ /* 0x000fe40007f3e1ff */
[----:B------:R-:W-:Y:S02]  /*20e0*/  ISETP.GE.U32.AND P2, PT, R5, UR8, PT ;  /* 0x0000000805007c0c */ /* 0x000fe4000bf46070 */
[----:B------:R-:W-:Y:S02]  /*20f0*/  IADD3.X R12, ~R13, R11, RZ, P1, !PT ;  /* 0x0000000b0d0c7210 */ /* 0x000fe40000ffe5ff */
[----:B------:R-:W-:-:S04]  /*2100*/  ISETP.GE.U32.AND P1, PT, R0, UR6, PT ;  /* 0x0000000600007c0c */ /* 0x000fc8000bf26070 */
[----:B------:R-:W-:-:S04]  /*2110*/  ISETP.GE.AND.EX P1, PT, R12, UR7, PT, P1 ;  /* 0x000000070c007c0c */ /* 0x000fc8000bf26310 */
[----:B------:R-:W-:Y:S02]  /*2120*/  ISETP.GE.OR.EX P1, PT, R11, UR9, P1, P2 ;  /* 0x000000090b007c0c */ /* 0x000fe40008f26720 */
[----:B-1----:R-:W-:-:S04]  /*2130*/  @!P0 LEA R2, P3, R8, R6, 0x2 ;  /* 0x0000000608028211 */ /* 0x002fc800078610ff */
[----:B------:R-:W-:-:S05]  /*2140*/  @!P0 LEA.HI.X R3, R8, R7, R9, 0x2, P3 ;  /* 0x0000000708038211 */ /* 0x000fca00018f1409 */
[----:B------:R0:W-:Y:S02]  /*2150*/  @!P0 STG.E.U16 desc[UR10][R2.64], RZ ;  /* 0x000000ff02008986 */ /* 0x0001e4000c10150a */
        /* <DEDUP_REMOVED lines=9> */
[----:B------:R-:W-:Y:S01]  /*21f0*/  STG.E.U16 desc[UR10][R6.64], RZ ;  /* 0x000000ff06007986 */ /* 0x000fe2000c10150a */
[----:B------:R-:W-:Y:S05]  /*2200*/  EXIT ;  /* 0x000000000000794d */ /* 0x000fea0003800000 */
        .weak           $__internal_7_$__cuda_sm20_div_s64
        .type           $__internal_7_$__cuda_sm20_div_s64,@function
        .size           $__internal_7_$__cuda_sm20_div_s64,($__internal_8_$__cuda_sm20_rem_s64 - $__internal_7_$__cuda_sm20_div_s64)
$__internal_7_$__cuda_sm20_div_s64:
        /* <DEDUP_REMOVED lines=82> */
[----:B------:R-:W-:Y:S06]  /*2730*/  RET.REL.NODEC R8 `(_ZN2at6native16triu_tril_kernelIN3c108BFloat16ElLb1ELi4ELb1EEEvNS_4cuda6detail10TensorInfoIT_T0_EENS6_IKS7_S8_EEllS8_) ;  /* 0xffffffd808307950 */ /* 0x000fec0003c3ffff */
        .weak           $__internal_8_$__cuda_sm20_rem_s64
        .type           $__internal_8_$__cuda_sm20_rem_s64,@function
        .size           $__internal_8_$__cuda_sm20_rem_s64,(.L_x_3156 - $__internal_8_$__cuda_sm20_rem_s64)
$__internal_8_$__cuda_sm20_rem_s64:
        /* <DEDUP_REMOVED lines=77> */
[----:B------:R-:W-:Y:S06]  /*2c10*/  RET.REL.NODEC R6 `(_ZN2at6native16triu_tril_kernelIN3c108BFloat16ElLb1ELi4ELb1EEEvNS_4cuda6detail10TensorInfoIT_T0_EENS6_IKS7_S8_EEllS8_) ;  /* 0xffffffd006f87950 */ /* 0x000fec0003c3ffff */
.L_x_178:
        /* <DEDUP_REMOVED lines=14> */
.L_x_3156:


//--------------------- .text._ZN2at6native16triu_tril_kernelIN3c108BFloat16EiLb1ELi4ELb0EEEvNS_4cuda6detail10TensorInfoIT_T0_EENS6_IKS7_S8_EEllS8_ --------------------------
	.section	.text._ZN2at6native16triu_tril_kernelIN3c108BFloat16EiLb1ELi4ELb0EEEvNS_4cuda6detail10TensorInfoIT_T0_EENS6_IKS7_S8_EEllS8_,"ax",@progbits
	.align	128
        .global         _ZN2at6native16triu_tril_kernelIN3c108BFloat16EiLb1ELi4ELb0EEEvNS_4cuda6detail10TensorInfoIT_T0_EENS6_IKS7_S8_EEllS8_
        .type           _ZN2at6native16triu_tril_kernelIN3c108BFloat16EiLb1ELi4ELb0EEEvNS_4cuda6detail10TensorInfoIT_T0_EENS6_IKS7_S8_EEllS8_,@function
        .size           _ZN2at6native16triu_tril_kernelIN3c108BFloat16EiLb1ELi4ELb0EEEvNS_4cuda6detail10TensorInfoIT_T0_EENS6_IKS7_S8_EEllS8_,(.L_x_3157 - _ZN2at6native16triu_tril_kernelIN3c108BFloat16EiLb1ELi4ELb0EEEvNS_4cuda6detail10TensorInfoIT_T0_EENS6_IKS7_S8_EEllS8_)
        .other          _ZN2at6native16triu_tril_kernelIN3c108BFloat16EiLb1ELi4ELb0EEEvNS_4cuda6detail10TensorInfoIT_T0_EENS6_IKS7_S8_EEllS8_,@"STO_CUDA_ENTRY STV_DEFAULT"
_ZN2at6native16triu_tril_kernelIN3c108BFloat16EiLb1ELi4ELb0EEEvNS_4cuda6detail10TensorInfoIT_T0_EENS6_IKS7_S8_EEllS8_:
.text._ZN2at6native16triu_tril_kernelIN3c108BFloat16EiLb1ELi4ELb0EEEvNS_4cuda6detail10TensorInfoIT_T0_EENS6_IKS7_S8_EEllS8_:
        /* <DEDUP_REMOVED lines=19> */
[----:B------:R-:W-:Y:S01]  /*0130*/  MOV R18, R3 ;  /* 0x0000000300127202 */ /* 0x000fe20000000f00 */
[----:B------:R-:W-:Y:S01]  /*0140*/  IMAD.U32 R5, RZ, RZ, UR4 ;  /* 0x00000004ff057e24 */ /* 0x000fe2000f8e00ff */
[----:B------:R-:W-:Y:S01]  /*0150*/  MOV R6, 0x180 ;  /* 0x0000018000067802 */ /* 0x000fe20000000f00 */
[----:B------:R-:W-:-:S07]  /*0160*/  IMAD.U32 R4, RZ, RZ, UR6 ;  /* 0x00000006ff047e24 */ /* 0x000fce000f8e00ff */
[----:B------:R-:W-:Y:S05]  /*0170*/  CALL.REL.NOINC `($__internal_9_$__cuda_sm20_div_s64) ;  /* 0x0000001800b07944 */ /* 0x000fea0003c00000 */
[----:B------:R-:W-:Y:S01]  /*0180*/  IADD3 R0, -R8, RZ, RZ ;  /* 0x000000ff08007210 */ /* 0x000fe20007ffe1ff */
[----:B------:R-:W-:Y:S01]  /*0190*/  ULDC UR6, c[0x0][0x3d0] ;  /* 0x0000f40000067ab9 */ /* 0x000fe20000000800 */
[----:B------:R-:W-:Y:S02]  /*01a0*/  IMAD.MOV.U32 R16, RZ, RZ, R8 ;  /* 0x000000ffff107224 */ /* 0x000fe400078e0008 */
[----:B------:R-:W-:Y:S02]  /*01b0*/  IMAD.MOV.U32 R17, RZ, RZ, R9 ;  /* 0x000000ffff117224 */ /* 0x000fe400078e0009 */
[----:B------:R-:W-:Y:S01]  /*01c0*/  IMAD R3, R0, UR6, R3 ;  /* 0x0000000600037c24 */ /* 0x000fe2000f8e0203 */
[----:B------:R-:W-:Y:S06]  /*01d0*/  BRA `(.L_x_181) ;  /* 0x0000000000547947 */ /* 0x000fec0003800000 */
.L_x_180:
        /* <DEDUP_REMOVED lines=21> */
.L_x_181:
[----:B------:R-:W-:Y:S05]  /*0330*/  BSYNC B0 ;  /* 0x0000000000007941 */ /* 0x000fea0003800000 */
.L_x_179:
        /* <DEDUP_REMOVED lines=12> */
[----:B------:R-:W-:Y:S01]  /*0400*/  MOV R5, UR6 ;  /* 0x0000000600057c02 */ /* 0x000fe20008000f00 */
[----:B------:R-:W-:Y:S01]  /*0410*/  IMAD.U32 R4, RZ, RZ, UR5 ;  /* 0x00000005ff047e24 */ /* 0x000fe2000f8e00ff */
[----:B------:R-:W-:-:S07]  /*0420*/  MOV R6, 0x440 ;  /* 0x0000044000067802 */ /* 0x000fce0000000f00 */
[----:B------:R-:W-:Y:S05]  /*0430*/  CALL.REL.NOINC `($__internal_9_$__cuda_sm20_div_s64) ;  /* 0x0000001800007944 */ /* 0x000fea0003c00000 */
[--C-:B------:R-:W-:Y:S01]  /*0440*/  IMAD.MOV R5, RZ, RZ, -R8.reuse ;  /* 0x000000ffff057224 */ /* 0x100fe200078e0a08 */
[----:B------:R-:W-:Y:S01]  /*0450*/  MOV R15, R9 ;  /* 0x00000009000f7202 */ /* 0x000fe20000000f00 */
[----:B------:R-:W-:Y:S02]  /*0460*/  IMAD.MOV.U32 R14, RZ, RZ, R8 ;  /* 0x000000ffff0e7224 */ /* 0x000fe400078e0008 */
[----:B------:R-:W-:Y:S01]  /*0470*/  IMAD R2, R5, UR5, R16 ;  /* 0x0000000505027c24 */ /* 0x000fe2000f8e0210 */
[----:B------:R-:W-:Y:S06]  /*0480*/  BRA `(.L_x_184) ;  /* 0x0000000000547947 */ /* 0x000fec0003800000 */
.L_x_183:
[----:B------:R-:W0:Y:S01]  /*0490*/  I2F.U32.RP R0, UR5 ;  /* 0x0000000500007d06 */ /* 0x000e220008209000 */
[----:B------:R-:W-:Y:S01]  /*04a0*/  IMAD R7, RZ, RZ, -UR5 ;  /* 0x80000005ff077e24 */ /* 0x000fe2000f8e02ff */
[----:B------:R-:W-:Y:S02]  /*04b0*/  ISETP.NE.U32.AND P2, PT, RZ, UR5, PT ;  /* 0x00000005ff007c0c */ /* 0x000fe4000bf45070 */
[----:B------:R-:W-:-:S04]  /*04c0*/  MOV R15, RZ ;  /* 0x000000ff000f7202 */ /* 0x000fc80000000f00 */
        /* <DEDUP_REMOVED lines=17> */
.L_x_184:
[----:B------:R-:W-:Y:S05]  /*05e0*/  BSYNC B0 ;  /* 0x0000000000007941 */ /* 0x000fea0003800000 */
.L_x_182:
        /* <DEDUP_REMOVED lines=24> */
.L_x_190:
        /* <DEDUP_REMOVED lines=11> */
[----:B------:R-:W-:Y:S05]  /*0820*/  CALL.REL.NOINC `($__internal_9_$__cuda_sm20_div_s64) ;  /* 0x0000001400047944 */ /* 0x000fea0003c00000 */
[----:B------:R-:W-:Y:S02]  /*0830*/  IMAD.MOV R7, RZ, RZ, -R8 ;  /* 0x000000ffff077224 */ /* 0x000fe400078e0a08 */
[----:B------:R-:W-:Y:S02]  /*0840*/  IMAD.MOV.U32 R15, RZ, RZ, R9 ;  /* 0x000000ffff0f7224 */ /* 0x000fe400078e0009 */
[----:B------:R-:W-:Y:S01]  /*0850*/  IMAD R7, R7, UR10, R14 ;  /* 0x0000000a07077c24 */ /* 0x000fe2000f8e020e */
[----:B------:R-:W-:Y:S01]  /*0860*/  MOV R14, R8 ;  /* 0x00000008000e7202 */ /* 0x000fe20000000f00 */
[----:B------:R-:W-:Y:S06]  /*0870*/  BRA `(.L_x_189) ;  /* 0x0000000000587947 */ /* 0x000fec0003800000 */
.L_x_188:
[----:B------:R-:W0:Y:S01]  /*0880*/  I2F.U32.RP R0, UR10 ;  /* 0x0000000a00007d06 */ /* 0x000e220008209000 */
[----:B------:R-:W-:Y:S01]  /*0890*/  IADD3 R7, RZ, -UR10, RZ ;  /* 0x8000000aff077c10 */ /* 0x000fe2000fffe0ff */
[----:B------:R-:W-:Y:S01]  /*08a0*/  IMAD.MOV.U32 R15, RZ, RZ, RZ ;  /* 0x000000ffff0f7224 */ /* 0x000fe200078e00ff */
        /* <DEDUP_REMOVED lines=19> */
.L_x_189:
[----:B------:R-:W-:Y:S05]  /*09e0*/  BSYNC B0 ;  /* 0x0000000000007941 */ /* 0x000fea0003800000 */
.L_x_187:
        /* <DEDUP_REMOVED lines=10> */
.L_x_186:
[----:B------:R-:W-:-:S06]  /*0a90*/  UISETP.GE.U32.AND UP0, UPT, UR5, 0x3, UPT ;  /* 0x000000030500788c */ /* 0x000fcc000bf06070 */
[----:B------:R-:W-:-:S13]  /*0aa0*/  PLOP3.LUT P0, PT, PT, PT, UP0, 0x80, 0x0 ;  /* 0x000000000000781c */ /* 0x000fda0003f0f008 */
[----:B------:R-:W-:Y:S05]  /*0ab0*/  @!P0 BRA `(.L_x_185) ;  /* 0x0000000800e48947 */ /* 0x000fea0003800000 */
[----:B------:R-:W-:Y:S02]  /*0ac0*/  UIADD3 UR6, UR7, 0x4, URZ ;  /* 0x0000000407067890 */ /* 0x000fe4000fffe03f */
[----:B------:R-:W-:Y:S01]  /*0ad0*/  USHF.L.U32 UR5, UR7, 0x2, URZ ;  /* 0x0000000207057899 */ /* 0x000fe2000800063f */
[----:B------:R-:W-:-:S03]  /*0ae0*/  UMOV UR8, 0x6c ;  /* 0x0000006c00087882 */ /* 0x000fc60000000000 */
[----:B------:R-:W-:Y:S01]  /*0af0*/  MOV R0, UR6 ;  /* 0x0000000600007c02 */ /* 0x000fe20008000f00 */
[----:B------:R-:W-:Y:S02]  /*0b00*/  UIMAD UR8, UR7, 0x4, UR8 ;  /* 0x00000004070878a4 */ /* 0x000fe4000f8e0208 */
[----:B------:R-:W-:-:S12]  /*0b10*/  UIADD3 UR7, UR5, 0xe0, URZ ;  /* 0x000000e005077890 */ /* 0x000fd8000fffe03f */
.L_x_203:
        /* <DEDUP_REMOVED lines=12> */
[----:B------:R-:W-:Y:S01]  /*0be0*/  IMAD.MOV R15, RZ, RZ, -R8 ;  /* 0x000000ffff0f7224 */ /* 0x000fe200078e0a08 */
[----:B------:R-:W-:Y:S01]  /*0bf0*/  MOV R16, R8 ;  /* 0x0000000800107202 */ /* 0x000fe20000000f00 */
[----:B------:R-:W-:Y:S02]  /*0c00*/  IMAD.MOV.U32 R17, RZ, RZ, R9 ;  /* 0x000000ffff117224 */ /* 0x000fe400078e0009 */
[----:B------:R-:W-:Y:S01]  /*0c10*/  IMAD R15, R15, UR5, R14 ;  /* 0x000000050f0f7c24 */ /* 0x000fe2000f8e020e */
[----:B------:R-:W-:Y:S06]  /*0c20*/  BRA `(.L_x_193) ;  /* 0x0000000000547947 */ /* 0x000fec0003800000 */
.L_x_192:
        /* <DEDUP_REMOVED lines=20> */
[----:B------:R-:W-:-:S07]  /*0d70*/  IMAD R15, R15, UR5, R14 ;  /* 0x000000050f0f7c24 */ /* 0x000fce000f8e020e */
.L_x_193:
[----:B------:R-:W-:Y:S05]  /*0d80*/  BSYNC B0 ;  /* 0x0000000000007941 */ /* 0x000fea0003800000 */
.L_x_191:
        /* <DEDUP_REMOVED lines=11> */
[----:B------:R-:W-:Y:S01]  /*0e40*/  MOV R7, R17 ;  /* 0x0000001100077202 */ /* 0x000fe20000000f00 */
[----:B------:R-:W-:Y:S01]  /*0e50*/  IMAD.U32 R4, RZ, RZ, UR10 ;  /* 0x0000000aff047e24 */ /* 0x000fe2000f8e00ff */
[----:B------:R-:W-:Y:S01]  /*0e60*/  MOV R6, 0xe90 ;  /* 0x00000e9000067802 */ /* 0x000fe20000000f00 */
[----:B------:R-:W-:-:S07]  /*0e70*/  IMAD.U32 R5, RZ, RZ, UR11 ;  /* 0x0000000bff057e24 */ /* 0x000fce000f8e00ff */
[----:B------:R-:W-:Y:S05]  /*0e80*/  CALL.REL.NOINC `($__internal_9_$__cuda_sm20_div_s64) ;  /* 0x0000000c006c7944 */ /* 0x000fea0003c00000 */
[----:B------:R-:W-:Y:S01]  /*0e90*/  IADD3 R17, -R8, RZ, RZ ;  /* 0x000000ff08117210 */ /* 0x000fe20007ffe1ff */
[----:B------:R-:W-:Y:S02]  /*0ea0*/  IMAD.MOV.U32 R14, RZ, RZ, R8 ;  /* 0x000000ffff0e7224 */ /* 0x000fe400078e0008 */
[----:B------:R-:W-:Y:S02]  /*0eb0*/  IMAD.MOV.U32 R15, RZ, RZ, R9 ;  /* 0x000000ffff0f7224 */ /* 0x000fe400078e0009 */
[----:B------:R-:W-:Y:S01]  /*0ec0*/  IMAD R17, R17, UR10, R16 ;  /* 0x0000000a11117c24 */ /* 0x000fe2000f8e0210 */
[----:B------:R-:W-:Y:S06]  /*0ed0*/  BRA `(.L_x_196) ;  /* 0x0000000000547947 */ /* 0x000fec0003800000 */
.L_x_195:
        /* <DEDUP_REMOVED lines=21> */
.L_x_196:
[----:B------:R-:W-:Y:S05]  /*1030*/  BSYNC B0 ;  /* 0x0000000000007941 */ /* 0x000fea0003800000 */
.L_x_194:
        /* <DEDUP_REMOVED lines=21> */
.L_x_198:
        /* <DEDUP_REMOVED lines=21> */
.L_x_199:
[----:B------:R-:W-:Y:S05]  /*12e0*/  BSYNC B0 ;  /* 0x0000000000007941 */ /* 0x000fea0003800000 */
.L_x_197:
        /* <DEDUP_REMOVED lines=21> */
.L_x_201:
        /* <DEDUP_REMOVED lines=21> */
.L_x_202:
[----:B------:R-:W-:Y:S05]  /*1590*/  BSYNC B0 ;  /* 0x0000000000007941 */ /* 0x000fea0003800000 */
.L_x_200:
        /* <DEDUP_REMOVED lines=11> */
.L_x_185:
        /* <DEDUP_REMOVED lines=8> */
[----:B------:R-:W-:Y:S01]  /*16d0*/  MOV R8, UR4 ;  /* 0x0000000400087c02 */ /* 0x000fe20008000f00 */
[----:B------:R-:W-:Y:S01]  /*16e0*/  BSSY B1, `(.L_x_206) ;  /* 0x000001c000017945 */ /* 0x000fe20003800000 */
[----:B------:R-:W-:Y:S02]  /*16f0*/  PRMT R0, RZ, 0x7610, R0 ;  /* 0x00007610ff007816 */ /* 0x000fe40000000000 */
[----:B------:R-:W-:Y:S02]  /*1700*/  PRMT R5, RZ, 0x7610, R5 ;  /* 0x00007610ff057816 */ /* 0x000fe40000000005 */
[----:B------:R-:W0:Y:S01]  /*1710*/  LDC R8, c[0x0][R8+0x21c] ;  /* 0x0000870008087b82 */ /* 0x000e220000000800 */
[----:B------:R-:W-:Y:S02]  /*1720*/  PRMT R4, RZ, 0x7610, R4 ;  /* 0x00007610ff047816 */ /* 0x000fe40000000004 */
[----:B------:R-:W-:Y:S02]  /*1730*/  PRMT R6, RZ, 0x7610, R6 ;  /* 0x00007610ff067816 */ /* 0x000fe40000000006 */
[----:B0-----:R-:W-:-:S13]  /*1740*/  ISETP.GT.AND P0, PT, R8, R3, PT ;  /* 0x000000030800720c */ /* 0x001fda0003f04270 */
[----:B------:R-:W-:Y:S05]  /*1750*/  @!P0 BRA `(.L_x_207) ;  /* 0x0000000000508947 */ /* 0x000fea0003800000 */
[----:B------:R-:W0:Y:S02]  /*1760*/  LDC.64 R6, c[0x0][0x2e8] ;  /* 0x0000ba00ff067b82 */ /* 0x000e240000000a00 */
[----:B0-----:R-:W-:-:S05]  /*1770*/  IMAD.WIDE R20, R20, 0x2, R6 ;  /* 0x0000000214147825 */ /* 0x001fca00078e0206 */
[----:B------:R0:W5:Y:S01]  /*1780*/  LDG.E.U16 R6, desc[UR6][R20.64] ;  /* 0x0000000614067981 */ /* 0x000162000c1e1500 */
[----:B------:R-:W-:-:S05]  /*1790*/  VIADD R7, R3, 0x1 ;  /* 0x0000000103077836 */ /* 0x000fca0000000000 */
[----:B------:R-:W-:-:S13]  /*17a0*/  ISETP.GE.AND P0, PT, R7, R8, PT ;  /* 0x000000080700720c */ /* 0x000fda0003f06270 */
[----:B0-----:R-:W-:Y:S05]  /*17b0*/  @P0 BRA `(.L_x_207) ;  /* 0x0000000000380947 */ /* 0x001fea0003800000 */
[----:B------:R-:W-:-:S06]  /*17c0*/  IMAD.U32 R9, RZ, RZ, UR4 ;  /* 0x00000004ff097e24 */ /* 0x000fcc000f8e00ff */
[----:B------:R-:W0:Y:S02]  /*17d0*/  LDC R9, c[0x0][R9+0x280] ;  /* 0x0000a00009097b82 */ /* 0x000e240000000800 */
[----:B0-----:R-:W-:-:S05]  /*17e0*/  IMAD.WIDE R20, R9, 0x2, R20 ;  /* 0x0000000209147825 */ /* 0x001fca00078e0214 */
[----:B------:R0:W5:Y:S01]  /*17f0*/  LDG.E.U16 R4, desc[UR6][R20.64] ;  /* 0x0000000614047981 */ /* 0x000162000c1e1500 */
[----:B------:R-:W-:-:S04]  /*1800*/  IADD3 R5, R3, 0x2, RZ ;  /* 0x0000000203057810 */ /* 0x000fc80007ffe0ff */
[----:B------:R-:W-:Y:S02]  /*1810*/  ISETP.GE.AND P0, PT, R5, R8, PT ;  /* 0x000000080500720c */ /* 0x000fe40003f06270 */
[----:B------:R-:W-:-:S11]  /*1820*/  PRMT R5, RZ, 0x7610, R5 ;  /* 0x00007610ff057816 */ /* 0x000fd60000000005 */
[----:B0-----:R-:W-:Y:S05]  /*1830*/  @P0 BRA `(.L_x_207) ;  /* 0x0000000000180947 */ /* 0x001fea0003800000 */
[----:B------:R-:W-:Y:S02]  /*1840*/  VIADD R5, R3, 0x3 ;  /* 0x0000000303057836 */ /* 0x000fe40000000000 */
[----:B------:R-:W-:-:S03]  /*1850*/  IMAD.WIDE R20, R9, 0x2, R20 ;  /* 0x0000000209147825 */ /* 0x000fc600078e0214 */
[----:B------:R-:W-:Y:S02]  /*1860*/  ISETP.GE.AND P0, PT, R5, R8, PT ;  /* 0x000000080500720c */ /* 0x000fe40003f06270 */
[----:B------:R0:W5:Y:S11]  /*1870*/  LDG.E.U16 R5, desc[UR6][R20.64] ;  /* 0x0000000614057981 */ /* 0x000176000c1e1500 */
[----:B------:R-:W-:-:S05]  /*1880*/  @!P0 IMAD.WIDE R8, R9, 0x2, R20 ;  /* 0x0000000209088825 */ /* 0x000fca00078e0214 */
[----:B------:R0:W5:Y:S02]  /*1890*/  @!P0 LDG.E.U16 R0, desc[UR6][R8.64] ;  /* 0x0000000608008981 */ /* 0x000164000c1e1500 */
.L_x_207:
[----:B------:R-:W-:Y:S05]  /*18a0*/  BSYNC B1 ;  /* 0x0000000000017941 */ /* 0x000fea0003800000 */
.L_x_206:
[----:B0-----:R-:W-:-:S04]  /*18b0*/  IADD3 R9, R3, -R2, RZ ;  /* 0x8000000203097210 */ /* 0x001fc80007ffe0ff */
[C---:B------:R-:W-:Y:S01]  /*18c0*/  IADD3 R7, R9.reuse, 0x2, RZ ;  /* 0x0000000209077810 */ /* 0x040fe20007ffe0ff */
[C---:B------:R-:W-:Y:S01]  /*18d0*/  VIADD R2, R9.reuse, 0x1 ;  /* 0x0000000109027836 */ /* 0x040fe20000000000 */
[----:B------:R-:W-:Y:S02]  /*18e0*/  ISETP.GE.U32.AND P0, PT, R9, UR10, PT ;  /* 0x0000000a09007c0c */ /* 0x000fe4000bf06070 */
[----:B------:R-:W-:Y:S02]  /*18f0*/  ISETP.GE.U32.AND P2, PT, R7, UR10, PT ;  /* 0x0000000a07007c0c */ /* 0x000fe4000bf46070 */
[----:B------:R-:W-:Y:S02]  /*1900*/  ISETP.GE.U32.AND P1, PT, R2, UR10, PT ;  /* 0x0000000a02007c0c */ /* 0x000fe4000bf26070 */
[----:B------:R-:W-:Y:S01]  /*1910*/  SHF.R.S32.HI R8, RZ, 0x1f, R2 ;  /* 0x0000001fff087819 */ /* 0x000fe20000011402 */
[----:B------:R-:W-:Y:S01]  /*1920*/  VIADD R2, R9, 0x3 ;  /* 0x0000000309027836 */ /* 0x000fe20000000000 */
[----:B------:R-:W-:-:S02]  /*1930*/  SHF.R.S32.HI R10, RZ, 0x1f, R9 ;  /* 0x0000001fff0a7819 */ /* 0x000fc40000011409 */
[----:B------:R-:W-:Y:S02]  /*1940*/  SHF.R.S32.HI R7, RZ, 0x1f, R7 ;  /* 0x0000001fff077819 */ /* 0x000fe40000011407 */
[----:B------:R-:W-:Y:S02]  /*1950*/  ISETP.GE.U32.AND P3, PT, R2, UR10, PT ;  /* 0x0000000a02007c0c */ /* 0x000fe4000bf66070 */
[----:B------:R-:W-:Y:S02]  /*1960*/  SHF.R.S32.HI R2, RZ, 0x1f, R2 ;  /* 0x0000001fff027819 */ /* 0x000fe40000011402 */
        /* <DEDUP_REMOVED lines=10> */
.L_x_205:
[----:B------:R-:W-:Y:S02]  /*1a10*/  PRMT R0, RZ, 0x7610, R0 ;  /* 0x00007610ff007816 */ /* 0x000fe40000000000 */
[----:B------:R-:W-:Y:S02]  /*1a20*/  PRMT R5, RZ, 0x7610, R5 ;  /* 0x00007610ff057816 */ /* 0x000fe40000000005 */
[----:B------:R-:W-:Y:S02]  /*1a30*/  PRMT R4, RZ, 0x7610, R4 ;  /* 0x00007610ff047816 */ /* 0x000fe40000000004 */
[----:B------:R-:W-:-:S07]  /*1a40*/  PRMT R6, RZ, 0x7610, R6 ;  /* 0x00007610ff067816 */ /* 0x000fce0000000006 */
.L_x_208:
[----:B------:R-:W-:Y:S05]  /*1a50*/  BSYNC B0 ;  /* 0x0000000000007941 */ /* 0x000fea0003800000 */
.L_x_204:
[----:B------:R-:W-:Y:S02]  /*1a60*/  ULDC UR8, c[0x0][UR4+0x21c] ;  /* 0x0000870004087abb */ /* 0x000fe40008000800 */
[----:B------:R-:W-:-:S13]  /*1a70*/  ISETP.LT.AND P0, PT, R3, UR8, PT ;  /* 0x0000000803007c0c */ /* 0x000fda000bf01270 */
[----:B------:R-:W-:Y:S05]  /*1a80*/  @!P0 EXIT ;  /* 0x000000000000894d */ /* 0x000fea0003800000 */
[----:B------:R-:W0:Y:S01]  /*1a90*/  LDC.64 R8, c[0x0][0x210] ;  /* 0x00008400ff087b82 */ /* 0x000e220000000a00 */
[----:B------:R-:W-:-:S04]  /*1aa0*/  IADD3 R2, R3, 0x1, RZ ;  /* 0x0000000103027810 */ /* 0x000fc80007ffe0ff */
[----:B------:R-:W-:Y:S01]  /*1ab0*/  ISETP.GE.AND P0, PT, R2, UR8, PT ;  /* 0x0000000802007c0c */ /* 0x000fe2000bf06270 */
[----:B0-----:R-:W-:-:S05]  /*1ac0*/  IMAD.WIDE R8, R22, 0x2, R8 ;  /* 0x0000000216087825 */ /* 0x001fca00078e0208 */
[----:B------:R0:W-:Y:S07]  /*1ad0*/  STG.E.U16 desc[UR6][R8.64], R6 ;  /* 0x0000000608007986 */ /* 0x0001ee000c101506 */
[----:B------:R-:W-:Y:S05]  /*1ae0*/  @P0 EXIT ;  /* 0x000000000000094d */ /* 0x000fea0003800000 */
[----:B------:R-:W-:Y:S01]  /*1af0*/  UMOV UR4, 0x6c ;  /* 0x0000006c00047882 */ /* 0x000fe20000000000 */
[----:B------:R-:W-:Y:S01]  /*1b00*/  VIADD R2, R3, 0x2 ;  /* 0x0000000203027836 */ /* 0x000fe20000000000 */
[----:B------:R-:W-:-:S04]  /*1b10*/  ULEA UR4, UR9, UR4, 0x2 ;  /* 0x0000000409047291 */ /* 0x000fc8000f8e103f */
[----:B------:R-:W-:-:S08]  /*1b20*/  ISETP.GE.AND P0, PT, R2, UR8, PT ;  /* 0x0000000802007c0c */ /* 0x000fd0000bf06270 */
[----:B------:R-:W-:Y:S02]  /*1b30*/  ULDC UR4, c[0x0][UR4+0x210] ;  /* 0x0000840004047abb */ /* 0x000fe40008000800 */
[----:B------:R-:W-:-:S05]  /*1b40*/  MOV R7, UR4 ;  /* 0x0000000400077c02 */ /* 0x000fca0008000f00 */
[----:B0-----:R-:W-:-:S05]  /*1b50*/  IMAD.WIDE R6, R7, 0x2, R8 ;  /* 0x0000000207067825 */ /* 0x001fca00078e0208 */
[----:B------:R0:W-:Y:S01]  /*1b60*/  STG.E.U16 desc[UR6][R6.64], R4 ;  /* 0x0000000406007986 */ /* 0x0001e2000c101506 */
[----:B------:R-:W-:Y:S05]  /*1b70*/  @P0 EXIT ;  /* 0x000000000000094d */ /* 0x000fea0003800000 */
[----:B------:R-:W-:Y:S01]  /*1b80*/  VIADD R3, R3, 0x3 ;  /* 0x0000000303037836 */ /* 0x000fe20000000000 */
[----:B------:R-:W-:-:S04]  /*1b90*/  USHF.L.U32 UR5, UR4, 0x1, URZ ;  /* 0x0000000104057899 */ /* 0x000fc8000800063f */
[----:B------:R-:W-:Y:S02]  /*1ba0*/  ISETP.GE.AND P0, PT, R3, UR8, PT ;  /* 0x0000000803007c0c */ /* 0x000fe4000bf06270 */
[----:B0-----:R-:W-:-:S05]  /*1bb0*/  MOV R7, UR5 ;  /* 0x0000000500077c02 */ /* 0x001fca0008000f00 */
[----:B------:R-:W-:-:S05]  /*1bc0*/  IMAD.WIDE R2, R7, 0x2, R8 ;  /* 0x0000000207027825 */ /* 0x000fca00078e0208 */
[----:B------:R0:W-:Y:S01]  /*1bd0*/  STG.E.U16 desc[UR6][R2.64], R5 ;  /* 0x0000000502007986 */ /* 0x0001e2000c101506 */
[----:B------:R-:W-:Y:S05]  /*1be0*/  @P0 EXIT ;  /* 0x000000000000094d */ /* 0x000fea0003800000 */
[----:B------:R-:W-:-:S06]  /*1bf0*/  UIMAD UR5, UR4, 0x3, URZ ;  /* 0x00000003040578a4 */ /* 0x000fcc000f8e023f */
[----:B0-----:R-:W-:-:S04]  /*1c00*/  IMAD.U32 R3, RZ, RZ, UR5 ;  /* 0x00000005ff037e24 */ /* 0x001fc8000f8e00ff */
[----:B------:R-:W-:-:S05]  /*1c10*/  IMAD.WIDE R2, R3, 0x2, R8 ;  /* 0x0000000203027825 */ /* 0x000fca00078e0208 */
[----:B------:R-:W-:Y:S01]  /*1c20*/  STG.E.U16 desc[UR6][R2.64], R0 ;  /* 0x0000000002007986 */ /* 0x000fe2000c101506 */
[----:B------:R-:W-:Y:S05]  /*1c30*/  EXIT ;  /* 0x000000000000794d */ /* 0x000fea0003800000 */
        .weak           $__internal_9_$__cuda_sm20_div_s64
        .type           $__internal_9_$__cuda_sm20_div_s64,@function
        .size           $__internal_9_$__cuda_sm20_div_s64,(.L_x_3157 - $__internal_9_$__cuda_sm20_div_s64)
$__internal_9_$__cuda_sm20_div_s64:
        /* <DEDUP_REMOVED lines=8> */
[----:B------:R-:W-:Y:S02]  /*1cc0*/  SEL R21, R21, R18, !P3 ;  /* 0x0000001215157207 */ /* 0x000fe40005800000 */
[----:B------:R-:W-:-:S04]  /*1cd0*/  IADD3.X R18, RZ, ~R7, RZ, P4, !PT ;  /* 0x80000007ff127210 */ /* 0x000fc800027fe4ff */
[-C--:B------:R-:W-:Y:S02]  /*1ce0*/  SEL R19, R18, R7.reuse, !P3 ;  /* 0x0000000712137207 */ /* 0x080fe40005800000 */
[----:B------:R-:W-:Y:S01]  /*1cf0*/  LOP3.LUT R7, R5, R7, RZ, 0x3c, !PT ;  /* 0x0000000705077212 */ /* 0x000fe200078e3cff */
        /* <DEDUP_REMOVED lines=24> */
[----:B------:R-:W-:Y:S01]  /*1e80*/  IMAD.HI.U32 R11, P1, R9, R8, R24 ;  /* 0x00000008090b7227 */ /* 0x000fe20007820018 */
[----:B------:R-:W-:-:S03]  /*1e90*/  HFMA2.MMA R25, -RZ, RZ, 0, 0 ;  /* 0x00000000ff197435 */ /* 0x000fc600000001ff */
[CC--:B------:R-:W-:Y:S02]  /*1ea0*/  IMAD R8, R9.reuse, R10.reuse, RZ ;  /* 0x0000000a09087224 */ /* 0x0c0fe400078e02ff */
[----:B------:R-:W-:-:S03]  /*1eb0*/  IMAD.HI.U32 R10, R9, R10, RZ ;  /* 0x0000000a090a7227 */ /* 0x000fc600078e00ff */
[----:B------:R-:W-:Y:S01]  /*1ec0*/  IADD3 R8, P2, R8, R11, RZ ;  /* 0x0000000b08087210 */ /* 0x000fe20007f5e0ff */
[----:B------:R-:W-:-:S04]  /*1ed0*/  IMAD.X R10, R10, 0x1, R9, P0 ;  /* 0x000000010a0a7824 */ /* 0x000fc800000e0609 */
        /* <DEDUP_REMOVED lines=17> */
[CC--:B------:R-:W-:Y:S02]  /*1ff0*/  ISETP.GE.U32.AND.EX P0, PT, R19.reuse, R13.reuse, PT, P0 ;  /* 0x0000000d1300720c */ /* 0x0c0fe40003f06100 */
[----:B------:R-:W-:Y:S02]  /*2000*/  IADD3.X R10, R19, ~R13, RZ, P1, !PT ;  /* 0x8000000d130a7210 */ /* 0x000fe40000ffe4ff */
[----:B------:R-:W-:Y:S01]  /*2010*/  SEL R21, R18, R21, P0 ;  /* 0x0000001512157207 */ /* 0x000fe20000000000 */
[----:B------:R-:W-:Y:S01]  /*2020*/  IMAD.X R18, RZ, RZ, R9, P2 ;  /* 0x000000ffff127224 */ /* 0x000fe200010e0609 */
[----:B------:R-:W-:Y:S02]  /*2030*/  SEL R19, R10, R19, P0 ;  /* 0x000000130a137207 */ /* 0x000fe40000000000 */
[----:B------:R-:W-:Y:S02]  /*2040*/  SEL R11, R11, R8, P0 ;  /* 0x000000080b0b7207 */ /* 0x000fe40000000000 */
[----:B------:R-:W-:-:S02]  /*2050*/  ISETP.GE.U32.AND P1, PT, R21, R12, PT ;  /* 0x0000000c1500720c */ /* 0x000fc40003f26070 */
[----:B------:R-:W-:Y:S02]  /*2060*/  SEL R18, R18, R9, P0 ;  /* 0x0000000912127207 */ /* 0x000fe40000000000 */
[----:B------:R-:W-:Y:S02]  /*2070*/  IADD3 R8, P2, R11, 0x1, RZ ;  /* 0x000000010b087810 */ /* 0x000fe40007f5e0ff */
[----:B------:R-:W-:Y:S02]  /*2080*/  ISETP.GE.U32.AND.EX P0, PT, R19, R13, PT, P1 ;  /* 0x0000000d1300720c */ /* 0x000fe40003f06110 */
[-C--:B------:R-:W-:Y:S02]  /*2090*/  IADD3.X R9, RZ, R18.reuse, RZ, P2, !PT ;  /* 0x00000012ff097210 */ /* 0x080fe400017fe4ff */
[----:B------:R-:W-:Y:S02]  /*20a0*/  SEL R8, R8, R11, P0 ;  /* 0x0000000b08087207 */ /* 0x000fe40000000000 */
[----:B------:R-:W-:-:S02]  /*20b0*/  SEL R9, R9, R18, P0 ;  /* 0x0000001209097207 */ /* 0x000fc40000000000 */
[-C--:B------:R-:W-:Y:S02]  /*20c0*/  IADD3 R11, P2, RZ, -R8.reuse, RZ ;  /* 0x80000008ff0b7210 */ /* 0x080fe40007f5e0ff */
[----:B------:R-:W-:Y:S02]  /*20d0*/  ISETP.NE.U32.AND P0, PT, R4, RZ, PT ;  /* 0x000000ff0400720c */ /* 0x000fe40003f05070 */
[----:B------:R-:W-:Y:S01]  /*20e0*/  ISETP.GE.AND P1, PT, R7, RZ, PT ;  /* 0x000000ff0700720c */ /* 0x000fe20003f26270 */
[----:B------:R-:W-:Y:S01]  /*20f0*/  IMAD.X R4, RZ, RZ, ~R9, P2 ;  /* 0x000000ffff047224 */ /* 0x000fe200010e0e09 */
[----:B------:R-:W-:Y:S02]  /*2100*/  MOV R7, 0x0 ;  /* 0x0000000000077802 */ /* 0x000fe40000000f00 */
[----:B------:R-:W-:Y:S02]  /*2110*/  ISETP.NE.AND.EX P0, PT, R5, RZ, PT, P0 ;  /* 0x000000ff0500720c */ /* 0x000fe40003f05300 */
[----:B------:R-:W-:-:S02]  /*2120*/  SEL R8, R11, R8, !P1 ;  /* 0x000000080b087207 */ /* 0x000fc40004800000 */
[----:B------:R-:W-:Y:S02]  /*2130*/  SEL R9, R4, R9, !P1 ;  /* 0x0000000904097207 */ /* 0x000fe40004800000 */
[----:B------:R-:W-:Y:S02]  /*2140*/  SEL R8, R8, 0xffffffff, P0 ;  /* 0xffffffff08087807 */ /* 0x000fe40000000000 */
[----:B------:R-:W-:Y:S01]  /*2150*/  SEL R9, R9, 0xffffffff, P0 ;  /* 0xffffffff09097807 */ /* 0x000fe20000000000 */
[----:B------:R-:W-:Y:S06]  /*2160*/  RET.REL.NODEC R6 `(_ZN2at6native16triu_tril_kernelIN3c108BFloat16EiLb1ELi4ELb0EEEvNS_4cuda6detail10TensorInfoIT_T0_EENS6_IKS7_S8_EEllS8_) ;  /* 0xffffffdc06a47950 */ /* 0x000fec0003c3ffff */
.L_x_209:
        /* <DEDUP_REMOVED lines=9> */
.L_x_3157:


//--------------------- .text._ZN2at6native16triu_tril_kernelIN3c108BFloat16EiLb1ELi4ELb1EEEvNS_4cuda6detail10TensorInfoIT_T0_EENS6_IKS7_S8_EEllS8_ --------------------------
	.section	.text._ZN2at6native16triu_tril_kernelIN3c108BFloat16EiLb1ELi4ELb1EEEvNS_4cuda6detail10TensorInfoIT_T0_EENS6_IKS7_S8_EEllS8_,"ax",@progbits
	.align	128
        .global         _ZN2at6native16triu_tril_kernelIN3c108BFloat16EiLb1ELi4ELb1EEEvNS_4cuda6detail10TensorInfoIT_T0_EENS6_IKS7_S8_EEllS8_
        .type           _ZN2at6native16triu_tril_kernelIN3c108BFloat16EiLb1ELi4ELb1EEEvNS_4cuda6detail10TensorInfoIT_T0_EENS6_IKS7_S8_EEllS8_,@function
        .size           _ZN2at6native16triu_tril_kernelIN3c108BFloat16EiLb1ELi4ELb1EEEvNS_4cuda6detail10TensorInfoIT_T0_EENS6_IKS7_S8_EEllS8_,(.L_x_3159 - _ZN2at6native16triu_tril_kernelIN3c108BFloat16EiLb1ELi4ELb1EEEvNS_4cuda6detail10TensorInfoIT_T0_EENS6_IKS7_S8_EEllS8_)
        .other          _ZN2at6native16triu_tril_kernelIN3c108BFloat16EiLb1ELi4ELb1EEEvNS_4cuda6detail10TensorInfoIT_T0_EENS6_IKS7_S8_EEllS8_,@"STO_CUDA_ENTRY STV_DEFAULT"
_ZN2at6native16triu_tril_kernelIN3c108BFloat16EiLb1ELi4ELb1EEEvNS_4cuda6detail10TensorInfoIT_T0_EENS6_IKS7_S8_EEllS8_:
.text._ZN2at6native16triu_tril_kernelIN3c108BFloat16EiLb1ELi4ELb1EEEvNS_4cuda6detail10TensorInfoIT_T0_EENS6_IKS7_S8_EEllS8_:
        /* <DEDUP_REMOVED lines=23> */
[----:B------:R-:W-:Y:S05]  /*0170*/  CALL.REL.NOINC `($__internal_10_$__cuda_sm20_div_s64) ;  /* 0x0000001800187944 */ /* 0x000fea0003c00000 */
[----:B------:R-:W-:Y:S01]  /*0180*/  IADD3 R3, -R8, RZ, RZ ;  /* 0x000000ff08037210 */ /* 0x000fe20007ffe1ff */
[----:B------:R-:W-:-:S04]  /*0190*/  ULDC UR6, c[0x0][0x3d0] ;  /* 0x0000f40000067ab9 */ /* 0x000fc80000000800 */
[----:B------:R-:W-:Y:S01]  /*01a0*/  IMAD R4, R3, UR6, R4 ;  /* 0x0000000603047c24 */ /* 0x000fe2000f8e0204 */
[----:B------:R-:W-:Y:S06]  /*01b0*/  BRA `(.L_x_212) ;  /* 0x0000000000547947 */ /* 0x000fec0003800000 */
.L_x_211:
[----:B------:R-:W0:Y:S01]  /*01c0*/  I2F.U32.RP R0, UR5 ;  /* 0x0000000500007d06 */ /* 0x000e220008209000 */
[----:B------:R-:W-:Y:S02]  /*01d0*/  ISETP.NE.U32.AND P2, PT, RZ, UR5, PT ;  /* 0x00000005ff007c0c */ /* 0x000fe4000bf45070 */
[----:B------:R-:W-:-:S05]  /*01e0*/  MOV R9, RZ ;  /* 0x000000ff00097202 */ /* 0x000fca0000000f00 */
[----:B0-----:R-:W0:Y:S02]  /*01f0*/  MUFU.RCP R0, R0 ;  /* 0x0000000000007308 */ /* 0x001e240000001000 */
[----:B0-----:R-:W-:-:S06]  /*0200*/  VIADD R2, R0, 0xffffffe ;  /* 0x0ffffffe00027836 */ /* 0x001fcc0000000000 */
[----:B------:R0:W1:Y:S02]  /*0210*/  F2I.FTZ.U32.TRUNC.NTZ R3, R2 ;  /* 0x0000000200037305 */ /* 0x000064000021f000 */
[----:B0-----:R-:W-:Y:S01]  /*0220*/  HFMA2.MMA R2, -RZ, RZ, 0, 0 ;  /* 0x00000000ff027435 */ /* 0x001fe200000001ff */
[----:B-1----:R-:W-:-:S04]  /*0230*/  IMAD.MOV R5, RZ, RZ, -R3 ;  /* 0x000000ffff057224 */ /* 0x002fc800078e0a03 */
[----:B------:R-:W-:-:S05]  /*0240*/  IMAD R5, R5, UR5, RZ ;  /* 0x0000000505057c24 */ /* 0x000fca000f8e02ff */
        /* <DEDUP_REMOVED lines=12> */
.L_x_212:
[----:B------:R-:W-:Y:S05]  /*0310*/  BSYNC B0 ;  /* 0x0000000000007941 */ /* 0x000fea0003800000 */
.L_x_210:
        /* <DEDUP_REMOVED lines=10> */
[----:B------:R-:W-:Y:S01]  /*03c0*/  IMAD.MOV.U32 R3, RZ, RZ, R8 ;  /* 0x000000ffff037224 */ /* 0x000fe200078e0008 */
[----:B------:R-:W-:Y:S01]  /*03d0*/  MOV R0, 0x400 ;  /* 0x0000040000007802 */ /* 0x000fe20000000f00 */
[----:B------:R-:W-:-:S07]  /*03e0*/  IMAD.MOV.U32 R2, RZ, RZ, R9 ;  /* 0x000000ffff027224 */ /* 0x000fce00078e0009 */
[----:B------:R-:W-:Y:S05]  /*03f0*/  CALL.REL.NOINC `($__internal_11_$__cuda_sm20_rem_s64) ;  /* 0x0000001800c47944 */ /* 0x000fea0003c00000 */
[----:B------:R-:W-:Y:S01]  /*0400*/  MOV R3, R5 ;  /* 0x0000000500037202 */ /* 0x000fe20000000f00 */
[----:B------:R-:W-:Y:S06]  /*0410*/  BRA `(.L_x_215) ;  /* 0x0000000000447947 */ /* 0x000fec0003800000 */
.L_x_214:
[----:B------:R-:W0:Y:S01]  /*0420*/  I2F.U32.RP R0, UR7 ;  /* 0x0000000700007d06 */ /* 0x000e220008209000 */
[----:B------:R-:W-:Y:S01]  /*0430*/  IMAD R5, RZ, RZ, -UR7 ;  /* 0x80000007ff057e24 */ /* 0x000fe2000f8e02ff */
[----:B------:R-:W-:-:S06]  /*0440*/  ISETP.NE.U32.AND P2, PT, RZ, UR7, PT ;  /* 0x00000007ff007c0c */ /* 0x000fcc000bf45070 */
        /* <DEDUP_REMOVED lines=10> */
[----:B------:R-:W-:-:S05]  /*04f0*/  @P0 VIADD R3, R3, -UR7 ;  /* 0x8000000703030c36 */ /* 0x000fca0008000000 */
[----:B------:R-:W-:-:S13]  /*0500*/  ISETP.GE.U32.AND P0, PT, R3, UR7, PT ;  /* 0x0000000703007c0c */ /* 0x000fda000bf06070 */
[----:B------:R-:W-:Y:S02]  /*0510*/  @P0 IADD3 R3, R3, -UR7, RZ ;  /* 0x8000000703030c10 */ /* 0x000fe4000fffe0ff */
[----:B------:R-:W-:-:S07]  /*0520*/  @!P2 LOP3.LUT R3, RZ, UR7, RZ, 0x33, !PT ;  /* 0x00000007ff03ac12 */ /* 0x000fce000f8e33ff */
.L_x_215:
[----:B------:R-:W-:Y:S05]  /*0530*/  BSYNC B0 ;  /* 0x0000000000007941 */ /* 0x000fea0003800000 */
.L_x_213:
[----:B------:R-:W-:Y:S01]  /*0540*/  IMAD.IADD R0, R4, 0x1, -R3 ;  /* 0x0000000104007824 */ /* 0x000fe200078e0a03 */
[----:B------:R-:W-:-:S04]  /*0550*/  ULDC.64 UR4, c[0x0][0x3c0] ;  /* 0x0000f00000047ab9 */ /* 0x000fc80000000a00 */
[----:B------:R-:W-:Y:S02]  /*0560*/  ISETP.GE.U32.AND P0, PT, R0, UR4, PT ;  /* 0x0000000400007c0c */ /* 0x000fe4000bf06070 */
[----:B------:R-:W-:-:S04]  /*0570*/  SHF.R.S32.HI R0, RZ, 0x1f, R0 ;  /* 0x0000001fff007819 */ /* 0x000fc80000011400 */
[----:B------:R-:W-:-:S13]  /*0580*/  ISETP.GE.AND.EX P0, PT, R0, UR5, PT, P0 ;  /* 0x0000000500007c0c */ /* 0x000fda000bf06300 */
[----:B------:R-:W-:Y:S05]  /*0590*/  @P0 EXIT ;  /* 0x000000000000094d */ /* 0x000fea0003800000 */
[----:B------:R-:W0:Y:S01]  /*05a0*/  LDC R2, c[0x0][0x3b8] ;  /* 0x0000ee00ff027b82 */ /* 0x000e220000000800 */
[----:B------:R-:W-:Y:S01]  /*05b0*/  BSSY B0, `(.L_x_216) ;  /* 0x0000021000007945 */ /* 0x000fe20003800000 */
[----:B0-----:R-:W-:-:S05]  /*05c0*/  VIADD R2, R2, 0xffffffff ;  /* 0xffffffff02027836 */ /* 0x001fca0000000000 */
[----:B------:R-:W-:-:S06]  /*05d0*/  SHF.L.U32 R21, R2, 0x2, RZ ;  /* 0x0000000202157819 */ /* 0x000fcc00000006ff */
[----:B------:R-:W0:Y:S01]  /*05e0*/  LDC R21, c[0x0][R21+0x27c] ;  /* 0x00009f0015157b82 */ /* 0x000e220000000800 */
[----:B------:R-:W-:Y:S05]  /*05f0*/  @!P1 BRA `(.L_x_217) ;  /* 0x0000000000249947 */ /* 0x000fea0003800000 */
[----:B------:R-:W-:Y:S01]  /*0600*/  IMAD.MOV.U32 R18, RZ, RZ, R8 ;  /* 0x000000ffff127224 */ /* 0x000fe200078e0008 */
[----:B------:R-:W-:Y:S01]  /*0610*/  MOV R10, UR7 ;  /* 0x00000007000a7c02 */ /* 0x000fe20008000f00 */
[----:B------:R-:W-:Y:S01]  /*0620*/  IMAD.MOV.U32 R7, RZ, RZ, R9 ;  /* 0x000000ffff077224 */ /* 0x000fe200078e0009 */
[----:B------:R-:W-:Y:S01]  /*0630*/  MOV R6, 0x660 ;  /* 0x0000066000067802 */ /* 0x000fe20000000f00 */
[----:B------:R-:W-:-:S07]  /*0640*/  IMAD.U32 R5, RZ, RZ, UR8 ;  /* 0x00000008ff057e24 */ /* 0x000fce000f8e00ff */
[----:B0-----:R-:W-:Y:S05]  /*0650*/  CALL.REL.NOINC `($__internal_10_$__cuda_sm20_div_s64) ;  /* 0x0000001000e07944 */ /* 0x001fea0003c00000 */
[----:B------:R-:W-:Y:S01]  /*0660*/  IMAD.MOV.U32 R14, RZ, RZ, R8 ;  /* 0x000000ffff0e7224 */ /* 0x000fe200078e0008 */
[----:B------:R-:W-:Y:S01]  /*0670*/  MOV R15, R9 ;  /* 0x00000009000f7202 */ /* 0x000fe20000000f00 */
[----:B------:R-:W-:Y:S06]  /*0680*/  BRA `(.L_x_218) ;  /* 0x00000000004c7947 */ /* 0x000fec0003800000 */
.L_x_217:
[----:B------:R-:W1:Y:S01]  /*0690*/  I2F.U32.RP R0, UR7 ;  /* 0x0000000700007d06 */ /* 0x000e620008209000 */
[----:B------:R-:W-:Y:S01]  /*06a0*/  IMAD R5, RZ, RZ, -UR7 ;  /* 0x80000007ff057e24 */ /* 0x000fe2000f8e02ff */
[----:B------:R-:W-:Y:S01]  /*06b0*/  ISETP.NE.U32.AND P2, PT, RZ, UR7, PT ;  /* 0x00000007ff007c0c */ /* 0x000fe2000bf45070 */
[----:B------:R-:W-:-:S05]  /*06c0*/  IMAD.MOV.U32 R15, RZ, RZ, RZ ;  /* 0x000000ffff0f7224 */ /* 0x000fca00078e00ff */
[----:B-1----:R-:W1:Y:S02]  /*06d0*/  MUFU.RCP R0, R0 ;  /* 0x0000000000007308 */ /* 0x002e640000001000 */
[----:B-1----:R-:W-:-:S06]  /*06e0*/  VIADD R6, R0, 0xffffffe ;  /* 0x0ffffffe00067836 */ /* 0x002fcc0000000000 */
[----:B------:R1:W2:Y:S02]  /*06f0*/  F2I.FTZ.U32.TRUNC.NTZ R7, R6 ;  /* 0x0000000600077305 */ /* 0x0002a4000021f000 */
[----:B-1----:R-:W-:Y:S01]  /*0700*/  HFMA2.MMA R6, -RZ, RZ, 0, 0 ;  /* 0x00000000ff067435 */ /* 0x002fe200000001ff */
[----:B--2---:R-:W-:-:S09]  /*0710*/  IMAD R5, R5, R7, RZ ;  /* 0x0000000705057224 */ /* 0x004fd200078e02ff */
        /* <DEDUP_REMOVED lines=9> */
[----:B------:R-:W-:-:S07]  /*07b0*/  @!P2 LOP3.LUT R14, RZ, UR7, RZ, 0x33, !PT ;  /* 0x00000007ff0eac12 */ /* 0x000fce000f8e33ff */
.L_x_218:
[----:B------:R-:W-:Y:S05]  /*07c0*/  BSYNC B0 ;  /* 0x0000000000007941 */ /* 0x000fea0003800000 */
.L_x_216:
[----:B------:R-:W1:Y:S01]  /*07d0*/  LDC R6, c[0x0][0x3b8] ;  /* 0x0000ee00ff067b82 */ /* 0x000e620000000800 */
[----:B------:R-:W-:Y:S01]  /*07e0*/  MOV R5, 0x68 ;  /* 0x0000006800057802 */ /* 0x000fe20000000f00 */
[----:B0-----:R-:W-:-:S04]  /*07f0*/  IMAD R21, R21, R4, RZ ;  /* 0x0000000415157224 */ /* 0x001fc800078e02ff */
[----:B------:R-:W-:-:S04]  /*0800*/  IMAD R5, R2, 0x4, R5 ;  /* 0x0000000402057824 */ /* 0x000fc800078e0205 */
[----:B------:R-:W0:Y:S01]  /*0810*/  LDC R0, c[0x0][R5+0x210] ;  /* 0x0000840005007b82 */ /* 0x000e220000000800 */
[----:B-1----:R-:W-:Y:S01]  /*0820*/  ISETP.GE.AND P0, PT, R6, 0x3, PT ;  /* 0x000000030600780c */ /* 0x002fe20003f06270 */
[----:B0-----:R-:W-:-:S12]  /*0830*/  IMAD R0, R0, R3, R21 ;  /* 0x0000000300007224 */ /* 0x001fd800078e0215 */
[----:B------:R-:W-:Y:S05]  /*0840*/  @!P0 BRA `(.L_x_219) ;  /* 0x0000000c00a48947 */ /* 0x000fea0003800000 */
[C---:B------:R-:W-:Y:S01]  /*0850*/  VIADD R5, R6.reuse, 0x2 ;  /* 0x0000000206057836 */ /* 0x040fe20000000000 */
[----:B------:R-:W-:-:S04]  /*0860*/  IADD3 R21, R6, -0x3, RZ ;  /* 0xfffffffd06157810 */ /* 0x000fc80007ffe0ff */
[----:B------:R-:W-:Y:S01]  /*0870*/  LOP3.LUT P0, R22, R5, 0x3, RZ, 0xc0, !PT ;  /* 0x0000000305167812 */ /* 0x000fe2000780c0ff */
[----:B------:R-:W-:-:S12]  /*0880*/  IMAD.MOV.U32 R20, RZ, RZ, R21 ;  /* 0x000000ffff147224 */ /* 0x000fd800078e0015 */
[----:B------:R-:W-:Y:S05]  /*0890*/  @!P0 BRA `(.L_x_220) ;  /* 0x0000000000d08947 */ /* 0x000fea0003800000 */
[----:B------:R-:W-:Y:S01]  /*08a0*/  HFMA2.MMA R24, -RZ, RZ, 0, 6.4373016357421875e-06 ;  /* 0x0000006cff187435 */ /* 0x000fe200000001ff */
[----:B------:R-:W-:Y:S02]  /*08b0*/  IMAD.SHL.U32 R23, R21, 0x4, RZ ;  /* 0x0000000415177824 */ /* 0x000fe400078e00ff */
[----:B------:R-:W-:Y:S02]  /*08c0*/  IMAD.MOV.U32 R20, RZ, RZ, R21 ;  /* 0x000000ffff147224 */ /* 0x000fe400078e0015 */
[----:B------:R-:W-:-:S05]  /*08d0*/  VIADD R23, R23, 0xe0 ;  /* 0x000000e017177836 */ /* 0x000fca0000000000 */
[----:B------:R-:W-:-:S07]  /*08e0*/  IMAD R24, R21, 0x4, R24 ;  /* 0x0000000415187824 */ /* 0x000fce00078e0218 */
.L_x_224:
[----:B------:R-:W0:Y:S01]  /*08f0*/  LDC R10, c[0x0][R23+0x210] ;  /* 0x00008400170a7b82 */ /* 0x000e220000000800 */
[----:B------:R-:W-:Y:S01]  /*0900*/  BSSY B0, `(.L_x_221) ;  /* 0x0000025000007945 */ /* 0x000fe20003800000 */
[----:B0-----:R-:W-:-:S04]  /*0910*/  SHF.R.S32.HI R7, RZ, 0x1f, R10 ;  /* 0x0000001fff077819 */ /* 0x001fc8000001140a */
[----:B------:R-:W-:-:S04]  /*0920*/  LOP3.LUT R5, R15, R7, RZ, 0xfc, !PT ;  /* 0x000000070f057212 */ /* 0x000fc800078efcff */
[----:B------:R-:W-:-:S13]  /*0930*/  ISETP.NE.U32.AND P0, PT, R5, RZ, PT ;  /* 0x000000ff0500720c */ /* 0x000fda0003f05070 */
[----:B------:R-:W-:Y:S05]  /*0940*/  @!P0 BRA `(.L_x_222) ;  /* 0x0000000000288947 */ /* 0x000fea0003800000 */
[----:B------:R-:W-:Y:S01]  /*0950*/  MOV R5, R7 ;  /* 0x0000000700057202 */ /* 0x000fe20000000f00 */
[----:B------:R-:W-:Y:S01]  /*0960*/  IMAD.MOV.U32 R18, RZ, RZ, R14 ;  /* 0x000000ffff127224 */ /* 0x000fe200078e000e */
[----:B------:R-:W-:Y:S01]  /*0970*/  MOV R6, 0x9a0 ;  /* 0x000009a000067802 */ /* 0x000fe20000000f00 */
[----:B------:R-:W-:-:S07]  /*0980*/  IMAD.MOV.U32 R7, RZ, RZ, R15 ;  /* 0x000000ffff077224 */ /* 0x000fce00078e000f */
[----:B------:R-:W-:Y:S05]  /*0990*/  CALL.REL.NOINC `($__internal_10_$__cuda_sm20_div_s64) ;  /* 0x0000001000107944 */ /* 0x000fea0003c00000 */
[----:B------:R-:W-:Y:S01]  /*09a0*/  IADD3 R5, -R8, RZ, RZ ;  /* 0x000000ff08057210 */ /* 0x000fe20007ffe1ff */
[----:B------:R-:W-:-:S04]  /*09b0*/  IMAD.MOV.U32 R15, RZ, RZ, R9 ;  /* 0x000000ffff0f7224 */ /* 0x000fc800078e0009 */
[----:B------:R-:W-:Y:S02]  /*09c0*/  IMAD R10, R10, R5, R14 ;  /* 0x000000050a0a7224 */ /* 0x000fe400078e020e */
[----:B------:R-:W-:Y:S01]  /*09d0*/  IMAD.MOV.U32 R14, RZ, RZ, R8 ;  /* 0x000000ffff0e7224 */ /* 0x000fe200078e0008 */
[----:B------:R-:W-:Y:S06]  /*09e0*/  BRA `(.L_x_223) ;  /* 0x0000000000587947 */ /* 0x000fec0003800000 */
.L_x_222:
        /* <DEDUP_REMOVED lines=22> */
.L_x_223:
[----:B------:R-:W-:Y:S05]  /*0b50*/  BSYNC B0 ;  /* 0x0000000000007941 */ /* 0x000fea0003800000 */
.L_x_221:
[----:B------:R0:W1:Y:S01]  /*0b60*/  LDC R5, c[0x0][R24+0x210] ;  /* 0x0000840018057b82 */ /* 0x0000620000000800 */
[----:B------:R-:W-:Y:S01]  /*0b70*/  VIADD R22, R22, 0xffffffff ;  /* 0xffffffff16167836 */ /* 0x000fe20000000000 */
[----:B------:R-:W-:Y:S01]  /*0b80*/  IADD3 R23, R23, -0x4, RZ ;  /* 0xfffffffc17177810 */ /* 0x000fe20007ffe0ff */
[----:B------:R-:W-:-:S03]  /*0b90*/  VIADD R20, R20, 0xffffffff ;  /* 0xffffffff14147836 */ /* 0x000fc60000000000 */
[----:B------:R-:W-:Y:S01]  /*0ba0*/  ISETP.NE.AND P0, PT, R22, RZ, PT ;  /* 0x000000ff1600720c */ /* 0x000fe20003f05270 */
[----:B0-----:R-:W-:Y:S02]  /*0bb0*/  VIADD R24, R24, 0xfffffffc ;  /* 0xfffffffc18187836 */ /* 0x001fe40000000000 */
[----:B-1----:R-:W-:-:S10]  /*0bc0*/  IMAD R0, R5, R10, R0 ;  /* 0x0000000a05007224 */ /* 0x002fd400078e0200 */
[----:B------:R-:W-:Y:S05]  /*0bd0*/  @P0 BRA `(.L_x_224) ;  /* 0xfffffffc00440947 */ /* 0x000fea000383ffff */
.L_x_220:
[----:B------:R-:W-:-:S13]  /*0be0*/  ISETP.GE.U32.AND P0, PT, R21, 0x3, PT ;  /* 0x000000031500780c */ /* 0x000fda0003f06070 */
[----:B------:R-:W-:Y:S05]  /*0bf0*/  @!P0 BRA `(.L_x_219) ;  /* 0x0000000800b88947 */ /* 0x000fea0003800000 */
[C---:B------:R-:W-:Y:S01]  /*0c00*/  SHF.L.U32 R22, R20.reuse, 0x2, RZ ;  /* 0x0000000214167819 */ /* 0x040fe200000006ff */
[----:B------:R-:W-:Y:S02]  /*0c10*/  IMAD.MOV.U32 R5, RZ, RZ, 0x6c ;  /* 0x0000006cff057424 */ /* 0x000fe400078e00ff */
[C---:B------:R-:W-:Y:S02]  /*0c20*/  VIADD R21, R20.reuse, 0x4 ;  /* 0x0000000414157836 */ /* 0x040fe40000000000 */
[----:B------:R-:W-:Y:S02]  /*0c30*/  IMAD R20, R20, 0x4, R5 ;  /* 0x0000000414147824 */ /* 0x000fe400078e0205 */
[----:B------:R-:W-:-:S07]  /*0c40*/  VIADD R22, R22, 0xe0 ;  /* 0x000000e016167836 */ /* 0x000fce0000000000 */
.L_x_237:
        /* <DEDUP_REMOVED lines=16> */
.L_x_226:
        /* <DEDUP_REMOVED lines=22> */
.L_x_227:
[----:B------:R-:W-:Y:S05]  /*0eb0*/  BSYNC B0 ;  /* 0x0000000000007941 */ /* 0x000fea0003800000 */
.L_x_225:
        /* <DEDUP_REMOVED lines=12> */
[----:B------:R-:W-:Y:S05]  /*0f80*/  CALL.REL.NOINC `($__internal_10_$__cuda_sm20_div_s64) ;  /* 0x0000000800947944 */ /* 0x000fea0003c00000 */
[----:B------:R-:W-:Y:S01]  /*0f90*/  IMAD.MOV R11, RZ, RZ, -R8 ;  /* 0x000000ffff0b7224 */ /* 0x000fe200078e0a08 */
[----:B------:R-:W-:-:S03]  /*0fa0*/  MOV R15, R9 ;  /* 0x00000009000f7202 */ /* 0x000fc60000000f00 */
[----:B------:R-:W-:Y:S02]  /*0fb0*/  IMAD R11, R10, R11, R14 ;  /* 0x0000000b0a0b7224 */ /* 0x000fe400078e020e */
[----:B------:R-:W-:Y:S01]  /*0fc0*/  IMAD.MOV.U32 R14, RZ, RZ, R8 ;  /* 0x000000ffff0e7224 */ /* 0x000fe200078e0008 */
[----:B------:R-:W-:Y:S06]  /*0fd0*/  BRA `(.L_x_230) ;  /* 0x0000000000587947 */ /* 0x000fec0003800000 */
.L_x_229:
        /* <DEDUP_REMOVED lines=22> */
.L_x_230:
[----:B------:R-:W-:Y:S05]  /*1140*/  BSYNC B0 ;  /* 0x0000000000007941 */ /* 0x000fea0003800000 */
.L_x_228:
        /* <DEDUP_REMOVED lines=13> */
[----:B------:R-:W-:Y:S02]  /*1220*/  IADD3 R11, -R8, RZ, RZ ;  /* 0x000000ff080b7210 */ /* 0x000fe40007ffe1ff */
[----:B------:R-:W-:-:S03]  /*1230*/  MOV R15, R9 ;  /* 0x00000009000f7202 */ /* 0x000fc60000000f00 */
[----:B------:R-:W-:Y:S02]  /*1240*/  IMAD R11, R10, R11, R14 ;  /* 0x0000000b0a0b7224 */ /* 0x000fe400078e020e */
[----:B------:R-:W-:Y:S01]  /*1250*/  IMAD.MOV.U32 R14, RZ, RZ, R8 ;  /* 0x000000ffff0e7224 */ /* 0x000fe200078e0008 */
[----:B------:R-:W-:Y:S06]  /*1260*/  BRA `(.L_x_233) ;  /* 0x0000000000587947 */ /* 0x000fec0003800000 */
.L_x_232:
[----:B------:R-:W0:Y:S01]  /*1270*/  I2F.U32.RP R5, R10 ;  /* 0x0000000a00057306 */ /* 0x000e220000209000 */
[----:B------:R-:W-:Y:S01]  /*1280*/  IADD3 R9, RZ, -R10, RZ ;  /* 0x8000000aff097210 */ /* 0x000fe20007ffe0ff */
[----:B------:R-:W-:Y:S01]  /*1290*/  HFMA2.MMA R15, -RZ, RZ, 0, 0 ;  /* 0x00000000ff0f7435 */ /* 0x000fe200000001ff */
[----:B------:R-:W-:-:S05]  /*12a0*/  ISETP.NE.U32.AND P2, PT, R10, RZ, PT ;  /* 0x000000ff0a00720c */ /* 0x000fca0003f45070 */
        /* <DEDUP_REMOVED lines=10> */
[----:B------:R-:W-:Y:S01]  /*1350*/  @P0 IMAD.IADD R9, R9, 0x1, -R10 ;  /* 0x0000000109090824 */ /* 0x000fe200078e0a0a */
[----:B------:R-:W-:-:S04]  /*1360*/  @P0 IADD3 R7, R7, 0x1, RZ ;  /* 0x0000000107070810 */ /* 0x000fc80007ffe0ff */
[----:B------:R-:W-:-:S13]  /*1370*/  ISETP.GE.U32.AND P1, PT, R9, R10, PT ;  /* 0x0000000a0900720c */ /* 0x000fda0003f26070 */
[----:B------:R-:W-:Y:S01]  /*1380*/  @P1 VIADD R7, R7, 0x1 ;  /* 0x0000000107071836 */ /* 0x000fe20000000000 */
[----:B------:R-:W-:-:S04]  /*1390*/  @!P2 LOP3.LUT R7, RZ, R10, RZ, 0x33, !PT ;  /* 0x0000000aff07a212 */ /* 0x000fc800078e33ff */
[----:B------:R-:W-:-:S05]  /*13a0*/  IADD3 R11, -R7, RZ, RZ ;  /* 0x000000ff070b7210 */ /* 0x000fca0007ffe1ff */
[----:B------:R-:W-:Y:S02]  /*13b0*/  IMAD R11, R10, R11, R14 ;  /* 0x0000000b0a0b7224 */ /* 0x000fe400078e020e */
[----:B------:R-:W-:-:S07]  /*13c0*/  IMAD.MOV.U32 R14, RZ, RZ, R7 ;  /* 0x000000ffff0e7224 */ /* 0x000fce00078e0007 */
.L_x_233:
[----:B------:R-:W-:Y:S05]  /*13d0*/  BSYNC B0 ;  /* 0x0000000000007941 */ /* 0x000fea0003800000 */
.L_x_231:
        /* <DEDUP_REMOVED lines=18> */
.L_x_235:
        /* <DEDUP_REMOVED lines=22> */
.L_x_236:
[----:B------:R-:W-:Y:S05]  /*1660*/  BSYNC B0 ;  /* 0x0000000000007941 */ /* 0x000fea0003800000 */
.L_x_234:
[----:B------:R0:W1:Y:S01]  /*1670*/  LDC R5, c[0x0][R20+0x204] ;  /* 0x0000810014057b82 */ /* 0x0000620000000800 */
[----:B------:R-:W-:Y:S02]  /*1680*/  VIADD R21, R21, 0xfffffffc ;  /* 0xfffffffc15157836 */ /* 0x000fe40000000000 */
[----:B------:R-:W-:-:S03]  /*1690*/  VIADD R22, R22, 0xfffffff0 ;  /* 0xfffffff016167836 */ /* 0x000fc60000000000 */
[----:B------:R-:W-:Y:S02]  /*16a0*/  ISETP.GT.AND P0, PT, R21, 0x3, PT ;  /* 0x000000031500780c */ /* 0x000fe40003f04270 */
[----:B0-----:R-:W-:Y:S01]  /*16b0*/  IADD3 R20, R20, -0x10, RZ ;  /* 0xfffffff014147810 */ /* 0x001fe20007ffe0ff */
[----:B-1----:R-:W-:-:S10]  /*16c0*/  IMAD R0, R5, R10, R0 ;  /* 0x0000000a05007224 */ /* 0x002fd400078e0200 */
[----:B------:R-:W-:Y:S05]  /*16d0*/  @P0 BRA `(.L_x_237) ;  /* 0xfffffff4005c0947 */ /* 0x000fea000383ffff */
.L_x_219:
[----:B------:R-:W-:Y:S02]  /*16e0*/  ULDC UR4, c[0x0][UR6+0x21c] ;  /* 0x0000870006047abb */ /* 0x000fe40008000800 */
[----:B------:R-:W-:-:S13]  /*16f0*/  ISETP.LT.AND P0, PT, R4, UR4, PT ;  /* 0x0000000404007c0c */ /* 0x000fda000bf01270 */
[----:B------:R-:W-:Y:S05]  /*1700*/  @!P0 EXIT ;  /* 0x000000000000894d */ /* 0x000fea0003800000 */
[----:B------:R-:W0:Y:S01]  /*1710*/  LDC.64 R6, c[0x0][0x210] ;  /* 0x00008400ff067b82 */ /* 0x000e220000000a00 */
[----:B------:R-:W-:Y:S01]  /*1720*/  IADD3 R8, R4, 0x1, RZ ;  /* 0x0000000104087810 */ /* 0x000fe20007ffe0ff */
[----:B------:R-:W-:-:S03]  /*1730*/  ULDC.64 UR6, c[0x0][0x208] ;  /* 0x0000820000067ab9 */ /* 0x000fc60000000a00 */
[----:B------:R-:W-:Y:S01]  /*1740*/  ISETP.GE.AND P0, PT, R8, UR4, PT ;  /* 0x0000000408007c0c */ /* 0x000fe2000bf06270 */
[----:B0-----:R-:W-:-:S05]  /*1750*/  IMAD.WIDE R6, R0, 0x2, R6 ;  /* 0x0000000200067825 */ /* 0x001fca00078e0206 */
[----:B------:R0:W-:Y:S07]  /*1760*/  STG.E.U16 desc[UR6][R6.64], RZ ;  /* 0x000000ff06007986 */ /* 0x0001ee000c101506 */
[----:B------:R-:W-:Y:S05]  /*1770*/  @P0 EXIT ;  /* 0x000000000000094d */ /* 0x000fea0003800000 */
[----:B------:R-:W-:Y:S01]  /*1780*/  IMAD.IADD R0, R8, 0x1, -R3 ;  /* 0x0000000108007824 */ /* 0x000fe200078e0a03 */
[----:B------:R-:W-:Y:S01]  /*1790*/  ULDC.64 UR8, c[0x0][0x3c0] ;  /* 0x0000f00000087ab9 */ /* 0x000fe20000000a00 */
[----:B------:R-:W-:-:S03]  /*17a0*/  IADD3 R10, R4, 0x2, RZ ;  /* 0x00000002040a7810 */ /* 0x000fc60007ffe0ff */
[----:B------:R-:W-:Y:S02]  /*17b0*/  ISETP.GE.U32.AND P0, PT, R0, UR8, PT ;  /* 0x0000000800007c0c */ /* 0x000fe4000bf06070 */
[----:B------:R-:W-:Y:S02]  /*17c0*/  SHF.R.S32.HI R0, RZ, 0x1f, R0 ;  /* 0x0000001fff007819 */ /* 0x000fe40000011400 */
[----:B------:R-:W-:Y:S02]  /*17d0*/  ISETP.GE.AND P1, PT, R10, UR4, PT ;  /* 0x000000040a007c0c */ /* 0x000fe4000bf26270 */
[----:B------:R-:W-:-:S13]  /*17e0*/  ISETP.GE.AND.EX P0, PT, R0, UR9, PT, P0 ;  /* 0x0000000900007c0c */ /* 0x000fda000bf06300 */
[----:B------:R-:W-:-:S05]  /*17f0*/  @!P0 MOV R5, 0x6c ;  /* 0x0000006c00058802 */ /* 0x000fca0000000f00 */
[----:B------:R-:W-:-:S04]  /*1800*/  @!P0 IMAD R0, R2, 0x4, R5 ;  /* 0x0000000402008824 */ /* 0x000fc800078e0205 */
[----:B------:R-:W1:Y:S02]  /*1810*/  @!P0 LDC R9, c[0x0][R0+0x210] ;  /* 0x0000840000098b82 */ /* 0x000e640000000800 */
[----:B-1----:R-:W-:-:S05]  /*1820*/  @!P0 IMAD.WIDE R8, R9, 0x2, R6 ;  /* 0x0000000209088825 */ /* 0x002fca00078e0206 */
[----:B------:R1:W-:Y:S01]  /*1830*/  @!P0 STG.E.U16 desc[UR6][R8.64], RZ ;  /* 0x000000ff08008986 */ /* 0x0003e2000c101506 */
[----:B------:R-:W-:Y:S05]  /*1840*/  @P1 EXIT ;  /* 0x000000000000194d */ /* 0x000fea0003800000 */
[----:B------:R-:W-:-:S05]  /*1850*/  IMAD.IADD R0, R10, 0x1, -R3 ;  /* 0x000000010a007824 */ /* 0x000fca00078e0a03 */
[----:B------:R-:W-:Y:S02]  /*1860*/  ISETP.GE.U32.AND P0, PT, R0, UR8, PT ;  /* 0x0000000800007c0c */ /* 0x000fe4000bf06070 */
[----:B------:R-:W-:-:S04]  /*1870*/  SHF.R.S32.HI R0, RZ, 0x1f, R0 ;  /* 0x0000001fff007819 */ /* 0x000fc80000011400 */
[----:B------:R-:W-:Y:S01]  /*1880*/  ISETP.GE.AND.EX P0, PT, R0, UR9, PT, P0 ;  /* 0x0000000900007c0c */ /* 0x000fe2000bf06300 */
[----:B------:R-:W-:-:S05]  /*1890*/  VIADD R0, R4, 0x3 ;  /* 0x0000000304007836 */ /* 0x000fca0000000000 */
[----:B------:R-:W-:-:S07]  /*18a0*/  ISETP.GE.AND P1, PT, R0, UR4, PT ;  /* 0x0000000400007c0c */ /* 0x000fce000bf26270 */
[----:B------:R-:W-:-:S05]  /*18b0*/  @!P0 MOV R5, 0x6c ;  /* 0x0000006c00058802 */ /* 0x000fca0000000f00 */
[----:B-1----:R-:W-:-:S04]  /*18c0*/  @!P0 IMAD R8, R2, 0x4, R5 ;  /* 0x0000000402088824 */ /* 0x002fc800078e0205 */
[----:B------:R-:W1:Y:S02]  /*18d0*/  @!P0 LDC R5, c[0x0][R8+0x210] ;  /* 0x0000840008058b82 */ /* 0x000e640000000800 */
[----:B-1----:R-:W-:-:S05]  /*18e0*/  @!P0 SHF.L.U32 R5, R5, 0x1, RZ ;  /* 0x0000000105058819 */ /* 0x002fca00000006ff */
[----:B------:R-:W-:-:S05]  /*18f0*/  @!P0 IMAD.WIDE R4, R5, 0x2, R6 ;  /* 0x0000000205048825 */ /* 0x000fca00078e0206 */
[----:B------:R1:W-:Y:S01]  /*1900*/  @!P0 STG.E.U16 desc[UR6][R4.64], RZ ;  /* 0x000000ff04008986 */ /* 0x0003e2000c101506 */
[----:B------:R-:W-:Y:S05]  /*1910*/  @P1 EXIT ;  /* 0x000000000000194d */ /* 0x000fea0003800000 */
[----:B------:R-:W-:-:S04]  /*1920*/  IADD3 R3, R0, -R3, RZ ;  /* 0x8000000300037210 */ /* 0x000fc80007ffe0ff */
[----:B------:R-:W-:Y:S02]  /*1930*/  ISETP.GE.U32.AND P0, PT, R3, UR8, PT ;  /* 0x0000000803007c0c */ /* 0x000fe4000bf06070 */
[----:B------:R-:W-:-:S04]  /*1940*/  SHF.R.S32.HI R3, RZ, 0x1f, R3 ;  /* 0x0000001fff037819 */ /* 0x000fc80000011403 */
[----:B------:R-:W-:-:S13]  /*1950*/  ISETP.GE.AND.EX P0, PT, R3, UR9, PT, P0 ;  /* 0x0000000903007c0c */ /* 0x000fda000bf06300 */
[----:B------:R-:W-:Y:S05]  /*1960*/  @P0 EXIT ;  /* 0x000000000000094d */ /* 0x000fea0003800000 */
[----:B------:R-:W-:-:S05]  /*1970*/  IMAD.MOV.U32 R3, RZ, RZ, 0x6c ;  /* 0x0000006cff037424 */ /* 0x000fca00078e00ff */
[----:B------:R-:W-:-:S06]  /*1980*/  LEA R2, R2, R3, 0x2 ;  /* 0x0000000302027211 */ /* 0x000fcc00078e10ff */
[----:B------:R-:W2:Y:S02]  /*1990*/  LDC R2, c[0x0][R2+0x210] ;  /* 0x0000840002027b82 */ /* 0x000ea40000000800 */
[----:B--2---:R-:W-:-:S04]  /*19a0*/  IMAD R3, R2, 0x3, RZ ;  /* 0x0000000302037824 */ /* 0x004fc800078e02ff */
[----:B0-----:R-:W-:-:S05]  /*19b0*/  IMAD.WIDE R6, R3, 0x2, R6 ;  /* 0x0000000203067825 */ /* 0x001fca00078e0206 */
[----:B------:R-:W-:Y:S01]  /*19c0*/  STG.E.U16 desc[UR6][R6.64], RZ ;  /* 0x000000ff06007986 */ /* 0x000fe2000c101506 */
[----:B------:R-:W-:Y:S05]  /*19d0*/  EXIT ;  /* 0x000000000000794d */ /* 0x000fea0003800000 */
        .weak           $__internal_10_$__cuda_sm20_div_s64
        .type           $__internal_10_$__cuda_sm20_div_s64,@function
        .size           $__internal_10_$__cuda_sm20_div_s64,($__internal_11_$__cuda_sm20_rem_s64 - $__internal_10_$__cuda_sm20_div_s64)
$__internal_10_$__cuda_sm20_div_s64:
[-C--:B------:R-:W-:Y:S02]  /*19e0*/  IADD3 R17, P1, RZ, -R10.reuse, RZ ;  /* 0x8000000aff117210 */ /* 0x080fe40007f3e0ff */
[----:B------:R-:W-:Y:S02]  /*19f0*/  ISETP.GE.AND P0, PT, R5, RZ, PT ;  /* 0x000000ff0500720c */ /* 0x000fe40003f06270 */
[----:B------:R-:W-:Y:S01]  /*1a00*/  ISETP.GE.AND P3, PT, R7, RZ, PT ;  /* 0x000000ff0700720c */ /* 0x000fe20003f66270 */
[----:B------:R-:W-:Y:S01]  /*1a10*/  IMAD.X R8, RZ, RZ, ~R5, P1 ;  /* 0x000000ffff087224 */ /* 0x000fe200008e0e05 */
[----:B------:R-:W-:Y:S02]  /*1a20*/  SEL R16, R17, R10, !P0 ;  /* 0x0000000a11107207 */ /* 0x000fe40004000000 */
[----:B------:R-:W-:Y:S02]  /*1a30*/  IADD3 R19, P4, RZ, -R18, RZ ;  /* 0x80000012ff137210 */ /* 0x000fe40007f9e0ff */
[----:B------:R-:W-:-:S02]  /*1a40*/  SEL R17, R8, R5, !P0 ;  /* 0x0000000508117207 */ /* 0x000fc40004000000 */
[----:B------:R-:W-:Y:S02]  /*1a50*/  SEL R19, R19, R18, !P3 ;  /* 0x0000001213137207 */ /* 0x000fe40005800000 */
        /* <DEDUP_REMOVED lines=22> */
[----:B------:R-:W-:-:S03]  /*1bc0*/  IMAD.HI.U32 R26, R27, R12, RZ ;  /* 0x0000000c1b1a7227 */ /* 0x000fc600078e00ff */
[----:B------:R-:W-:-:S05]  /*1bd0*/  IADD3.X R8, RZ, ~R8, RZ, P0, !PT ;  /* 0x80000008ff087210 */ /* 0x000fca00007fe4ff */
[----:B------:R-:W-:-:S04]  /*1be0*/  IMAD.WIDE.U32 R26, P0, R27, R8, R26 ;  /* 0x000000081b1a7225 */ /* 0x000fc8000780001a */
[----:B------:R-:W-:-:S04]  /*1bf0*/  IMAD.HI.U32 R11, P1, R9, R12, R26 ;  /* 0x0000000c090b7227 */ /* 0x000fc8000782001a */
[CC--:B------:R-:W-:Y:S02]  /*1c00*/  IMAD R12, R9.reuse, R8.reuse, RZ ;  /* 0x00000008090c7224 */ /* 0x0c0fe400078e02ff */
[----:B------:R-:W-:-:S03]  /*1c10*/  IMAD.HI.U32 R8, R9, R8, RZ ;  /* 0x0000000809087227 */ /* 0x000fc600078e00ff */
[----:B------:R-:W-:Y:S01]  /*1c20*/  IADD3 R11, P2, R12, R11, RZ ;  /* 0x0000000b0c0b7210 */ /* 0x000fe20007f5e0ff */
[----:B------:R-:W-:Y:S01]  /*1c30*/  IMAD.X R12, RZ, RZ, ~R7, P4 ;  /* 0x000000ffff0c7224 */ /* 0x000fe200020e0e07 */
[----:B------:R-:W-:Y:S01]  /*1c40*/  IADD3.X R9, R8, R9, RZ, P0, !PT ;  /* 0x0000000908097210 */ /* 0x000fe200007fe4ff */
        /* <DEDUP_REMOVED lines=20> */
[----:B------:R-:W-:Y:S01]  /*1d90*/  IADD3 R11, P2, R8, 0x1, RZ ;  /* 0x00000001080b7810 */ /* 0x000fe20007f5e0ff */
[----:B------:R-:W-:Y:S01]  /*1da0*/  IMAD.X R13, R12, 0x1, ~R17, P1 ;  /* 0x000000010c0d7824 */ /* 0x000fe200008e0e11 */
[----:B------:R-:W-:Y:S02]  /*1db0*/  SEL R19, R18, R19, P0 ;  /* 0x0000001312137207 */ /* 0x000fe40000000000 */
[----:B------:R-:W-:-:S02]  /*1dc0*/  IADD3.X R18, RZ, R9, RZ, P2, !PT ;  /* 0x00000009ff127210 */ /* 0x000fc400017fe4ff */
[----:B------:R-:W-:Y:S02]  /*1dd0*/  SEL R11, R11, R8, P0 ;  /* 0x000000080b0b7207 */ /* 0x000fe40000000000 */
[----:B------:R-:W-:Y:S02]  /*1de0*/  SEL R13, R13, R12, P0 ;  /* 0x0000000c0d0d7207 */ /* 0x000fe40000000000 */
[----:B------:R-:W-:Y:S02]  /*1df0*/  ISETP.GE.U32.AND P1, PT, R19, R16, PT ;  /* 0x000000101300720c */ /* 0x000fe40003f26070 */
[----:B------:R-:W-:Y:S02]  /*1e00*/  SEL R18, R18, R9, P0 ;  /* 0x0000000912127207 */ /* 0x000fe40000000000 */
[----:B------:R-:W-:Y:S02]  /*1e10*/  IADD3 R8, P2, R11, 0x1, RZ ;  /* 0x000000010b087810 */ /* 0x000fe40007f5e0ff */
[----:B------:R-:W-:-:S02]  /*1e20*/  ISETP.GE.U32.AND.EX P0, PT, R13, R17, PT, P1 ;  /* 0x000000110d00720c */ /* 0x000fc40003f06110 */
        /* <DEDUP_REMOVED lines=13> */
[----:B------:R-:W-:Y:S05]  /*1f00*/  RET.REL.NODEC R6 `(_ZN2at6native16triu_tril_kernelIN3c108BFloat16EiLb1ELi4ELb1EEEvNS_4cuda6detail10TensorInfoIT_T0_EENS6_IKS7_S8_EEllS8_) ;  /* 0xffffffe0063c7950 */ /* 0x000fea0003c3ffff */
        .weak           $__internal_11_$__cuda_sm20_rem_s64
        .type           $__internal_11_$__cuda_sm20_rem_s64,@function
        .size           $__internal_11_$__cuda_sm20_rem_s64,(.L_x_3159 - $__internal_11_$__cuda_sm20_rem_s64)
$__internal_11_$__cuda_sm20_rem_s64:
[----:B------:R-:W-:Y:S02]  /*1f10*/  UIADD3 UR4, UP1, URZ, -UR7, URZ ;  /* 0x800000073f047290 */ /* 0x000fe4000ff3e03f */
[----:B------:R-:W-:Y:S02]  /*1f20*/  UISETP.GE.AND UP0, UPT, UR8, URZ, UPT ;  /* 0x0000003f0800728c */ /* 0x000fe4000bf06270 */
[----:B------:R-:W-:Y:S02]  /*1f30*/  UIADD3.X UR5, URZ, ~UR8, URZ, UP1, !UPT ;  /* 0x800000083f057290 */ /* 0x000fe40008ffe43f */
[----:B------:R-:W-:Y:S02]  /*1f40*/  USEL UR4, UR4, UR7, !UP0 ;  /* 0x0000000704047287 */ /* 0x000fe4000c000000 */
[----:B------:R-:W-:-:S09]  /*1f50*/  USEL UR5, UR5, UR8, !UP0 ;  /* 0x0000000805057287 */ /* 0x000fd2000c000000 */
[----:B------:R-:W0:Y:S08]  /*1f60*/  I2F.U64.RP R5, UR4 ;  /* 0x0000000400057d12 */ /* 0x000e300008309000 */
[----:B0-----:R-:W0:Y:S02]  /*1f70*/  MUFU.RCP R5, R5 ;  /* 0x0000000500057308 */ /* 0x001e240000001000 */
[----:B0-----:R-:W-:-:S06]  /*1f80*/  IADD3 R6, R5, 0x1ffffffe, RZ ;  /* 0x1ffffffe05067810 */ /* 0x001fcc0007ffe0ff */
[----:B------:R-:W0:Y:S02]  /*1f90*/  F2I.U64.TRUNC R6, R6 ;  /* 0x0000000600067311 */ /* 0x000e24000020d800 */
[----:B0-----:R-:W-:-:S04]  /*1fa0*/  IMAD.WIDE.U32 R10, R6, UR4, RZ ;  /* 0x00000004060a7c25 */ /* 0x001fc8000f8e00ff */
[----:B------:R-:W-:Y:S01]  /*1fb0*/  IMAD R11, R6, UR5, R11 ;  /* 0x00000005060b7c24 */ /* 0x000fe2000f8e020b */
[----:B------:R-:W-:-:S03]  /*1fc0*/  IADD3 R13, P0, RZ, -R10, RZ ;  /* 0x8000000aff0d7210 */ /* 0x000fc60007f1e0ff */
[----:B------:R-:W-:Y:S02]  /*1fd0*/  IMAD R11, R7, UR4, R11 ;  /* 0x00000004070b7c24 */ /* 0x000fe4000f8e020b */
[----:B------:R-:W-:-:S04]  /*1fe0*/  IMAD.HI.U32 R10, R6, R13, RZ ;  /* 0x0000000d060a7227 */ /* 0x000fc800078e00ff */
[----:B------:R-:W-:Y:S01]  /*1ff0*/  IMAD.X R15, RZ, RZ, ~R11, P0 ;  /* 0x000000ffff0f7224 */ /* 0x000fe200000e0e0b */
[----:B------:R-:W-:-:S03]  /*2000*/  MOV R11, R6 ;  /* 0x00000006000b7202 */ /* 0x000fc60000000f00 */
[-C--:B------:R-:W-:Y:S02]  /*2010*/  IMAD R17, R7, R15.reuse, RZ ;  /* 0x0000000f07117224 */ /* 0x080fe400078e02ff */
[----:B------:R-:W-:-:S04]  /*2020*/  IMAD.WIDE.U32 R10, P0, R6, R15, R10 ;  /* 0x0000000f060a7225 */ /* 0x000fc8000780000a */
[----:B------:R-:W-:-:S04]  /*2030*/  IMAD.HI.U32 R5, R7, R15, RZ ;  /* 0x0000000f07057227 */ /* 0x000fc800078e00ff */
[----:B------:R-:W-:-:S04]  /*2040*/  IMAD.HI.U32 R10, P2, R7, R13, R10 ;  /* 0x0000000d070a7227 */ /* 0x000fc8000784000a */
[----:B------:R-:W-:Y:S01]  /*2050*/  IMAD.X R5, R5, 0x1, R7, P0 ;  /* 0x0000000105057824 */ /* 0x000fe200000e0607 */
[----:B------:R-:W-:-:S04]  /*2060*/  IADD3 R11, P3, R17, R10, RZ ;  /* 0x0000000a110b7210 */ /* 0x000fc80007f7e0ff */
[----:B------:R-:W-:Y:S01]  /*2070*/  IADD3.X R5, RZ, RZ, R5, P3, P2 ;  /* 0x000000ffff057210 */ /* 0x000fe20001fe4405 */
[----:B------:R-:W-:Y:S01]  /*2080*/  IMAD.WIDE.U32 R6, R11, UR4, RZ ;  /* 0x000000040b067c25 */ /* 0x000fe2000f8e00ff */
[----:B------:R-:W-:-:S03]  /*2090*/  ISETP.GE.AND P2, PT, R2, RZ, PT ;  /* 0x000000ff0200720c */ /* 0x000fc60003f46270 */
[----:B------:R-:W-:Y:S01]  /*20a0*/  IMAD R10, R11, UR5, R7 ;  /* 0x000000050b0a7c24 */ /* 0x000fe2000f8e0207 */
[----:B------:R-:W-:-:S03]  /*20b0*/  IADD3 R7, P0, RZ, -R6, RZ ;  /* 0x80000006ff077210 */ /* 0x000fc60007f1e0ff */
        /* <DEDUP_REMOVED lines=10> */
[----:B------:R-:W-:Y:S01]  /*2160*/  IMAD.X R7, RZ, RZ, ~R2, P5 ;  /* 0x000000ffff077224 */ /* 0x000fe200028e0e02 */
[----:B------:R-:W-:-:S03]  /*2170*/  IADD3.X R5, R12, R5, RZ, P0, !PT ;  /* 0x000000050c057210 */ /* 0x000fc600007fe4ff */
[----:B------:R-:W-:Y:S01]  /*2180*/  IMAD.HI.U32 R6, R3, R11, RZ ;  /* 0x0000000b03067227 */ /* 0x000fe200078e00ff */
[----:B------:R-:W-:Y:S02]  /*2190*/  SEL R10, R7, R2, !P2 ;  /* 0x00000002070a7207 */ /* 0x000fe40005000000 */
[----:B------:R-:W-:Y:S01]  /*21a0*/  IADD3.X R5, RZ, RZ, R5, P4, P3 ;  /* 0x000000ffff057210 */ /* 0x000fe200027e6405 */
[----:B------:R-:W-:Y:S02]  /*21b0*/  IMAD.MOV.U32 R7, RZ, RZ, RZ ;  /* 0x000000ffff077224 */ /* 0x000fe400078e00ff */
[----:B------:R-:W-:-:S04]  /*21c0*/  IMAD.WIDE.U32 R6, R3, R10, R6 ;  /* 0x0000000a03067225 */ /* 0x000fc800078e0006 */
[C---:B------:R-:W-:Y:S02]  /*21d0*/  IMAD R2, R5.reuse, R10, RZ ;  /* 0x0000000a05027224 */ /* 0x040fe400078e02ff */
[----:B------:R-:W-:-:S04]  /*21e0*/  IMAD.HI.U32 R7, P0, R5, R11, R6 ;  /* 0x0000000b05077227 */ /* 0x000fc80007800006 */
[----:B------:R-:W-:Y:S01]  /*21f0*/  IMAD.HI.U32 R5, R5, R10, RZ ;  /* 0x0000000a05057227 */ /* 0x000fe200078e00ff */
[----:B------:R-:W-:-:S04]  /*2200*/  IADD3 R7, P3, R2, R7, RZ ;  /* 0x0000000702077210 */ /* 0x000fc80007f7e0ff */
[----:B------:R-:W-:Y:S01]  /*2210*/  IADD3.X R5, R5, RZ, RZ, P0, !PT ;  /* 0x000000ff05057210 */ /* 0x000fe200007fe4ff */
        /* <DEDUP_REMOVED lines=15> */
[----:B------:R-:W-:-:S03]  /*2310*/  HFMA2.MMA R3, -RZ, RZ, 0, 0 ;  /* 0x00000000ff037435 */ /* 0x000fc600000001ff */
[----:B------:R-:W-:Y:S02]  /*2320*/  SEL R5, R5, R2, P0 ;  /* 0x0000000205057207 */ /* 0x000fe40000000000 */
[----:B------:R-:W-:Y:S02]  /*2330*/  ISETP.NE.U32.AND P0, PT, RZ, UR7, PT ;  /* 0x00000007ff007c0c */ /* 0x000fe4000bf05070 */
[-C--:B------:R-:W-:Y:S02]  /*2340*/  IADD3 R2, RZ, -R5.reuse, RZ ;  /* 0x80000005ff027210 */ /* 0x080fe40007ffe0ff */
[----:B------:R-:W-:Y:S02]  /*2350*/  ISETP.NE.AND.EX P0, PT, RZ, UR8, PT, P0 ;  /* 0x00000008ff007c0c */ /* 0x000fe4000bf05300 */
[----:B------:R-:W-:Y:S01]  /*2360*/  SEL R5, R2, R5, !P2 ;  /* 0x0000000502057207 */ /* 0x000fe20005000000 */
[----:B------:R-:W-:-:S03]  /*2370*/  IMAD.MOV.U32 R2, RZ, RZ, R0 ;  /* 0x000000ffff027224 */ /* 0x000fc600078e0000 */
[----:B------:R-:W-:Y:S01]  /*2380*/  SEL R5, R5, 0xffffffff, P0 ;  /* 0xffffffff05057807 */ /* 0x000fe20000000000 */
[----:B------:R-:W-:Y:S06]  /*2390*/  RET.REL.NODEC R2 `(_ZN2at6native16triu_tril_kernelIN3c108BFloat16EiLb1ELi4ELb1EEEvNS_4cuda6detail10TensorInfoIT_T0_EENS6_IKS7_S8_EEllS8_) ;  /* 0xffffffdc02187950 */ /* 0x000fec0003c3ffff */
.L_x_238:
        /* <DEDUP_REMOVED lines=14> */
.L_x_3159:


//--------------------- .text._ZN2at6native16triu_tril_kernelIN3c104HalfElLb1ELi4ELb0EEEvNS_4cuda6detail10TensorInfoIT_T0_EENS6_IKS7_S8_EEllS8_ --------------------------
	.section	.text._ZN2at6native16triu_tril_kernelIN3c104HalfElLb1ELi4ELb0EEEvNS_4cuda6detail10TensorInfoIT_T0_EENS6_IKS7_S8_EEllS8_,"ax",@progbits
	.align	128
        .global         _ZN2at6native16triu_tril_kernelIN3c104HalfElLb1ELi4ELb0EEEvNS_4cuda6detail10TensorInfoIT_T0_EENS6_IKS7_S8_EEllS8_
        .type           _ZN2at6native16triu_tril_kernelIN3c104HalfElLb1ELi4ELb0EEEvNS_4cuda6detail10TensorInfoIT_T0_EENS6_IKS7_S8_EEllS8_,@function
        .size           _ZN2at6native16triu_tril_kernelIN3c104HalfElLb1ELi4ELb0EEEvNS_4cuda6detail10TensorInfoIT_T0_EENS6_IKS7_S8_EEllS8_,(.L_x_3160 - _ZN2at6native16triu_tril_kernelIN3c104HalfElLb1ELi4ELb0EEEvNS_4cuda6detail10TensorInfoIT_T0_EENS6_IKS7_S8_EEllS8_)
        .other          _ZN2at6native16triu_tril_kernelIN3c104HalfElLb1ELi4ELb0EEEvNS_4cuda6detail10TensorInfoIT_T0_EENS6_IKS7_S8_EEllS8_,@"STO_CUDA_ENTRY STV_DEFAULT"
_ZN2at6native16triu_tril_kernelIN3c104HalfElLb1ELi4ELb0EEEvNS_4cuda6detail10TensorInfoIT_T0_EENS6_IKS7_S8_EEllS8_:
.text._ZN2at6native16triu_tril_kernelIN3c104HalfElLb1ELi4ELb0EEEvNS_4cuda6detail10TensorInfoIT_T0_EENS6_IKS7_S8_EEllS8_:
        /* <DEDUP_REMOVED lines=23> */
[----:B------:R-:W-:Y:S05]  /*0170*/  CALL.REL.NOINC `($__internal_12_$__cuda_sm20_div_s64) ;  /* 0x0000002400407944 */ /* 0x000fea0003c00000 */
        /* <DEDUP_REMOVED lines=10> */
.L_x_240:
        /* <DEDUP_REMOVED lines=23> */
.L_x_241:
[----:B------:R-:W-:Y:S05]  /*0390*/  BSYNC B0 ;  /* 0x0000000000007941 */ /* 0x000fea0003800000 */
.L_x_239:
        /* <DEDUP_REMOVED lines=18> */
[----:B------:R-:W-:Y:S05]  /*04c0*/  CALL.REL.NOINC `($__internal_12_$__cuda_sm20_div_s64) ;  /* 0x00000020006c7944 */ /* 0x000fea0003c00000 */
        /* <DEDUP_REMOVED lines=9> */
.L_x_243:
        /* <DEDUP_REMOVED lines=22> */
.L_x_244:
[----:B------:R-:W-:Y:S05]  /*06c0*/  BSYNC B0 ;  /* 0x0000000000007941 */ /* 0x000fea0003800000 */
.L_x_242:
        /* <DEDUP_REMOVED lines=57> */
.L_x_250:
        /* <DEDUP_REMOVED lines=14> */
[----:B------:R-:W-:Y:S05]  /*0b40*/  CALL.REL.NOINC `($__internal_12_$__cuda_sm20_div_s64) ;  /* 0x0000001800cc7944 */ /* 0x000fea0003c00000 */
        /* <DEDUP_REMOVED lines=11> */
.L_x_248:
        /* <DEDUP_REMOVED lines=23> */
.L_x_249:
[----:B------:R-:W-:Y:S05]  /*0d70*/  BSYNC B0 ;  /* 0x0000000000007941 */ /* 0x000fea0003800000 */
.L_x_247:
        /* <DEDUP_REMOVED lines=19> */
.L_x_246:
        /* <DEDUP_REMOVED lines=13> */
.L_x_263:
        /* <DEDUP_REMOVED lines=25> */
.L_x_252:
        /* <DEDUP_REMOVED lines=23> */
.L_x_253:
[----:B------:R-:W-:Y:S05]  /*1280*/  BSYNC B0 ;  /* 0x0000000000007941 */ /* 0x000fea0003800000 */
.L_x_251:
        /* <DEDUP_REMOVED lines=24> */
[----:B------:R-:W-:Y:S05]  /*1410*/  CALL.REL.NOINC `($__internal_12_$__cuda_sm20_div_s64) ;  /* 0x0000001000987944 */ /* 0x000fea0003c00000 */
        /* <DEDUP_REMOVED lines=10> */
.L_x_255:
        /* <DEDUP_REMOVED lines=23> */
.L_x_256:
[----:B------:R-:W-:Y:S05]  /*1630*/  BSYNC B0 ;  /* 0x0000000000007941 */ /* 0x000fea0003800000 */
.L_x_254:
        /* <DEDUP_REMOVED lines=26> */
[----:B------:R-:W-:Y:S05]  /*17e0*/  CALL.REL.NOINC `($__internal_12_$__cuda_sm20_div_s64) ;  /* 0x0000000c00a47944 */ /* 0x000fea0003c00000 */
        /* <DEDUP_REMOVED lines=10> */
.L_x_258:
        /* <DEDUP_REMOVED lines=23> */
.L_x_259:
[----:B------:R-:W-:Y:S05]  /*1a00*/  BSYNC B0 ;  /* 0x0000000000007941 */ /* 0x000fea0003800000 */
.L_x_257:
        /* <DEDUP_REMOVED lines=27> */
[----:B------:R-:W-:Y:S05]  /*1bc0*/  CALL.REL.NOINC `($__internal_12_$__cuda_sm20_div_s64) ;  /* 0x0000000800ac7944 */ /* 0x000fea0003c00000 */
        /* <DEDUP_REMOVED lines=10> */
.L_x_261:
        /* <DEDUP_REMOVED lines=22> */
.L_x_262:
[----:B------:R-:W-:Y:S05]  /*1dd0*/  BSYNC B0 ;  /* 0x0000000000007941 */ /* 0x000fea0003800000 */
.L_x_260:
        /* <DEDUP_REMOVED lines=19> */
.L_x_245:
        /* <DEDUP_REMOVED lines=52> */
.L_x_267:
[----:B------:R-:W-:Y:S05]  /*2250*/  BSYNC B1 ;  /* 0x0000000000017941 */ /* 0x000fea0003800000 */
.L_x_266:
        /* <DEDUP_REMOVED lines=22> */
.L_x_265:
[----:B------:R-:W-:Y:S02]  /*23c0*/  PRMT R0, RZ, 0x7610, R0 ;  /* 0x00007610ff007816 */ /* 0x000fe40000000000 */
[----:B------:R-:W-:Y:S02]  /*23d0*/  PRMT R12, RZ, 0x7610, R12 ;  /* 0x00007610ff0c7816 */ /* 0x000fe4000000000c */
[----:B------:R-:W-:Y:S02]  /*23e0*/  PRMT R13, RZ, 0x7610, R13 ;  /* 0x00007610ff0d7816 */ /* 0x000fe4000000000d */
[----:B------:R-:W-:-:S07]  /*23f0*/  PRMT R16, RZ, 0x7610, R16 ;  /* 0x00007610ff107816 */ /* 0x000fce0000000010 */
.L_x_268:
[----:B------:R-:W-:Y:S05]  /*2400*/  BSYNC B0 ;  /* 0x0000000000007941 */ /* 0x000fea0003800000 */
.L_x_264:
        /* <DEDUP_REMOVED lines=39> */
        .weak           $__internal_12_$__cuda_sm20_div_s64
        .type           $__internal_12_$__cuda_sm20_div_s64,@function
        .size           $__internal_12_$__cuda_sm20_div_s64,(.L_x_3160 - $__internal_12_$__cuda_sm20_div_s64)
$__internal_12_$__cuda_sm20_div_s64:
        /* <DEDUP_REMOVED lines=83> */
[----:B------:R-:W-:Y:S06]  /*2bb0*/  RET.REL.NODEC R20 `(_ZN2at6native16triu_tril_kernelIN3c104HalfElLb1ELi4ELb0EEEvNS_4cuda6detail10TensorInfoIT_T0_EENS6_IKS7_S8_EEllS8_) ;  /* 0xffffffd414107950 */ /* 0x000fec0003c3ffff */
.L_x_269:
        /* <DEDUP_REMOVED lines=12> */
.L_x_3160:


//--------------------- .text._ZN2at6native16triu_tril_kernelIN3c104HalfElLb1ELi4ELb1EEEvNS_4cuda6detail10TensorInfoIT_T0_EENS6_IKS7_S8_EEllS8_ --------------------------
	.section	.text._ZN2at6native16triu_tril_kernelIN3c104HalfElLb1ELi4ELb1EEEvNS_4cuda6detail10TensorInfoIT_T0_EENS6_IKS7_S8_EEllS8_,"ax",@progbits
	.align	128
        .global         _ZN2at6native16triu_tril_kernelIN3c104HalfElLb1ELi4ELb1EEEvNS_4cuda6detail10TensorInfoIT_T0_EENS6_IKS7_S8_EEllS8_
        .type           _ZN2at6native16triu_tril_kernelIN3c104HalfElLb1ELi4ELb1EEEvNS_4cuda6detail10TensorInfoIT_T0_EENS6_IKS7_S8_EEllS8_,@function
        .size           _ZN2at6native16triu_tril_kernelIN3c104HalfElLb1ELi4ELb1EEEvNS_4cuda6detail10TensorInfoIT_T0_EENS6_IKS7_S8_EEllS8_,(.L_x_3162 - _ZN2at6native16triu_tril_kernelIN3c104HalfElLb1ELi4ELb1EEEvNS_4cuda6detail10TensorInfoIT_T0_EENS6_IKS7_S8_EEllS8_)
        .other          _ZN2at6native16triu_tril_kernelIN3c104HalfElLb1ELi4ELb1EEEvNS_4cuda6detail10TensorInfoIT_T0_EENS6_IKS7_S8_EEllS8_,@"STO_CUDA_ENTRY STV_DEFAULT"
_ZN2at6native16triu_tril_kernelIN3c104HalfElLb1ELi4ELb1EEEvNS_4cuda6detail10TensorInfoIT_T0_EENS6_IKS7_S8_EEllS8_:
.text._ZN2at6native16triu_tril_kernelIN3c104HalfElLb1ELi4ELb1EEEvNS_4cuda6detail10TensorInfoIT_T0_EENS6_IKS7_S8_EEllS8_:
        /* <DEDUP_REMOVED lines=23> */
[----:B------:R-:W-:Y:S05]  /*0170*/  CALL.REL.NOINC `($__internal_13_$__cuda_sm20_div_s64) ;  /* 0x0000002000247944 */ /* 0x000fea0003c00000 */
        /* <DEDUP_REMOVED lines=8> */
.L_x_271:
        /* <DEDUP_REMOVED lines=23> */
.L_x_272:
[----:B------:R-:W-:Y:S05]  /*0370*/  BSYNC B0 ;  /* 0x0000000000007941 */ /* 0x000fea0003800000 */
.L_x_270:
        /* <DEDUP_REMOVED lines=12> */
[----:B------:R-:W-:Y:S05]  /*0440*/  CALL.REL.NOINC `($__internal_14_$__cuda_sm20_rem_s64) ;  /* 0x0000002000bc7944 */ /* 0x000fea0003c00000 */
[----:B------:R-:W-:Y:S05]  /*0450*/  BRA `(.L_x_275) ;  /* 0x0000000000487947 */ /* 0x000fea0003800000 */
.L_x_274:
        /* <DEDUP_REMOVED lines=18> */
.L_x_275:
[----:B------:R-:W-:Y:S05]  /*0580*/  BSYNC B0 ;  /* 0x0000000000007941 */ /* 0x000fea0003800000 */
.L_x_273:
        /* <DEDUP_REMOVED lines=21> */
[----:B------:R-:W-:Y:S05]  /*06e0*/  CALL.REL.NOINC `($__internal_13_$__cuda_sm20_div_s64) ;  /* 0x0000001800c87944 */ /* 0x000fea0003c00000 */
[----:B------:R-:W-:Y:S02]  /*06f0*/  IMAD.MOV.U32 R18, RZ, RZ, R10 ;  /* 0x000000ffff127224 */ /* 0x000fe400078e000a */
[----:B------:R-:W-:Y:S01]  /*0700*/  IMAD.MOV.U32 R19, RZ, RZ, R11 ;  /* 0x000000ffff137224 */ /* 0x000fe200078e000b */
[----:B------:R-:W-:Y:S06]  /*0710*/  BRA `(.L_x_278) ;  /* 0x00000000004c7947 */ /* 0x000fec0003800000 */
.L_x_277:
        /* <DEDUP_REMOVED lines=19> */
.L_x_278:
[----:B------:R-:W-:Y:S05]  /*0850*/  BSYNC B0 ;  /* 0x0000000000007941 */ /* 0x000fea0003800000 */
.L_x_276:
        /* <DEDUP_REMOVED lines=42> */
.L_x_284:
        /* <DEDUP_REMOVED lines=14> */
[----:B------:R-:W-:Y:S05]  /*0be0*/  CALL.REL.NOINC `($__internal_13_$__cuda_sm20_div_s64) ;  /* 0x0000001400887944 */ /* 0x000fea0003c00000 */
        /* <DEDUP_REMOVED lines=11> */
.L_x_282:
        /* <DEDUP_REMOVED lines=23> */
.L_x_283:
[----:B------:R-:W-:Y:S05]  /*0e10*/  BSYNC B0 ;  /* 0x0000000000007941 */ /* 0x000fea0003800000 */
.L_x_281:
        /* <DEDUP_REMOVED lines=14> */
.L_x_280:
        /* <DEDUP_REMOVED lines=13> */
.L_x_297:
        /* <DEDUP_REMOVED lines=14> */
[----:B------:R-:W-:Y:S05]  /*10b0*/  CALL.REL.NOINC `($__internal_13_$__cuda_sm20_div_s64) ;  /* 0x0000001000547944 */ /* 0x000fea0003c00000 */
        /* <DEDUP_REMOVED lines=11> */
.L_x_286:
        /* <DEDUP_REMOVED lines=23> */
.L_x_287:
[----:B------:R-:W-:Y:S05]  /*12e0*/  BSYNC B0 ;  /* 0x0000000000007941 */ /* 0x000fea0003800000 */
.L_x_285:
        /* <DEDUP_REMOVED lines=31> */
.L_x_289:
        /* <DEDUP_REMOVED lines=23> */
.L_x_290:
[----:B------:R-:W-:Y:S05]  /*1650*/  BSYNC B0 ;  /* 0x0000000000007941 */ /* 0x000fea0003800000 */
.L_x_288:
        /* <DEDUP_REMOVED lines=33> */
.L_x_292:
        /* <DEDUP_REMOVED lines=23> */
.L_x_293:
[----:B------:R-:W-:Y:S05]  /*19e0*/  BSYNC B0 ;  /* 0x0000000000007941 */ /* 0x000fea0003800000 */
.L_x_291:
        /* <DEDUP_REMOVED lines=20> */
[----:B------:R-:W-:Y:S05]  /*1b30*/  CALL.REL.NOINC `($__internal_13_$__cuda_sm20_div_s64) ;  /* 0x0000000400b47944 */ /* 0x000fea0003c00000 */
        /* <DEDUP_REMOVED lines=11> */
.L_x_295:
        /* <DEDUP_REMOVED lines=23> */
.L_x_296:
[----:B------:R-:W-:Y:S05]  /*1d60*/  BSYNC B0 ;  /* 0x0000000000007941 */ /* 0x000fea0003800000 */
.L_x_294:
        /* <DEDUP_REMOVED lines=13> */
.L_x_279:
        /* <DEDUP_REMOVED lines=61> */
        .weak           $__internal_13_$__cuda_sm20_div_s64
        .type           $__internal_13_$__cuda_sm20_div_s64,@function
        .size           $__internal_13_$__cuda_sm20_div_s64,($__internal_14_$__cuda_sm20_rem_s64 - $__internal_13_$__cuda_sm20_div_s64)
$__internal_13_$__cuda_sm20_div_s64:
        /* <DEDUP_REMOVED lines=82> */
[----:B------:R-:W-:Y:S06]  /*2730*/  RET.REL.NODEC R8 `(_ZN2at6native16triu_tril_kernelIN3c104HalfElLb1ELi4ELb1EEEvNS_4cuda6detail10TensorInfoIT_T0_EENS6_IKS7_S8_EEllS8_) ;  /* 0xffffffd808307950 */ /* 0x000fec0003c3ffff */
        .weak           $__internal_14_$__cuda_sm20_rem_s64
        .type           $__internal_14_$__cuda_sm20_rem_s64,@function
        .size           $__internal_14_$__cuda_sm20_rem_s64,(.L_x_3162 - $__internal_14_$__cuda_sm20_rem_s64)
$__internal_14_$__cuda_sm20_rem_s64:
        /* <DEDUP_REMOVED lines=77> */
[----:B------:R-:W-:Y:S06]  /*2c10*/  RET.REL.NODEC R6 `(_ZN2at6native16triu_tril_kernelIN3c104HalfElLb1ELi4ELb1EEEvNS_4cuda6detail10TensorInfoIT_T0_EENS6_IKS7_S8_EEllS8_) ;  /* 0xffffffd006f87950 */ /* 0x000fec0003c3ffff */
.L_x_298:
        /* <DEDUP_REMOVED lines=14> */
.L_x_3162:


//--------------------- .text._ZN2at6native16triu_tril_kernelIN3c104HalfEiLb1ELi4ELb0EEEvNS_4cuda6detail10TensorInfoIT_T0_EENS6_IKS7_S8_EEllS8_ --------------------------
	.section	.text._ZN2at6native16triu_tril_kernelIN3c104HalfEiLb1ELi4ELb0EEEvNS_4cuda6detail10TensorInfoIT_T0_EENS6_IKS7_S8_EEllS8_,"ax",@progbits
	.align	128
        .global         _ZN2at6native16triu_tril_kernelIN3c104HalfEiLb1ELi4ELb0EEEvNS_4cuda6detail10TensorInfoIT_T0_EENS6_IKS7_S8_EEllS8_
        .type           _ZN2at6native16triu_tril_kernelIN3c104HalfEiLb1ELi4ELb0EEEvNS_4cuda6detail10TensorInfoIT_T0_EENS6_IKS7_S8_EEllS8_,@function
        .size           _ZN2at6native16triu_tril_kernelIN3c104HalfEiLb1ELi4ELb0EEEvNS_4cuda6detail10TensorInfoIT_T0_EENS6_IKS7_S8_EEllS8_,(.L_x_3163 - _ZN2at6native16triu_tril_kernelIN3c104HalfEiLb1ELi4ELb0EEEvNS_4cuda6detail10TensorInfoIT_T0_EENS6_IKS7_S8_EEllS8_)
        .other          _ZN2at6native16triu_tril_kernelIN3c104HalfEiLb1ELi4ELb0EEEvNS_4cuda6detail10TensorInfoIT_T0_EENS6_IKS7_S8_EEllS8_,@"STO_CUDA_ENTRY STV_DEFAULT"
_ZN2at6native16triu_tril_kernelIN3c104HalfEiLb1ELi4ELb0EEEvNS_4cuda6detail10TensorInfoIT_T0_EENS6_IKS7_S8_EEllS8_:
.text._ZN2at6native16triu_tril_kernelIN3c104HalfEiLb1ELi4ELb0EEEvNS_4cuda6detail10TensorInfoIT_T0_EENS6_IKS7_S8_EEllS8_:
        /* <DEDUP_REMOVED lines=23> */
[----:B------:R-:W-:Y:S05]  /*0170*/  CALL.REL.NOINC `($__internal_15_$__cuda_sm20_div_s64) ;  /* 0x0000001800b07944 */ /* 0x000fea0003c00000 */
[----:B------:R-:W-:Y:S01]  /*0180*/  IADD3 R0, -R8, RZ, RZ ;  /* 0x000000ff08007210 */ /* 0x000fe20007ffe1ff */
[----:B------:R-:W-:Y:S01]  /*0190*/  ULDC UR6, c[0x0][0x3d0] ;  /* 0x0000f40000067ab9 */ /* 0x000fe20000000800 */
[----:B------:R-:W-:Y:S02]  /*01a0*/  IMAD.MOV.U32 R16, RZ, RZ, R8 ;  /* 0x000000ffff107224 */ /* 0x000fe400078e0008 */
[----:B------:R-:W-:Y:S02]  /*01b0*/  IMAD.MOV.U32 R17, RZ, RZ, R9 ;  /* 0x000000ffff117224 */ /* 0x000fe400078e0009 */
[----:B------:R-:W-:Y:S01]  /*01c0*/  IMAD R3, R0, UR6, R3 ;  /* 0x0000000600037c24 */ /* 0x000fe2000f8e0203 */
[----:B------:R-:W-:Y:S06]  /*01d0*/  BRA `(.L_x_301) ;  /* 0x0000000000547947 */ /* 0x000fec0003800000 */
.L_x_300:
        /* <DEDUP_REMOVED lines=21> */
.L_x_301:
[----:B------:R-:W-:Y:S05]  /*0330*/  BSYNC B0 ;  /* 0x0000000000007941 */ /* 0x000fea0003800000 */
.L_x_299:
        /* <DEDUP_REMOVED lines=15> */
[----:B------:R-:W-:Y:S05]  /*0430*/  CALL.REL.NOINC `($__internal_15_$__cuda_sm20_div_s64) ;  /* 0x0000001800007944 */ /* 0x000fea0003c00000 */
[--C-:B------:R-:W-:Y:S01]  /*0440*/  IMAD.MOV R5, RZ, RZ, -R8.reuse ;  /* 0x000000ffff057224 */ /* 0x100fe200078e0a08 */
[----:B------:R-:W-:Y:S01]  /*0450*/  MOV R15, R9 ;  /* 0x00000009000f7202 */ /* 0x000fe20000000f00 */
[----:B------:R-:W-:Y:S02]  /*0460*/  IMAD.MOV.U32 R14, RZ, RZ, R8 ;  /* 0x000000ffff0e7224 */ /* 0x000fe400078e0008 */
[----:B------:R-:W-:Y:S01]  /*0470*/  IMAD R2, R5, UR5, R16 ;  /* 0x0000000505027c24 */ /* 0x000fe2000f8e0210 */
[----:B------:R-:W-:Y:S06]  /*0480*/  BRA `(.L_x_304) ;  /* 0x0000000000547947 */ /* 0x000fec0003800000 */
.L_x_303:
        /* <DEDUP_REMOVED lines=21> */
.L_x_304:
[----:B------:R-:W-:Y:S05]  /*05e0*/  BSYNC B0 ;  /* 0x0000000000007941 */ /* 0x000fea0003800000 */
.L_x_302:
        /* <DEDUP_REMOVED lines=24> */
.L_x_310:
        /* <DEDUP_REMOVED lines=11> */
[----:B------:R-:W-:Y:S05]  /*0820*/  CALL.REL.NOINC `($__internal_15_$__cuda_sm20_div_s64) ;  /* 0x0000001400047944 */ /* 0x000fea0003c00000 */
[----:B------:R-:W-:Y:S02]  /*0830*/  IMAD.MOV R7, RZ, RZ, -R8 ;  /* 0x000000ffff077224 */ /* 0x000fe400078e0a08 */
[----:B------:R-:W-:Y:S02]  /*0840*/  IMAD.MOV.U32 R15, RZ, RZ, R9 ;  /* 0x000000ffff0f7224 */ /* 0x000fe400078e0009 */
[----:B------:R-:W-:Y:S01]  /*0850*/  IMAD R7, R7, UR10, R14 ;  /* 0x0000000a07077c24 */ /* 0x000fe2000f8e020e */
[----:B------:R-:W-:Y:S01]  /*0860*/  MOV R14, R8 ;  /* 0x00000008000e7202 */ /* 0x000fe20000000f00 */
[----:B------:R-:W-:Y:S06]  /*0870*/  BRA `(.L_x_309) ;  /* 0x0000000000587947 */ /* 0x000fec0003800000 */
.L_x_308:
        /* <DEDUP_REMOVED lines=22> */
.L_x_309:
[----:B------:R-:W-:Y:S05]  /*09e0*/  BSYNC B0 ;  /* 0x0000000000007941 */ /* 0x000fea0003800000 */
.L_x_307:
        /* <DEDUP_REMOVED lines=10> */
.L_x_306:
        /* <DEDUP_REMOVED lines=9> */
.L_x_323:
        /* <DEDUP_REMOVED lines=12> */
[----:B------:R-:W-:Y:S01]  /*0be0*/  IMAD.MOV R15, RZ, RZ, -R8 ;  /* 0x000000ffff0f7224 */ /* 0x000fe200078e0a08 */
[----:B------:R-:W-:Y:S01]  /*0bf0*/  MOV R16, R8 ;  /* 0x0000000800107202 */ /* 0x000fe20000000f00 */
[----:B------:R-:W-:Y:S02]  /*0c00*/  IMAD.MOV.U32 R17, RZ, RZ, R9 ;  /* 0x000000ffff117224 */ /* 0x000fe400078e0009 */
[----:B------:R-:W-:Y:S01]  /*0c10*/  IMAD R15, R15, UR5, R14 ;  /* 0x000000050f0f7c24 */ /* 0x000fe2000f8e020e */
[----:B------:R-:W-:Y:S06]  /*0c20*/  BRA `(.L_x_313) ;  /* 0x0000000000547947 */ /* 0x000fec0003800000 */
.L_x_312:
        /* <DEDUP_REMOVED lines=21> */
.L_x_313:
[----:B------:R-:W-:Y:S05]  /*0d80*/  BSYNC B0 ;  /* 0x0000000000007941 */ /* 0x000fea0003800000 */
.L_x_311:
        /* <DEDUP_REMOVED lines=15> */
[----:B------:R-:W-:Y:S05]  /*0e80*/  CALL.REL.NOINC `($__internal_15_$__cuda_sm20_div_s64) ;  /* 0x0000000c006c7944 */ /* 0x000fea0003c00000 */
[----:B------:R-:W-:Y:S01]  /*0e90*/  IADD3 R17, -R8, RZ, RZ ;  /* 0x000000ff08117210 */ /* 0x000fe20007ffe1ff */
[----:B------:R-:W-:Y:S02]  /*0ea0*/  IMAD.MOV.U32 R14, RZ, RZ, R8 ;  /* 0x000000ffff0e7224 */ /* 0x000fe400078e0008 */
[----:B------:R-:W-:Y:S02]  /*0eb0*/  IMAD.MOV.U32 R15, RZ, RZ, R9 ;  /* 0x000000ffff0f7224 */ /* 0x000fe400078e0009 */
[----:B------:R-:W-:Y:S01]  /*0ec0*/  IMAD R17, R17, UR10, R16 ;  /* 0x0000000a11117c24 */ /* 0x000fe2000f8e0210 */
[----:B------:R-:W-:Y:S06]  /*0ed0*/  BRA `(.L_x_316) ;  /* 0x0000000000547947 */ /* 0x000fec0003800000 */
.L_x_315:
        /* <DEDUP_REMOVED lines=21> */
.L_x_316:
[----:B------:R-:W-:Y:S05]  /*1030*/  BSYNC B0 ;  /* 0x0000000000007941 */ /* 0x000fea0003800000 */
.L_x_314:
        /* <DEDUP_REMOVED lines=21> */
.L_x_318:
        /* <DEDUP_REMOVED lines=21> */
.L_x_319:
[----:B------:R-:W-:Y:S05]  /*12e0*/  BSYNC B0 ;  /* 0x0000000000007941 */ /* 0x000fea0003800000 */
.L_x_317:
        /* <DEDUP_REMOVED lines=21> */
.L_x_321:
        /* <DEDUP_REMOVED lines=21> */
.L_x_322:
[----:B------:R-:W-:Y:S05]  /*1590*/  BSYNC B0 ;  /* 0x0000000000007941 */ /* 0x000fea0003800000 */
.L_x_320:
        /* <DEDUP_REMOVED lines=11> */
.L_x_305:
        /* <DEDUP_REMOVED lines=37> */
.L_x_327:
[----:B------:R-:W-:Y:S05]  /*18a0*/  BSYNC B1 ;  /* 0x0000000000017941 */ /* 0x000fea0003800000 */
.L_x_326:
        /* <DEDUP_REMOVED lines=22> */
.L_x_325:
[----:B------:R-:W-:Y:S02]  /*1a10*/  PRMT R0, RZ, 0x7610, R0 ;  /* 0x00007610ff007816 */ /* 0x000fe40000000000 */
[----:B------:R-:W-:Y:S02]  /*1a20*/  PRMT R5, RZ, 0x7610, R5 ;  /* 0x00007610ff057816 */ /* 0x000fe40000000005 */
[----:B------:R-:W-:Y:S02]  /*1a30*/  PRMT R4, RZ, 0x7610, R4 ;  /* 0x00007610ff047816 */ /* 0x000fe40000000004 */
[----:B------:R-:W-:-:S07]  /*1a40*/  PRMT R6, RZ, 0x7610, R6 ;  /* 0x00007610ff067816 */ /* 0x000fce0000000006 */
.L_x_328:
[----:B------:R-:W-:Y:S05]  /*1a50*/  BSYNC B0 ;  /* 0x0000000000007941 */ /* 0x000fea0003800000 */
.L_x_324:
        /* <DEDUP_REMOVED lines=30> */
        .weak           $__internal_15_$__cuda_sm20_div_s64
        .type           $__internal_15_$__cuda_sm20_div_s64,@function
        .size           $__internal_15_$__cuda_sm20_div_s64,(.L_x_3163 - $__internal_15_$__cuda_sm20_div_s64)
$__internal_15_$__cuda_sm20_div_s64:
        /* <DEDUP_REMOVED lines=82> */
[----:B------:R-:W-:Y:S06]  /*2160*/  RET.REL.NODEC R6 `(_ZN2at6native16triu_tril_kernelIN3c104HalfEiLb1ELi4ELb0EEEvNS_4cuda6detail10TensorInfoIT_T0_EENS6_IKS7_S8_EEllS8_) ;  /* 0xffffffdc06a47950 */ /* 0x000fec0003c3ffff */
.L_x_329:
        /* <DEDUP_REMOVED lines=9> */
.L_x_3163:


//--------------------- .text._ZN2at6native16triu_tril_kernelIN3c104HalfEiLb1ELi4ELb1EEEvNS_4cuda6detail10TensorInfoIT_T0_EENS6_IKS7_S8_EEllS8_ --------------------------
	.section	.text._ZN2at6native16triu_tril_kernelIN3c104HalfEiLb1ELi4ELb1EEEvNS_4cuda6detail10TensorInfoIT_T0_EENS6_IKS7_S8_EEllS8_,"ax",@progbits
	.align	128
        .global         _ZN2at6native16triu_tril_kernelIN3c104HalfEiLb1ELi4ELb1EEEvNS_4cuda6detail10TensorInfoIT_T0_EENS6_IKS7_S8_EEllS8_
        .type           _ZN2at6native16triu_tril_kernelIN3c104HalfEiLb1ELi4ELb1EEEvNS_4cuda6detail10TensorInfoIT_T0_EENS6_IKS7_S8_EEllS8_,@function
        .size           _ZN2at6native16triu_tril_kernelIN3c104HalfEiLb1ELi4ELb1EEEvNS_4cuda6detail10TensorInfoIT_T0_EENS6_IKS7_S8_EEllS8_,(.L_x_3165 - _ZN2at6native16triu_tril_kernelIN3c104HalfEiLb1ELi4ELb1EEEvNS_4cuda6detail10TensorInfoIT_T0_EENS6_IKS7_S8_EEllS8_)
        .other          _ZN2at6native16triu_tril_kernelIN3c104HalfEiLb1ELi4ELb1EEEvNS_4cuda6detail10TensorInfoIT_T0_EENS6_IKS7_S8_EEllS8_,@"STO_CUDA_ENTRY STV_DEFAULT"
_ZN2at6native16triu_tril_kernelIN3c104HalfEiLb1ELi4ELb1EEEvNS_4cuda6detail10TensorInfoIT_T0_EENS6_IKS7_S8_EEllS8_:
.text._ZN2at6native16triu_tril_kernelIN3c104HalfEiLb1ELi4ELb1EEEvNS_4cuda6detail10TensorInfoIT_T0_EENS6_IKS7_S8_EEllS8_:
        /* <DEDUP_REMOVED lines=23> */
[----:B------:R-:W-:Y:S05]  /*0170*/  CALL.REL.NOINC `($__internal_16_$__cuda_sm20_div_s64) ;  /* 0x0000001800187944 */ /* 0x000fea0003c00000 */
[----:B------:R-:W-:Y:S01]  /*0180*/  IADD3 R3, -R8, RZ, RZ ;  /* 0x000000ff08037210 */ /* 0x000fe20007ffe1ff */
[----:B------:R-:W-:-:S04]  /*0190*/  ULDC UR6, c[0x0][0x3d0] ;  /* 0x0000f40000067ab9 */ /* 0x000fc80000000800 */
[----:B------:R-:W-:Y:S01]  /*01a0*/  IMAD R4, R3, UR6, R4 ;  /* 0x0000000603047c24 */ /* 0x000fe2000f8e0204 */
[----:B------:R-:W-:Y:S06]  /*01b0*/  BRA `(.L_x_332) ;  /* 0x0000000000547947 */ /* 0x000fec0003800000 */
.L_x_331:
        /* <DEDUP_REMOVED lines=21> */
.L_x_332:
[----:B------:R-:W-:Y:S05]  /*0310*/  BSYNC B0 ;  /* 0x0000000000007941 */ /* 0x000fea0003800000 */
.L_x_330:
        /* <DEDUP_REMOVED lines=13> */
[----:B------:R-:W-:Y:S05]  /*03f0*/  CALL.REL.NOINC `($__internal_17_$__cuda_sm20_rem_s64) ;  /* 0x0000001800c47944 */ /* 0x000fea0003c00000 */
[----:B------:R-:W-:Y:S01]  /*0400*/  MOV R3, R5 ;  /* 0x0000000500037202 */ /* 0x000fe20000000f00 */
[----:B------:R-:W-:Y:S06]  /*0410*/  BRA `(.L_x_335) ;  /* 0x0000000000447947 */ /* 0x000fec0003800000 */
.L_x_334:
        /* <DEDUP_REMOVED lines=17> */
.L_x_335:
[----:B------:R-:W-:Y:S05]  /*0530*/  BSYNC B0 ;  /* 0x0000000000007941 */ /* 0x000fea0003800000 */
.L_x_333:
        /* <DEDUP_REMOVED lines=17> */
[----:B0-----:R-:W-:Y:S05]  /*0650*/  CALL.REL.NOINC `($__internal_16_$__cuda_sm20_div_s64) ;  /* 0x0000001000e07944 */ /* 0x001fea0003c00000 */
[----:B------:R-:W-:Y:S01]  /*0660*/  IMAD.MOV.U32 R14, RZ, RZ, R8 ;  /* 0x000000ffff0e7224 */ /* 0x000fe200078e0008 */
[----:B------:R-:W-:Y:S01]  /*0670*/  MOV R15, R9 ;  /* 0x00000009000f7202 */ /* 0x000fe20000000f00 */
[----:B------:R-:W-:Y:S06]  /*0680*/  BRA `(.L_x_338) ;  /* 0x00000000004c7947 */ /* 0x000fec0003800000 */
.L_x_337:
        /* <DEDUP_REMOVED lines=19> */
.L_x_338:
[----:B------:R-:W-:Y:S05]  /*07c0*/  BSYNC B0 ;  /* 0x0000000000007941 */ /* 0x000fea0003800000 */
.L_x_336:
        /* <DEDUP_REMOVED lines=18> */
.L_x_344:
        /* <DEDUP_REMOVED lines=10> */
[----:B------:R-:W-:Y:S05]  /*0990*/  CALL.REL.NOINC `($__internal_16_$__cuda_sm20_div_s64) ;  /* 0x0000001000107944 */ /* 0x000fea0003c00000 */
[----:B------:R-:W-:Y:S01]  /*09a0*/  IADD3 R5, -R8, RZ, RZ ;  /* 0x000000ff08057210 */ /* 0x000fe20007ffe1ff */
[----:B------:R-:W-:-:S04]  /*09b0*/  IMAD.MOV.U32 R15, RZ, RZ, R9 ;  /* 0x000000ffff0f7224 */ /* 0x000fc800078e0009 */
[----:B------:R-:W-:Y:S02]  /*09c0*/  IMAD R10, R10, R5, R14 ;  /* 0x000000050a0a7224 */ /* 0x000fe400078e020e */
[----:B------:R-:W-:Y:S01]  /*09d0*/  IMAD.MOV.U32 R14, RZ, RZ, R8 ;  /* 0x000000ffff0e7224 */ /* 0x000fe200078e0008 */
[----:B------:R-:W-:Y:S06]  /*09e0*/  BRA `(.L_x_343) ;  /* 0x0000000000587947 */ /* 0x000fec0003800000 */
.L_x_342:
        /* <DEDUP_REMOVED lines=22> */
.L_x_343:
[----:B------:R-:W-:Y:S05]  /*0b50*/  BSYNC B0 ;  /* 0x0000000000007941 */ /* 0x000fea0003800000 */
.L_x_341:
        /* <DEDUP_REMOVED lines=8> */
.L_x_340:
[----:B------:R-:W-:-:S13]  /*0be0*/  ISETP.GE.U32.AND P0, PT, R21, 0x3, PT ;  /* 0x000000031500780c */ /* 0x000fda0003f06070 */
[----:B------:R-:W-:Y:S05]  /*0bf0*/  @!P0 BRA `(.L_x_339) ;  /* 0x0000000800b88947 */ /* 0x000fea0003800000 */
[C---:B------:R-:W-:Y:S01]  /*0c00*/  SHF.L.U32 R22, R20.reuse, 0x2, RZ ;  /* 0x0000000214167819 */ /* 0x040fe200000006ff */
[----:B------:R-:W-:Y:S02]  /*0c10*/  IMAD.MOV.U32 R5, RZ, RZ, 0x6c ;  /* 0x0000006cff057424 */ /* 0x000fe400078e00ff */
[C---:B------:R-:W-:Y:S02]  /*0c20*/  VIADD R21, R20.reuse, 0x4 ;  /* 0x0000000414157836 */ /* 0x040fe40000000000 */
[----:B------:R-:W-:Y:S02]  /*0c30*/  IMAD R20, R20, 0x4, R5 ;  /* 0x0000000414147824 */ /* 0x000fe400078e0205 */
[----:B------:R-:W-:-:S07]  /*0c40*/  VIADD R22, R22, 0xe0 ;  /* 0x000000e016167836 */ /* 0x000fce0000000000 */
.L_x_357:
        /* <DEDUP_REMOVED lines=16> */
.L_x_346:
        /* <DEDUP_REMOVED lines=22> */
.L_x_347:
[----:B------:R-:W-:Y:S05]  /*0eb0*/  BSYNC B0 ;  /* 0x0000000000007941 */ /* 0x000fea0003800000 */
.L_x_345:
        /* <DEDUP_REMOVED lines=12> */
[----:B------:R-:W-:Y:S05]  /*0f80*/  CALL.REL.NOINC `($__internal_16_$__cuda_sm20_div_s64) ;  /* 0x0000000800947944 */ /* 0x000fea0003c00000 */
[----:B------:R-:W-:Y:S01]  /*0f90*/  IMAD.MOV R11, RZ, RZ, -R8 ;  /* 0x000000ffff0b7224 */ /* 0x000fe200078e0a08 */
[----:B------:R-:W-:-:S03]  /*0fa0*/  MOV R15, R9 ;  /* 0x00000009000f7202 */ /* 0x000fc60000000f00 */
[----:B------:R-:W-:Y:S02]  /*0fb0*/  IMAD R11, R10, R11, R14 ;  /* 0x0000000b0a0b7224 */ /* 0x000fe400078e020e */
[----:B------:R-:W-:Y:S01]  /*0fc0*/  IMAD.MOV.U32 R14, RZ, RZ, R8 ;  /* 0x000000ffff0e7224 */ /* 0x000fe200078e0008 */
[----:B------:R-:W-:Y:S06]  /*0fd0*/  BRA `(.L_x_350) ;  /* 0x0000000000587947 */ /* 0x000fec0003800000 */
.L_x_349:
        /* <DEDUP_REMOVED lines=22> */
.L_x_350:
[----:B------:R-:W-:Y:S05]  /*1140*/  BSYNC B0 ;  /* 0x0000000000007941 */ /* 0x000fea0003800000 */
.L_x_348:
        /* <DEDUP_REMOVED lines=13> */
[----:B------:R-:W-:Y:S02]  /*1220*/  IADD3 R11, -R8, RZ, RZ ;  /* 0x000000ff080b7210 */ /* 0x000fe40007ffe1ff */
[----:B------:R-:W-:-:S03]  /*1230*/  MOV R15, R9 ;  /* 0x00000009000f7202 */ /* 0x000fc60000000f00 */
[----:B------:R-:W-:Y:S02]  /*1240*/  IMAD R11, R10, R11, R14 ;  /* 0x0000000b0a0b7224 */ /* 0x000fe400078e020e */
[----:B------:R-:W-:Y:S01]  /*1250*/  IMAD.MOV.U32 R14, RZ, RZ, R8 ;  /* 0x000000ffff0e7224 */ /* 0x000fe200078e0008 */
[----:B------:R-:W-:Y:S06]  /*1260*/  BRA `(.L_x_353) ;  /* 0x0000000000587947 */ /* 0x000fec0003800000 */
.L_x_352:
        /* <DEDUP_REMOVED lines=22> */
.L_x_353:
[----:B------:R-:W-:Y:S05]  /*13d0*/  BSYNC B0 ;  /* 0x0000000000007941 */ /* 0x000fea0003800000 */
.L_x_351:
        /* <DEDUP_REMOVED lines=18> */
.L_x_355:
        /* <DEDUP_REMOVED lines=22> */
.L_x_356:
[----:B------:R-:W-:Y:S05]  /*1660*/  BSYNC B0 ;  /* 0x0000000000007941 */ /* 0x000fea0003800000 */
.L_x_354:
[----:B------:R0:W1:Y:S01]  /*1670*/  LDC R5, c[0x0][R20+0x204] ;  /* 0x0000810014057b82 */ /* 0x0000620000000800 */
[----:B------:R-:W-:Y:S02]  /*1680*/  VIADD R21, R21, 0xfffffffc ;  /* 0xfffffffc15157836 */ /* 0x000fe40000000000 */
[----:B------:R-:W-:-:S03]  /*1690*/  VIADD R22, R22, 0xfffffff0 ;  /* 0xfffffff016167836 */ /* 0x000fc60000000000 */
[----:B------:R-:W-:Y:S02]  /*16a0*/  ISETP.GT.AND P0, PT, R21, 0x3, PT ;  /* 0x000000031500780c */ /* 0x000fe40003f04270 */
[----:B0-----:R-:W-:Y:S01]  /*16b0*/  IADD3 R20, R20, -0x10, RZ ;  /* 0xfffffff014147810 */ /* 0x001fe20007ffe0ff */
[----:B-1----:R-:W-:-:S10]  /*16c0*/  IMAD R0, R5, R10, R0 ;  /* 0x0000000a05007224 */ /* 0x002fd400078e0200 */
[----:B------:R-:W-:Y:S05]  /*16d0*/  @P0 BRA `(.L_x_357) ;  /* 0xfffffff4005c0947 */ /* 0x000fea000383ffff */
.L_x_339:
        /* <DEDUP_REMOVED lines=48> */
        .weak           $__internal_16_$__cuda_sm20_div_s64
        .type           $__internal_16_$__cuda_sm20_div_s64,@function
        .size           $__internal_16_$__cuda_sm20_div_s64,($__internal_17_$__cuda_sm20_rem_s64 - $__internal_16_$__cuda_sm20_div_s64)
$__internal_16_$__cuda_sm20_div_s64:
        /* <DEDUP_REMOVED lines=82> */
[----:B------:R-:W-:Y:S05]  /*1f00*/  RET.REL.NODEC R6 `(_ZN2at6native16triu_tril_kernelIN3c104HalfEiLb1ELi4ELb1EEEvNS_4cuda6detail10TensorInfoIT_T0_EENS6_IKS7_S8_EEllS8_) ;  /* 0xffffffe0063c7950 */ /* 0x000fea0003c3ffff */
        .weak           $__internal_17_$__cuda_sm20_rem_s64
        .type           $__internal_17_$__cuda_sm20_rem_s64,@function
        .size           $__internal_17_$__cuda_sm20_rem_s64,(.L_x_3165 - $__internal_17_$__cuda_sm20_rem_s64)
$__internal_17_$__cuda_sm20_rem_s64:
        /* <DEDUP_REMOVED lines=72> */
[----:B------:R-:W-:Y:S06]  /*2390*/  RET.REL.NODEC R2 `(_ZN2at6native16triu_tril_kernelIN3c104HalfEiLb1ELi4ELb1EEEvNS_4cuda6detail10TensorInfoIT_T0_EENS6_IKS7_S8_EEllS8_) ;  /* 0xffffffdc02187950 */ /* 0x000fec0003c3ffff */
.L_x_358:
        /* <DEDUP_REMOVED lines=14> */
.L_x_3165:


//--------------------- .text._ZN2at6native16triu_tril_kernelIN3c107complexINS2_4HalfEEElLb1ELi2ELb0EEEvNS_4cuda6detail10TensorInfoIT_T0_EENS8_IKS9_SA_EEllSA_ --------------------------
	.section	.text._ZN2at6native16triu_tril_kernelIN3c107complexINS2_4HalfEEElLb1ELi2ELb0EEEvNS_4cuda6detail10TensorInfoIT_T0_EENS8_IKS9_SA_EEllSA_,"ax",@progbits
	.align	128
        .global         _ZN2at6native16triu_tril_kernelIN3c107complexINS2_4HalfEEElLb1ELi2ELb0EEEvNS_4cuda6detail10TensorInfoIT_T0_EENS8_IKS9_SA_EEllSA_
        .type           _ZN2at6native16triu_tril_kernelIN3c107complexINS2_4HalfEEElLb1ELi2ELb0EEEvNS_4cuda6detail10TensorInfoIT_T0_EENS8_IKS9_SA_EEllSA_,@function
        .size           _ZN2at6native16triu_tril_kernelIN3c107complexINS2_4HalfEEElLb1ELi2ELb0EEEvNS_4cuda6detail10TensorInfoIT_T0_EENS8_IKS9_SA_EEllSA_,(.L_x_3166 - _ZN2at6native16triu_tril_kernelIN3c107complexINS2_4HalfEEElLb1ELi2ELb0EEEvNS_4cuda6detail10TensorInfoIT_T0_EENS8_IKS9_SA_EEllSA_)
        .other          _ZN2at6native16triu_tril_kernelIN3c107complexINS2_4HalfEEElLb1ELi2ELb0EEEvNS_4cuda6detail10TensorInfoIT_T0_EENS8_IKS9_SA_EEllSA_,@"STO_CUDA_ENTRY STV_DEFAULT"
_ZN2at6native16triu_tril_kernelIN3c107complexINS2_4HalfEEElLb1ELi2ELb0EEEvNS_4cuda6detail10TensorInfoIT_T0_EENS8_IKS9_SA_EEllSA_:
.text._ZN2at6native16triu_tril_kernelIN3c107complexINS2_4HalfEEElLb1ELi2ELb0EEEvNS_4cuda6detail10TensorInfoIT_T0_EENS8_IKS9_SA_EEllSA_:
        /* <DEDUP_REMOVED lines=23> */
[----:B------:R-:W-:Y:S05]  /*0170*/  CALL.REL.NOINC `($__internal_18_$__cuda_sm20_div_s64) ;  /* 0x00000020008c7944 */ /* 0x000fea0003c00000 */
        /* <DEDUP_REMOVED lines=10> */
.L_x_360:
        /* <DEDUP_REMOVED lines=23> */
.L_x_361:
[----:B------:R-:W-:Y:S05]  /*0390*/  BSYNC B0 ;  /* 0x0000000000007941 */ /* 0x000fea0003800000 */
.L_x_359:
        /* <DEDUP_REMOVED lines=18> */
[----:B------:R-:W-:Y:S05]  /*04c0*/  CALL.REL.NOINC `($__internal_18_$__cuda_sm20_div_s64) ;  /* 0x0000001c00b87944 */ /* 0x000fea0003c00000 */
        /* <DEDUP_REMOVED lines=9> */
.L_x_363:
        /* <DEDUP_REMOVED lines=22> */
.L_x_364:
[----:B------:R-:W-:Y:S05]  /*06c0*/  BSYNC B0 ;  /* 0x0000000000007941 */ /* 0x000fea0003800000 */
.L_x_362:
        /* <DEDUP_REMOVED lines=57> */
.L_x_370:
        /* <DEDUP_REMOVED lines=14> */
[----:B------:R-:W-:Y:S05]  /*0b40*/  CALL.REL.NOINC `($__internal_18_$__cuda_sm20_div_s64) ;  /* 0x0000001800187944 */ /* 0x000fea0003c00000 */
[----:B------:R-:W-:Y:S01]  /*0b50*/  IADD3 R17, P0, RZ, -R19, RZ ;  /* 0x80000013ff117210 */ /* 0x000fe20007f1e0ff */
[----:B------:R-:W-:Y:S01]  /*0b60*/  IMAD.MOV.U32 R6, RZ, RZ, R12 ;  /* 0x000000ffff067224 */ /* 0x000fe200078e000c */
[----:B------:R-:W-:Y:S02]  /*0b70*/  MOV R7, R13 ;  /* 0x0000000d00077202 */ /* 0x000fe40000000f00 */
[----:B------:R-:W-:Y:S02]  /*0b80*/  IADD3.X R0, RZ, ~R11, RZ, P0, !PT ;  /* 0x8000000bff007210 */ /* 0x000fe400007fe4ff */
[----:B------:R-:W-:Y:S01]  /*0b90*/  MOV R12, R19 ;  /* 0x00000013000c7202 */ /* 0x000fe20000000f00 */
[----:B------:R-:W-:-:S04]  /*0ba0*/  IMAD.WIDE.U32 R6, R17, UR14, R6 ;  /* 0x0000000e11067c25 */ /* 0x000fc8000f8e0006 */
[----:B------:R-:W-:-:S04]  /*0bb0*/  IMAD R0, R0, UR14, RZ ;  /* 0x0000000e00007c24 */ /* 0x000fc8000f8e02ff */
[----:B------:R-:W-:-:S04]  /*0bc0*/  IMAD R13, R17, UR15, R0 ;  /* 0x0000000f110d7c24 */ /* 0x000fc8000f8e0200 */
[----:B------:R-:W-:Y:S02]  /*0bd0*/  IMAD.IADD R0, R7, 0x1, R13 ;  /* 0x0000000107007824 */ /* 0x000fe400078e020d */
[----:B------:R-:W-:Y:S01]  /*0be0*/  IMAD.MOV.U32 R13, RZ, RZ, R11 ;  /* 0x000000ffff0d7224 */ /* 0x000fe200078e000b */
[----:B------:R-:W-:Y:S06]  /*0bf0*/  BRA `(.L_x_369) ;  /* 0x00000000005c7947 */ /* 0x000fec0003800000 */
.L_x_368:
        /* <DEDUP_REMOVED lines=23> */
.L_x_369:
[----:B------:R-:W-:Y:S05]  /*0d70*/  BSYNC B0 ;  /* 0x0000000000007941 */ /* 0x000fea0003800000 */
.L_x_367:
        /* <DEDUP_REMOVED lines=19> */
.L_x_366:
        /* <DEDUP_REMOVED lines=13> */
.L_x_383:
        /* <DEDUP_REMOVED lines=14> */
[----:B------:R-:W-:Y:S05]  /*1060*/  CALL.REL.NOINC `($__internal_18_$__cuda_sm20_div_s64) ;  /* 0x0000001000d07944 */ /* 0x000fea0003c00000 */
[----:B------:R-:W-:-:S05]  /*1070*/  IADD3 R17, P0, RZ, -R19, RZ ;  /* 0x80000013ff117210 */ /* 0x000fca0007f1e0ff */
[----:B------:R-:W-:Y:S02]  /*1080*/  IMAD.X R0, RZ, RZ, ~R11, P0 ;  /* 0x000000ffff007224 */ /* 0x000fe400000e0e0b */
[----:B------:R-:W-:-:S04]  /*1090*/  IMAD.WIDE.U32 R12, R17, UR8, R12 ;  /* 0x00000008110c7c25 */ /* 0x000fc8000f8e000c */
[----:B------:R-:W-:Y:S01]  /*10a0*/  IMAD R0, R0, UR8, RZ ;  /* 0x0000000800007c24 */ /* 0x000fe2000f8e02ff */
[----:B------:R-:W-:Y:S02]  /*10b0*/  MOV R21, R12 ;  /* 0x0000000c00157202 */ /* 0x000fe40000000f00 */
[----:B------:R-:W-:Y:S01]  /*10c0*/  MOV R12, R19 ;  /* 0x00000013000c7202 */ /* 0x000fe20000000f00 */
[----:B------:R-:W-:-:S04]  /*10d0*/  IMAD R17, R17, UR9, R0 ;  /* 0x0000000911117c24 */ /* 0x000fc8000f8e0200 */
[----:B------:R-:W-:Y:S02]  /*10e0*/  IMAD.IADD R0, R13, 0x1, R17 ;  /* 0x000000010d007824 */ /* 0x000fe400078e0211 */
[----:B------:R-:W-:Y:S01]  /*10f0*/  IMAD.MOV.U32 R13, RZ, RZ, R11 ;  /* 0x000000ffff0d7224 */ /* 0x000fe200078e000b */
[----:B------:R-:W-:Y:S06]  /*1100*/  BRA `(.L_x_373) ;  /* 0x00000000005c7947 */ /* 0x000fec0003800000 */
.L_x_372:
[----:B------:R-:W0:Y:S01]  /*1110*/  I2F.U32.RP R0, UR8 ;  /* 0x0000000800007d06 */ /* 0x000e220008209000 */
[----:B------:R-:W-:Y:S01]  /*1120*/  IMAD R13, RZ, RZ, -UR8 ;  /* 0x80000008ff0d7e24 */ /* 0x000fe2000f8e02ff */
[----:B------:R-:W-:-:S06]  /*1130*/  ISETP.NE.U32.AND P2, PT, RZ, UR8, PT ;  /* 0x00000008ff007c0c */ /* 0x000fcc000bf45070 */
        /* <DEDUP_REMOVED lines=14> */
[----:B------:R-:W-:-:S12]  /*1220*/  HFMA2.MMA R13, -RZ, RZ, 0, 0 ;  /* 0x00000000ff0d7435 */ /* 0x000fd800000001ff */
[----:B------:R-:W-:Y:S02]  /*1230*/  @P1 IADD3 R11, R11, 0x1, RZ ;  /* 0x000000010b0b1810 */ /* 0x000fe40007ffe0ff */
[----:B------:R-:W-:-:S05]  /*1240*/  @!P2 LOP3.LUT R11, RZ, UR8, RZ, 0x33, !PT ;  /* 0x00000008ff0bac12 */ /* 0x000fca000f8e33ff */
[----:B------:R-:W-:-:S04]  /*1250*/  IMAD.MOV R21, RZ, RZ, -R11 ;  /* 0x000000ffff157224 */ /* 0x000fc800078e0a0b */
[----:B------:R-:W-:Y:S02]  /*1260*/  IMAD R21, R21, UR8, R12 ;  /* 0x0000000815157c24 */ /* 0x000fe4000f8e020c */
[----:B------:R-:W-:-:S07]  /*1270*/  IMAD.MOV.U32 R12, RZ, RZ, R11 ;  /* 0x000000ffff0c7224 */ /* 0x000fce00078e000b */
.L_x_373:
[----:B------:R-:W-:Y:S05]  /*1280*/  BSYNC B0 ;  /* 0x0000000000007941 */ /* 0x000fea0003800000 */
.L_x_371:
        /* <DEDUP_REMOVED lines=35> */
.L_x_375:
        /* <DEDUP_REMOVED lines=21> */
[----:B------:R-:W-:Y:S01]  /*1610*/  HFMA2.MMA R13, -RZ, RZ, 0, 0 ;  /* 0x00000000ff0d7435 */ /* 0x000fe200000001ff */
[----:B------:R-:W-:-:S10]  /*1620*/  IMAD.MOV.U32 R12, RZ, RZ, R11 ;  /* 0x000000ffff0c7224 */ /* 0x000fd400078e000b */
.L_x_376:
[----:B------:R-:W-:Y:S05]  /*1630*/  BSYNC B0 ;  /* 0x0000000000007941 */ /* 0x000fea0003800000 */
.L_x_374:
        /* <DEDUP_REMOVED lines=11> */
[----:B------:R-:W-:Y:S02]  /*16f0*/  IMAD R11, R0, UR10, R11 ;  /* 0x0000000a000b7c24 */ /* 0x000fe4000f8e020b */
        /* <DEDUP_REMOVED lines=25> */
.L_x_378:
        /* <DEDUP_REMOVED lines=23> */
.L_x_379:
[----:B------:R-:W-:Y:S05]  /*1a00*/  BSYNC B0 ;  /* 0x0000000000007941 */ /* 0x000fea0003800000 */
.L_x_377:
        /* <DEDUP_REMOVED lines=27> */
[----:B------:R-:W-:Y:S05]  /*1bc0*/  CALL.REL.NOINC `($__internal_18_$__cuda_sm20_div_s64) ;  /* 0x0000000400f87944 */ /* 0x000fea0003c00000 */
[----:B------:R-:W-:-:S04]  /*1bd0*/  IADD3 R21, P0, RZ, -R19, RZ ;  /* 0x80000013ff157210 */ /* 0x000fc80007f1e0ff */
[----:B------:R-:W-:Y:S01]  /*1be0*/  IADD3.X R0, RZ, ~R11, RZ, P0, !PT ;  /* 0x8000000bff007210 */ /* 0x000fe200007fe4ff */
[----:B------:R-:W-:-:S04]  /*1bf0*/  IMAD.WIDE.U32 R12, R21, UR14, R12 ;  /* 0x0000000e150c7c25 */ /* 0x000fc8000f8e000c */
[----:B------:R-:W-:-:S04]  /*1c00*/  IMAD R0, R0, UR14, RZ ;  /* 0x0000000e00007c24 */ /* 0x000fc8000f8e02ff */
[----:B------:R-:W-:Y:S02]  /*1c10*/  IMAD R21, R21, UR15, R0 ;  /* 0x0000000f15157c24 */ /* 0x000fe4000f8e0200 */
[----:B------:R-:W-:Y:S02]  /*1c20*/  IMAD.MOV.U32 R0, RZ, RZ, R12 ;  /* 0x000000ffff007224 */ /* 0x000fe400078e000c */
[----:B------:R-:W-:Y:S01]  /*1c30*/  IMAD.MOV.U32 R12, RZ, RZ, R19 ;  /* 0x000000ffff0c7224 */ /* 0x000fe200078e0013 */
[----:B------:R-:W-:Y:S02]  /*1c40*/  IADD3 R10, R13, R21, RZ ;  /* 0x000000150d0a7210 */ /* 0x000fe40007ffe0ff */
[----:B------:R-:W-:Y:S01]  /*1c50*/  MOV R13, R11 ;  /* 0x0000000b000d7202 */ /* 0x000fe20000000f00 */
[----:B------:R-:W-:Y:S06]  /*1c60*/  BRA `(.L_x_382) ;  /* 0x0000000000587947 */ /* 0x000fec0003800000 */
.L_x_381:
        /* <DEDUP_REMOVED lines=20> */
[----:B------:R-:W-:Y:S01]  /*1db0*/  HFMA2.MMA R13, -RZ, RZ, 0, 0 ;  /* 0x00000000ff0d7435 */ /* 0x000fe200000001ff */
[----:B------:R-:W-:-:S10]  /*1dc0*/  IMAD.MOV.U32 R12, RZ, RZ, R11 ;  /* 0x000000ffff0c7224 */ /* 0x000fd400078e000b */
.L_x_382:
[----:B------:R-:W-:Y:S05]  /*1dd0*/  BSYNC B0 ;  /* 0x0000000000007941 */ /* 0x000fea0003800000 */
.L_x_380:
        /* <DEDUP_REMOVED lines=19> */
.L_x_365:
        /* <DEDUP_REMOVED lines=8> */
[----:B------:R-:W-:Y:S01]  /*1f90*/  IMAD.U32 R6, RZ, RZ, UR4 ;  /* 0x00000004ff067e24 */ /* 0x000fe2000f8e00ff */
[----:B------:R-:W-:Y:S01]  /*1fa0*/  IADD3 R4, P0, R2, -R4, RZ ;  /* 0x8000000402047210 */ /* 0x000fe20007f1e0ff */
[----:B------:R-:W-:Y:S03]  /*1fb0*/  BSSY B1, `(.L_x_386) ;  /* 0x000001d000017945 */ /* 0x000fe60003800000 */
[----:B------:R-:W-:Y:S01]  /*1fc0*/  IADD3 R0, P3, R4, 0x1, RZ ;  /* 0x0000000104007810 */ /* 0x000fe20007f7e0ff */
[----:B------:R-:W0:Y:S01]  /*1fd0*/  LDC.64 R6, c[0x0][R6+0x220] ;  /* 0x0000880006067b82 */ /* 0x000e220000000a00 */
[----:B------:R-:W-:Y:S02]  /*1fe0*/  IADD3.X R5, R3, ~R5, RZ, P0, !PT ;  /* 0x8000000503057210 */ /* 0x000fe400007fe4ff */
[----:B------:R-:W-:Y:S02]  /*1ff0*/  ISETP.GE.U32.AND P1, PT, R0, UR8, PT ;  /* 0x0000000800007c0c */ /* 0x000fe4000bf26070 */
[----:B------:R-:W-:Y:S01]  /*2000*/  ISETP.GE.U32.AND P0, PT, R4, UR8, PT ;  /* 0x0000000804007c0c */ /* 0x000fe2000bf06070 */
[----:B------:R-:W-:-:S03]  /*2010*/  IMAD.X R0, RZ, RZ, R5, P3 ;  /* 0x000000ffff007224 */ /* 0x000fc600018e0605 */
[----:B------:R-:W-:Y:S02]  /*2020*/  ISETP.GE.AND.EX P0, PT, R5, UR9, PT, P0 ;  /* 0x0000000905007c0c */ /* 0x000fe4000bf06300 */
[----:B------:R-:W-:Y:S02]  /*2030*/  ISETP.GE.AND.EX P1, PT, R0, UR9, PT, P1 ;  /* 0x0000000900007c0c */ /* 0x000fe4000bf26310 */
[----:B------:R-:W-:Y:S02]  /*2040*/  PRMT R0, RZ, 0x5410, RZ ;  /* 0x00005410ff007816 */ /* 0x000fe400000000ff */
[----:B------:R-:W-:Y:S02]  /*2050*/  PRMT R5, RZ, 0x5410, RZ ;  /* 0x00005410ff057816 */ /* 0x000fe400000000ff */
[----:B0-----:R-:W-:-:S04]  /*2060*/  ISETP.GE.U32.AND P2, PT, R2, R6, PT ;  /* 0x000000060200720c */ /* 0x001fc80003f46070 */
[----:B------:R-:W-:-:S13]  /*2070*/  ISETP.GE.AND.EX P2, PT, R3, R7, PT, P2 ;  /* 0x000000070300720c */ /* 0x000fda0003f46320 */
[----:B------:R-:W-:Y:S05]  /*2080*/  @P2 BRA `(.L_x_387) ;  /* 0x00000000003c2947 */ /* 0x000fea0003800000 */
[----:B------:R-:W-:Y:S01]  /*2090*/  IADD3 R5, P3, R2, 0x1, RZ ;  /* 0x0000000102057810 */ /* 0x000fe20007f7e0ff */
[----:B------:R-:W-:Y:S01]  /*20a0*/  IMAD.U32 R10, RZ, RZ, UR4 ;  /* 0x00000004ff0a7e24 */ /* 0x000fe2000f8e00ff */
[----:B------:R-:W-:Y:S02]  /*20b0*/  ULDC.64 UR10, c[0x0][0x3b0] ;  /* 0x0000ec00000a7ab9 */ /* 0x000fe40000000a00 */
[----:B------:R-:W-:Y:S02]  /*20c0*/  ISETP.GE.U32.AND P2, PT, R5, R6, PT ;  /* 0x000000060500720c */ /* 0x000fe40003f46070 */
[----:B------:R-:W-:Y:S02]  /*20d0*/  IADD3.X R5, RZ, R3, RZ, P3, !PT ;  /* 0x00000003ff057210 */ /* 0x000fe40001ffe4ff */
[----:B------:R-:W-:Y:S02]  /*20e0*/  LEA R4, P3, R8, UR10, 0x2 ;  /* 0x0000000a08047c11 */ /* 0x000fe4000f8610ff */
[----:B------:R-:W-:-:S02]  /*20f0*/  ISETP.GE.AND.EX P2, PT, R5, R7, PT, P2 ;  /* 0x000000070500720c */ /* 0x000fc40003f46320 */
[----:B------:R-:W-:-:S11]  /*2100*/  LEA.HI.X R5, R8, UR11, R9, 0x2, P3 ;  /* 0x0000000b08057c11 */ /* 0x000fd600098f1409 */
[----:B------:R-:W0:Y:S02]  /*2110*/  @!P2 LDC.64 R10, c[0x0][R10+0x2e8] ;  /* 0x0000ba000a0aab82 */ /* 0x000e240000000a00 */
[----:B0-----:R-:W-:-:S04]  /*2120*/  @!P2 LEA R6, P3, R10, R4, 0x2 ;  /* 0x000000040a06a211 */ /* 0x001fc800078610ff */
[----:B------:R-:W-:Y:S02]  /*2130*/  @!P2 LEA.HI.X R7, R10, R5, R11, 0x2, P3 ;  /* 0x000000050a07a211 */ /* 0x000fe400018f140b */
[----:B------:R0:W5:Y:S04]  /*2140*/  LDG.E R5, desc[UR6][R4.64] ;  /* 0x0000000604057981 */ /* 0x000168000c1e1900 */
[----:B------:R-:W2:Y:S02]  /*2150*/  @!P2 LDG.E R6, desc[UR6][R6.64] ;  /* 0x000000060606a981 */ /* 0x000ea4000c1e1900 */
[----:B--2---:R-:W-:-:S04]  /*2160*/  @!P2 PRMT R0, R6, 0x7610, R0 ;  /* 0x000076100600a816 */ /* 0x004fc80000000000 */
[----:B0-----:R-:W-:-:S07]  /*2170*/  @!P2 PRMT R0, R0, 0x7610, R6 ;  /* 0x000076100000a816 */ /* 0x001fce0000000006 */
.L_x_387:
[----:B------:R-:W-:Y:S05]  /*2180*/  BSYNC B1 ;  /* 0x0000000000017941 */ /* 0x000fea0003800000 */
.L_x_386:
[----:B-----5:R-:W-:-:S04]  /*2190*/  @!P0 PRMT R5, RZ, 0x7610, R5 ;  /* 0x00007610ff058816 */ /* 0x020fc80000000005 */
[----:B------:R-:W-:Y:S01]  /*21a0*/  @!P0 PRMT R5, R5, 0x5410, RZ ;  /* 0x0000541005058816 */ /* 0x000fe200000000ff */
[----:B------:R-:W-:Y:S06]  /*21b0*/  @P1 BRA `(.L_x_388) ;  /* 0x0000000000101947 */ /* 0x000fec0003800000 */
[----:B------:R-:W-:Y:S01]  /*21c0*/  PRMT R0, RZ, 0x5410, RZ ;  /* 0x00005410ff007816 */ /* 0x000fe200000000ff */
[----:B------:R-:W-:Y:S06]  /*21d0*/  BRA `(.L_x_388) ;  /* 0x0000000000087947 */ /* 0x000fec0003800000 */
.L_x_385:
[----:B------:R-:W-:Y:S02]  /*21e0*/  PRMT R0, RZ, 0x5410, RZ ;  /* 0x00005410ff007816 */ /* 0x000fe400000000ff */
[----:B------:R-:W-:-:S07]  /*21f0*/  PRMT R5, RZ, 0x5410, RZ ;  /* 0x00005410ff057816 */ /* 0x000fce00000000ff */
.L_x_388:
[----:B------:R-:W-:Y:S05]  /*2200*/  BSYNC B0 ;  /* 0x0000000000007941 */ /* 0x000fea0003800000 */
.L_x_384:
[----:B------:R-:W-:Y:S02]  /*2210*/  ULDC.64 UR10, c[0x0][UR4+0x220] ;  /* 0x00008800040a7abb */ /* 0x000fe40008000a00 */
[----:B------:R-:W-:-:S04]  /*2220*/  ISETP.GE.U32.AND P0, PT, R2, UR10, PT ;  /* 0x0000000a02007c0c */ /* 0x000fc8000bf06070 */
[----:B------:R-:W-:-:S13]  /*2230*/  ISETP.GE.AND.EX P0, PT, R3, UR11, PT, P0 ;  /* 0x0000000b03007c0c */ /* 0x000fda000bf06300 */
[----:B------:R-:W-:Y:S05]  /*2240*/  @P0 EXIT ;  /* 0x000000000000094d */ /* 0x000fea0003800000 */
[----:B------:R-:W-:Y:S01]  /*2250*/  IADD3 R2, P2, R2, 0x1, RZ ;  /* 0x0000000102027810 */ /* 0x000fe20007f5e0ff */
[----:B------:R-:W-:-:S03]  /*2260*/  ULDC.64 UR4, c[0x0][0x210] ;  /* 0x0000840000047ab9 */ /* 0x000fc60000000a00 */
[----:B------:R-:W-:Y:S02]  /*2270*/  ISETP.GE.U32.AND P0, PT, R2, UR10, PT ;  /* 0x0000000a02007c0c */ /* 0x000fe4000bf06070 */
[----:B------:R-:W-:Y:S02]  /*2280*/  IADD3.X R4, RZ, R3, RZ, P2, !PT ;  /* 0x00000003ff047210 */ /* 0x000fe400017fe4ff */
[----:B------:R-:W-:Y:S02]  /*2290*/  LEA R2, P1, R14, UR4, 0x2 ;  /* 0x000000040e027c11 */ /* 0x000fe4000f8210ff */
[----:B------:R-:W-:Y:S02]  /*22a0*/  ISETP.GE.AND.EX P0, PT, R4, UR11, PT, P0 ;  /* 0x0000000b04007c0c */ /* 0x000fe4000bf06300 */
[----:B------:R-:W-:-:S05]  /*22b0*/  LEA.HI.X R3, R14, UR5, R15, 0x2, P1 ;  /* 0x000000050e037c11 */ /* 0x000fca00088f140f */
[----:B------:R0:W-:Y:S06]  /*22c0*/  STG.E desc[UR6][R2.64], R5 ;  /* 0x0000000502007986 */ /* 0x0001ec000c101906 */
[----:B------:R-:W-:Y:S05]  /*22d0*/  @P0 EXIT ;  /* 0x000000000000094d */ /* 0x000fea0003800000 */
[----:B------:R-:W-:Y:S02]  /*22e0*/  UMOV UR4, 0xd0 ;  /* 0x000000d000047882 */ /* 0x000fe40000000000 */
[----:B------:R-:W-:-:S12]  /*22f0*/  ULEA UR4, UR13, UR4, 0x3 ;  /* 0x000000040d047291 */ /* 0x000fd8000f8e183f */
[----:B------:R-:W-:Y:S02]  /*2300*/  ULDC.64 UR4, c[0x0][UR4+0x210] ;  /* 0x0000840004047abb */ /* 0x000fe40008000a00 */
[----:B------:R-:W-:Y:S01]  /*2310*/  IMAD.U32 R4, RZ, RZ, UR4 ;  /* 0x00000004ff047e24 */ /* 0x000fe2000f8e00ff */
[----:B------:R-:W-:Y:S01]  /*2320*/  MOV R7, UR5 ;  /* 0x0000000500077c02 */ /* 0x000fe20008000f00 */
[----:B------:R-:W-:Y:S01]  /*2330*/  IMAD.U32 R8, RZ, RZ, UR4 ;  /* 0x00000004ff087e24 */ /* 0x000fe2000f8e00ff */
[----:B0-----:R-:W-:Y:S01]  /*2340*/  MOV R5, UR5 ;  /* 0x0000000500057c02 */ /* 0x001fe20008000f00 */
[----:B------:R-:W-:Y:S01]  /*2350*/  IMAD.U32 R6, RZ, RZ, UR4 ;  /* 0x00000004ff067e24 */ /* 0x000fe2000f8e00ff */
[----:B------:R-:W-:Y:S02]  /*2360*/  LEA R2, P0, R4, R2, 0x2 ;  /* 0x0000000204027211 */ /* 0x000fe400078010ff */
[----:B------:R-:W-:Y:S02]  /*2370*/  MOV R9, UR5 ;  /* 0x0000000500097c02 */ /* 0x000fe40008000f00 */
[----:B------:R-:W-:-:S05]  /*2380*/  LEA.HI.X R3, R8, R3, R7, 0x2, P0 ;  /* 0x0000000308037211 */ /* 0x000fca00000f1407 */
[----:B------:R-:W-:Y:S01]  /*2390*/  STG.E desc[UR6][R2.64], R0 ;  /* 0x0000000002007986 */ /* 0x000fe2000c101906 */
[----:B------:R-:W-:Y:S05]  /*23a0*/  EXIT ;  /* 0x000000000000794d */ /* 0x000fea0003800000 */
        .weak           $__internal_18_$__cuda_sm20_div_s64
        .type           $__internal_18_$__cuda_sm20_div_s64,@function
        .size           $__internal_18_$__cuda_sm20_div_s64,(.L_x_3166 - $__internal_18_$__cuda_sm20_div_s64)
$__internal_18_$__cuda_sm20_div_s64:
        /* <DEDUP_REMOVED lines=83> */
[----:B------:R-:W-:Y:S06]  /*28e0*/  RET.REL.NODEC R20 `(_ZN2at6native16triu_tril_kernelIN3c107complexINS2_4HalfEEElLb1ELi2ELb0EEEvNS_4cuda6detail10TensorInfoIT_T0_EENS8_IKS9_SA_EEllSA_) ;  /* 0xffffffd414c47950 */ /* 0x000fec0003c3ffff */
.L_x_389:
        /* <DEDUP_REMOVED lines=9> */
.L_x_3166:


//--------------------- .text._ZN2at6native16triu_tril_kernelIN3c107complexINS2_4HalfEEElLb1ELi2ELb1EEEvNS_4cuda6detail10TensorInfoIT_T0_EENS8_IKS9_SA_EEllSA_ --------------------------
	.section	.text._ZN2at6native16triu_tril_kernelIN3c107complexINS2_4HalfEEElLb1ELi2ELb1EEEvNS_4cuda6detail10TensorInfoIT_T0_EENS8_IKS9_SA_EEllSA_,"ax",@progbits
	.align	128
        .global         _ZN2at6native16triu_tril_kernelIN3c107complexINS2_4HalfEEElLb1ELi2ELb1EEEvNS_4cuda6detail10TensorInfoIT_T0_EENS8_IKS9_SA_EEllSA_
        .type           _ZN2at6native16triu_tril_kernelIN3c107complexINS2_4HalfEEElLb1ELi2ELb1EEEvNS_4cuda6detail10TensorInfoIT_T0_EENS8_IKS9_SA_EEllSA_,@function
        .size           _ZN2at6native16triu_tril_kernelIN3c107complexINS2_4HalfEEElLb1ELi2ELb1EEEvNS_4cuda6detail10TensorInfoIT_T0_EENS8_IKS9_SA_EEllSA_,(.L_x_3168 - _ZN2at6native16triu_tril_kernelIN3c107complexINS2_4HalfEEElLb1ELi2ELb1EEEvNS_4cuda6detail10TensorInfoIT_T0_EENS8_IKS9_SA_EEllSA_)
        .other          _ZN2at6native16triu_tril_kernelIN3c107complexINS2_4HalfEEElLb1ELi2ELb1EEEvNS_4cuda6detail10TensorInfoIT_T0_EENS8_IKS9_SA_EEllSA_,@"STO_CUDA_ENTRY STV_DEFAULT"
_ZN2at6native16triu_tril_kernelIN3c107complexINS2_4HalfEEElLb1ELi2ELb1EEEvNS_4cuda6detail10TensorInfoIT_T0_EENS8_IKS9_SA_EEllSA_:
.text._ZN2at6native16triu_tril_kernelIN3c107complexINS2_4HalfEEElLb1ELi2ELb1EEEvNS_4cuda6detail10TensorInfoIT_T0_EENS8_IKS9_SA_EEllSA_:
        /* <DEDUP_REMOVED lines=23> */
[----:B------:R-:W-:Y:S05]  /*0170*/  CALL.REL.NOINC `($__internal_19_$__cuda_sm20_div_s64) ;  /* 0x0000001c00b07944 */ /* 0x000fea0003c00000 */
        /* <DEDUP_REMOVED lines=8> */
.L_x_391:
        /* <DEDUP_REMOVED lines=23> */
.L_x_392:
[----:B------:R-:W-:Y:S05]  /*0370*/  BSYNC B0 ;  /* 0x0000000000007941 */ /* 0x000fea0003800000 */
.L_x_390:
        /* <DEDUP_REMOVED lines=12> */
[----:B------:R-:W-:Y:S05]  /*0440*/  CALL.REL.NOINC `($__internal_20_$__cuda_sm20_rem_s64) ;  /* 0x0000002000487944 */ /* 0x000fea0003c00000 */
[----:B------:R-:W-:Y:S05]  /*0450*/  BRA `(.L_x_395) ;  /* 0x0000000000487947 */ /* 0x000fea0003800000 */
.L_x_394:
        /* <DEDUP_REMOVED lines=18> */
.L_x_395:
[----:B------:R-:W-:Y:S05]  /*0580*/  BSYNC B0 ;  /* 0x0000000000007941 */ /* 0x000fea0003800000 */
.L_x_393:
        /* <DEDUP_REMOVED lines=21> */
[----:B------:R-:W-:Y:S05]  /*06e0*/  CALL.REL.NOINC `($__internal_19_$__cuda_sm20_div_s64) ;  /* 0x0000001800547944 */ /* 0x000fea0003c00000 */
[----:B------:R-:W-:Y:S02]  /*06f0*/  IMAD.MOV.U32 R18, RZ, RZ, R10 ;  /* 0x000000ffff127224 */ /* 0x000fe400078e000a */
[----:B------:R-:W-:Y:S01]  /*0700*/  IMAD.MOV.U32 R19, RZ, RZ, R11 ;  /* 0x000000ffff137224 */ /* 0x000fe200078e000b */
[----:B------:R-:W-:Y:S06]  /*0710*/  BRA `(.L_x_398) ;  /* 0x00000000004c7947 */ /* 0x000fec0003800000 */
.L_x_397:
        /* <DEDUP_REMOVED lines=19> */
.L_x_398:
[----:B------:R-:W-:Y:S05]  /*0850*/  BSYNC B0 ;  /* 0x0000000000007941 */ /* 0x000fea0003800000 */
.L_x_396:
        /* <DEDUP_REMOVED lines=42> */
.L_x_404:
        /* <DEDUP_REMOVED lines=14> */
[----:B------:R-:W-:Y:S05]  /*0be0*/  CALL.REL.NOINC `($__internal_19_$__cuda_sm20_div_s64) ;  /* 0x0000001400147944 */ /* 0x000fea0003c00000 */
        /* <DEDUP_REMOVED lines=11> */
.L_x_402:
        /* <DEDUP_REMOVED lines=23> */
.L_x_403:
[----:B------:R-:W-:Y:S05]  /*0e10*/  BSYNC B0 ;  /* 0x0000000000007941 */ /* 0x000fea0003800000 */
.L_x_401:
        /* <DEDUP_REMOVED lines=14> */
.L_x_400:
        /* <DEDUP_REMOVED lines=13> */
.L_x_417:
        /* <DEDUP_REMOVED lines=14> */
[----:B------:R-:W-:Y:S05]  /*10b0*/  CALL.REL.NOINC `($__internal_19_$__cuda_sm20_div_s64) ;  /* 0x0000000c00e07944 */ /* 0x000fea0003c00000 */
        /* <DEDUP_REMOVED lines=11> */
.L_x_406:
        /* <DEDUP_REMOVED lines=23> */
.L_x_407:
[----:B------:R-:W-:Y:S05]  /*12e0*/  BSYNC B0 ;  /* 0x0000000000007941 */ /* 0x000fea0003800000 */
.L_x_405:
        /* <DEDUP_REMOVED lines=31> */
.L_x_409:
        /* <DEDUP_REMOVED lines=23> */
.L_x_410:
[----:B------:R-:W-:Y:S05]  /*1650*/  BSYNC B0 ;  /* 0x0000000000007941 */ /* 0x000fea0003800000 */
.L_x_408:
[----:B------:R-:W-:Y:S01]  /*1660*/  ULDC.64 UR14, c[0x0][UR7+0x200] ;  /* 0x00008000070e7abb */ /* 0x000fe20008000a00 */
[----:B------:R-:W-:Y:S01]  /*1670*/  ULDC.64 UR8, c[0x0][UR6+0x208] ;  /* 0x0000820006087abb */ /* 0x000fe20008000a00 */
[----:B------:R-:W-:Y:S01]  /*1680*/  LOP3.LUT R7, R19, UR15, RZ, 0xfc, !PT ;  /* 0x0000000f13077c12 */ /* 0x000fe2000f8efcff */
[----:B------:R-:W-:Y:S01]  /*1690*/  IMAD.MOV.U32 R15, RZ, RZ, R14 ;  /* 0x000000ffff0f7224 */ /* 0x000fe200078e000e */
[----:B------:R-:W-:Y:S01]  /*16a0*/  MOV R14, R24 ;  /* 0x00000018000e7202 */ /* 0x000fe20000000f00 */
[C---:B------:R-:W-:Y:S01]  /*16b0*/  IMAD R8, R6.reuse, UR9, RZ ;  /* 0x0000000906087c24 */ /* 0x040fe2000f8e02ff */
[----:B------:R-:W-:Y:S01]  /*16c0*/  ISETP.NE.U32.AND P0, PT, R7, RZ, PT ;  /* 0x000000ff0700720c */ /* 0x000fe20003f05070 */
[----:B------:R-:W-:Y:S02]  /*16d0*/  BSSY B0, `(.L_x_411) ;  /* 0x0000031000007945 */ /* 0x000fe40003800000 */
[----:B------:R-:W-:-:S04]  /*16e0*/  IMAD.WIDE.U32 R14, R6, UR8, R14 ;  /* 0x00000008060e7c25 */ /* 0x000fc8000f8e000e */
[----:B------:R-:W-:-:S04]  /*16f0*/  IMAD R5, R5, UR8, R8 ;  /* 0x0000000805057c24 */ /* 0x000fc8000f8e0208 */
[----:B------:R-:W-:Y:S02]  /*1700*/  IMAD.IADD R24, R15, 0x1, R5 ;  /* 0x000000010f187824 */ /* 0x000fe400078e0205 */
        /* <DEDUP_REMOVED lines=22> */
.L_x_412:
        /* <DEDUP_REMOVED lines=23> */
.L_x_413:
[----:B------:R-:W-:Y:S05]  /*19e0*/  BSYNC B0 ;  /* 0x0000000000007941 */ /* 0x000fea0003800000 */
.L_x_411:
        /* <DEDUP_REMOVED lines=32> */
.L_x_415:
        /* <DEDUP_REMOVED lines=23> */
.L_x_416:
[----:B------:R-:W-:Y:S05]  /*1d60*/  BSYNC B0 ;  /* 0x0000000000007941 */ /* 0x000fea0003800000 */
.L_x_414:
[----:B------:R-:W-:Y:S01]  /*1d70*/  IADD3 R2, P0, R2, -0x4, RZ ;  /* 0xfffffffc02027810 */ /* 0x000fe20007f1e0ff */
[----:B------:R-:W-:Y:S01]  /*1d80*/  ULDC.64 UR8, c[0x0][UR6+0x1f8] ;  /* 0x00007e0006087abb */ /* 0x000fe20008000a00 */
[----:B------:R-:W-:Y:S01]  /*1d90*/  MOV R15, R24 ;  /* 0x00000018000f7202 */ /* 0x000fe20000000f00 */
[----:B------:R-:W-:Y:S01]  /*1da0*/  IMAD R8, R6, UR9, RZ ;  /* 0x0000000906087c24 */ /* 0x000fe2000f8e02ff */
[----:B------:R-:W-:Y:S01]  /*1db0*/  IADD3.X R0, R0, -0x1, RZ, P0, !PT ;  /* 0xffffffff00007810 */ /* 0x000fe200007fe4ff */
[----:B------:R-:W-:Y:S01]  /*1dc0*/  UIADD3 UR7, UR7, -0x20, URZ ;  /* 0xffffffe007077890 */ /* 0x000fe2000fffe03f */
[----:B------:R-:W-:Y:S01]  /*1dd0*/  ISETP.GT.U32.AND P0, PT, R2, 0x3, PT ;  /* 0x000000030200780c */ /* 0x000fe20003f04070 */
[----:B------:R-:W-:Y:S01]  /*1de0*/  IMAD.WIDE.U32 R14, R6, UR8, R14 ;  /* 0x00000008060e7c25 */ /* 0x000fe2000f8e000e */
[----:B------:R-:W-:Y:S02]  /*1df0*/  UIADD3 UR6, UR6, -0x20, URZ ;  /* 0xffffffe006067890 */ /* 0x000fe4000fffe03f */
[----:B------:R-:W-:Y:S01]  /*1e00*/  ISETP.GT.AND.EX P0, PT, R0, RZ, PT, P0 ;  /* 0x000000ff0000720c */ /* 0x000fe20003f04300 */
[----:B------:R-:W-:-:S04]  /*1e10*/  IMAD R5, R5, UR8, R8 ;  /* 0x0000000805057c24 */ /* 0x000fc8000f8e0208 */
[----:B------:R-:W-:-:S08]  /*1e20*/  IMAD.IADD R15, R15, 0x1, R5 ;  /* 0x000000010f0f7824 */ /* 0x000fd000078e0205 */
[----:B------:R-:W-:Y:S05]  /*1e30*/  @P0 BRA `(.L_x_417) ;  /* 0xfffffff000640947 */ /* 0x000fea000383ffff */
.L_x_399:
[----:B------:R-:W-:Y:S02]  /*1e40*/  ULDC.64 UR8, c[0x0][UR5+0x220] ;  /* 0x0000880005087abb */ /* 0x000fe40008000a00 */
[----:B------:R-:W-:-:S04]  /*1e50*/  ISETP.GE.U32.AND P0, PT, R4, UR8, PT ;  /* 0x0000000804007c0c */ /* 0x000fc8000bf06070 */
[----:B------:R-:W-:-:S13]  /*1e60*/  ISETP.GE.AND.EX P0, PT, R3, UR9, PT, P0 ;  /* 0x0000000903007c0c */ /* 0x000fda000bf06300 */
[----:B------:R-:W-:Y:S05]  /*1e70*/  @P0 EXIT ;  /* 0x000000000000094d */ /* 0x000fea0003800000 */
[----:B------:R-:W-:Y:S01]  /*1e80*/  IADD3 R5, P0, R4, 0x1, RZ ;  /* 0x0000000104057810 */ /* 0x000fe20007f1e0ff */
[----:B------:R-:W-:Y:S01]  /*1e90*/  ULDC.64 UR10, c[0x0][0x550] ;  /* 0x00015400000a7ab9 */ /* 0x000fe20000000a00 */
[----:B------:R-:W-:Y:S02]  /*1ea0*/  ULDC.64 UR6, c[0x0][0x210] ;  /* 0x0000840000067ab9 */ /* 0x000fe40000000a00 */
[----:B------:R-:W-:Y:S02]  /*1eb0*/  IADD3.X R7, RZ, R3, RZ, P0, !PT ;  /* 0x00000003ff077210 */ /* 0x000fe400007fe4ff */
[----:B------:R-:W-:Y:S02]  /*1ec0*/  IADD3 R0, P0, -R12, R5, RZ ;  /* 0x000000050c007210 */ /* 0x000fe40007f1e1ff */
[----:B------:R-:W-:Y:S02]  /*1ed0*/  ISETP.GE.U32.AND P1, PT, R5, UR8, PT ;  /* 0x0000000805007c0c */ /* 0x000fe4000bf26070 */
[----:B------:R-:W-:Y:S01]  /*1ee0*/  LEA R2, P2, R14, UR6, 0x2 ;  /* 0x000000060e027c11 */ /* 0x000fe2000f8410ff */
[----:B------:R-:W-:Y:S01]  /*1ef0*/  IMAD.X R12, R7, 0x1, ~R13, P0 ;  /* 0x00000001070c7824 */ /* 0x000fe200000e0e0d */
[----:B------:R-:W-:-:S02]  /*1f00*/  ISETP.GE.U32.AND P0, PT, R0, UR10, PT ;  /* 0x0000000a00007c0c */ /* 0x000fc4000bf06070 */
[----:B------:R-:W-:Y:S02]  /*1f10*/  LEA.HI.X R3, R14, UR7, R15, 0x2, P2 ;  /* 0x000000070e037c11 */ /* 0x000fe400090f140f */
[----:B------:R-:W-:Y:S01]  /*1f20*/  ISETP.GE.AND.EX P0, PT, R12, UR11, PT, P0 ;  /* 0x0000000b0c007c0c */ /* 0x000fe2000bf06300 */
[----:B------:R-:W-:Y:S02]  /*1f30*/  ULDC.64 UR10, c[0x0][0x208] ;  /* 0x00008200000a7ab9 */ /* 0x000fe40000000a00 */
[----:B------:R0:W-:Y:S01]  /*1f40*/  STG.E desc[UR10][R2.64], RZ ;  /* 0x000000ff02007986 */ /* 0x0001e2000c10190a */
[----:B------:R-:W-:-:S13]  /*1f50*/  ISETP.GE.OR.EX P0, PT, R7, UR9, P0, P1 ;  /* 0x0000000907007c0c */ /* 0x000fda0008706710 */
[----:B0-----:R-:W-:Y:S05]  /*1f60*/  @P0 EXIT ;  /* 0x000000000000094d */ /* 0x001fea0003800000 */
[----:B------:R-:W-:Y:S02]  /*1f70*/  UMOV UR6, 0xd0 ;  /* 0x000000d000067882 */ /* 0x000fe40000000000 */
[----:B------:R-:W-:-:S12]  /*1f80*/  ULEA UR6, UR4, UR6, 0x3 ;  /* 0x0000000604067291 */ /* 0x000fd8000f8e183f */
[----:B------:R-:W-:Y:S02]  /*1f90*/  ULDC.64 UR6, c[0x0][UR6+0x210] ;  /* 0x0000840006067abb */ /* 0x000fe40008000a00 */
[----:B------:R-:W-:Y:S01]  /*1fa0*/  MOV R4, UR6 ;  /* 0x0000000600047c02 */ /* 0x000fe20008000f00 */
[----:B------:R-:W-:Y:S01]  /*1fb0*/  IMAD.U32 R7, RZ, RZ, UR7 ;  /* 0x00000007ff077e24 */ /* 0x000fe2000f8e00ff */
[----:B------:R-:W-:Y:S01]  /*1fc0*/  MOV R8, UR6 ;  /* 0x0000000600087c02 */ /* 0x000fe20008000f00 */
[----:B------:R-:W-:Y:S01]  /*1fd0*/  IMAD.U32 R5, RZ, RZ, UR7 ;  /* 0x00000007ff057e24 */ /* 0x000fe2000f8e00ff */
[----:B------:R-:W-:Y:S01]  /*1fe0*/  LEA R2, P0, R4, R2, 0x2 ;  /* 0x0000000204027211 */ /* 0x000fe200078010ff */
[----:B------:R-:W-:Y:S01]  /*1ff0*/  IMAD.U32 R9, RZ, RZ, UR7 ;  /* 0x00000007ff097e24 */ /* 0x000fe2000f8e00ff */
[----:B------:R-:W-:Y:S02]  /*2000*/  MOV R6, UR6 ;  /* 0x0000000600067c02 */ /* 0x000fe40008000f00 */
[----:B------:R-:W-:-:S05]  /*2010*/  LEA.HI.X R3, R8, R3, R7, 0x2, P0 ;  /* 0x0000000308037211 */ /* 0x000fca00000f1407 */
[----:B------:R-:W-:Y:S01]  /*2020*/  STG.E desc[UR10][R2.64], RZ ;  /* 0x000000ff02007986 */ /* 0x000fe2000c10190a */
[----:B------:R-:W-:Y:S05]  /*2030*/  EXIT ;  /* 0x000000000000794d */ /* 0x000fea0003800000 */
        .weak           $__internal_19_$__cuda_sm20_div_s64
        .type           $__internal_19_$__cuda_sm20_div_s64,@function
        .size           $__internal_19_$__cuda_sm20_div_s64,($__internal_20_$__cuda_sm20_rem_s64 - $__internal_19_$__cuda_sm20_div_s64)
$__internal_19_$__cuda_sm20_div_s64:
        /* <DEDUP_REMOVED lines=82> */
[----:B------:R-:W-:Y:S06]  /*2560*/  RET.REL.NODEC R8 `(_ZN2at6native16triu_tril_kernelIN3c107complexINS2_4HalfEEElLb1ELi2ELb1EEEvNS_4cuda6detail10TensorInfoIT_T0_EENS8_IKS9_SA_EEllSA_) ;  /* 0xffffffd808a47950 */ /* 0x000fec0003c3ffff */
        .weak           $__internal_20_$__cuda_sm20_rem_s64
        .type           $__internal_20_$__cuda_sm20_rem_s64,@function
        .size           $__internal_20_$__cuda_sm20_rem_s64,(.L_x_3168 - $__internal_20_$__cuda_sm20_rem_s64)
$__internal_20_$__cuda_sm20_rem_s64:
        /* <DEDUP_REMOVED lines=77> */
[----:B------:R-:W-:Y:S06]  /*2a40*/  RET.REL.NODEC R6 `(_ZN2at6native16triu_tril_kernelIN3c107complexINS2_4HalfEEElLb1ELi2ELb1EEEvNS_4cuda6detail10TensorInfoIT_T0_EENS8_IKS9_SA_EEllSA_) ;  /* 0xffffffd4066c7950 */ /* 0x000fec0003c3ffff */
.L_x_418:
        /* <DEDUP_REMOVED lines=11> */
.L_x_3168:


//--------------------- .text._ZN2at6native16triu_tril_kernelIN3c107complexINS2_4HalfEEEiLb1ELi2ELb0EEEvNS_4cuda6detail10TensorInfoIT_T0_EENS8_IKS9_SA_EEllSA_ --------------------------
	.section	.text._ZN2at6native16triu_tril_kernelIN3c107complexINS2_4HalfEEEiLb1ELi2ELb0EEEvNS_4cuda6detail10TensorInfoIT_T0_EENS8_IKS9_SA_EEllSA_,"ax",@progbits
	.align	128
        .global         _ZN2at6native16triu_tril_kernelIN3c107complexINS2_4HalfEEEiLb1ELi2ELb0EEEvNS_4cuda6detail10TensorInfoIT_T0_EENS8_IKS9_SA_EEllSA_
        .type           _ZN2at6native16triu_tril_kernelIN3c107complexINS2_4HalfEEEiLb1ELi2ELb0EEEvNS_4cuda6detail10TensorInfoIT_T0_EENS8_IKS9_SA_EEllSA_,@function
        .size           _ZN2at6native16triu_tril_kernelIN3c107complexINS2_4HalfEEEiLb1ELi2ELb0EEEvNS_4cuda6detail10TensorInfoIT_T0_EENS8_IKS9_SA_EEllSA_,(.L_x_3169 - _ZN2at6native16triu_tril_kernelIN3c107complexINS2_4HalfEEEiLb1ELi2ELb0EEEvNS_4cuda6detail10TensorInfoIT_T0_EENS8_IKS9_SA_EEllSA_)
        .other          _ZN2at6native16triu_tril_kernelIN3c107complexINS2_4HalfEEEiLb1ELi2ELb0EEEvNS_4cuda6detail10TensorInfoIT_T0_EENS8_IKS9_SA_EEllSA_,@"STO_CUDA_ENTRY STV_DEFAULT"
_ZN2at6native16triu_tril_kernelIN3c107complexINS2_4HalfEEEiLb1ELi2ELb0EEEvNS_4cuda6detail10TensorInfoIT_T0_EENS8_IKS9_SA_EEllSA_:
.text._ZN2at6native16triu_tril_kernelIN3c107complexINS2_4HalfEEEiLb1ELi2ELb0EEEvNS_4cuda6detail10TensorInfoIT_T0_EENS8_IKS9_SA_EEllSA_:
        /* <DEDUP_REMOVED lines=23> */
[----:B------:R-:W-:Y:S05]  /*0170*/  CALL.REL.NOINC `($__internal_21_$__cuda_sm20_div_s64) ;  /* 0x0000001800207944 */ /* 0x000fea0003c00000 */
[----:B------:R-:W-:Y:S01]  /*0180*/  IADD3 R0, -R8, RZ, RZ ;  /* 0x000000ff08007210 */ /* 0x000fe20007ffe1ff */
[----:B------:R-:W-:Y:S01]  /*0190*/  ULDC UR6, c[0x0][0x3d0] ;  /* 0x0000f40000067ab9 */ /* 0x000fe20000000800 */
[----:B------:R-:W-:Y:S02]  /*01a0*/  IMAD.MOV.U32 R16, RZ, RZ, R8 ;  /* 0x000000ffff107224 */ /* 0x000fe400078e0008 */
[----:B------:R-:W-:Y:S02]  /*01b0*/  IMAD.MOV.U32 R17, RZ, RZ, R9 ;  /* 0x000000ffff117224 */ /* 0x000fe400078e0009 */
[----:B------:R-:W-:Y:S01]  /*01c0*/  IMAD R3, R0, UR6, R3 ;  /* 0x0000000600037c24 */ /* 0x000fe2000f8e0203 */
[----:B------:R-:W-:Y:S06]  /*01d0*/  BRA `(.L_x_421) ;  /* 0x0000000000547947 */ /* 0x000fec0003800000 */
.L_x_420:
        /* <DEDUP_REMOVED lines=21> */
.L_x_421:
[----:B------:R-:W-:Y:S05]  /*0330*/  BSYNC B0 ;  /* 0x0000000000007941 */ /* 0x000fea0003800000 */
.L_x_419:
        /* <DEDUP_REMOVED lines=15> */
[----:B------:R-:W-:Y:S05]  /*0430*/  CALL.REL.NOINC `($__internal_21_$__cuda_sm20_div_s64) ;  /* 0x0000001400707944 */ /* 0x000fea0003c00000 */
[--C-:B------:R-:W-:Y:S01]  /*0440*/  IMAD.MOV R5, RZ, RZ, -R8.reuse ;  /* 0x000000ffff057224 */ /* 0x100fe200078e0a08 */
[----:B------:R-:W-:Y:S01]  /*0450*/  MOV R15, R9 ;  /* 0x00000009000f7202 */ /* 0x000fe20000000f00 */
[----:B------:R-:W-:Y:S02]  /*0460*/  IMAD.MOV.U32 R14, RZ, RZ, R8 ;  /* 0x000000ffff0e7224 */ /* 0x000fe400078e0008 */
[----:B------:R-:W-:Y:S01]  /*0470*/  IMAD R2, R5, UR5, R16 ;  /* 0x0000000505027c24 */ /* 0x000fe2000f8e0210 */
[----:B------:R-:W-:Y:S06]  /*0480*/  BRA `(.L_x_424) ;  /* 0x0000000000547947 */ /* 0x000fec0003800000 */
.L_x_423:
        /* <DEDUP_REMOVED lines=21> */
.L_x_424:
[----:B------:R-:W-:Y:S05]  /*05e0*/  BSYNC B0 ;  /* 0x0000000000007941 */ /* 0x000fea0003800000 */
.L_x_422:
        /* <DEDUP_REMOVED lines=24> */
.L_x_430:
        /* <DEDUP_REMOVED lines=11> */
[----:B------:R-:W-:Y:S05]  /*0820*/  CALL.REL.NOINC `($__internal_21_$__cuda_sm20_div_s64) ;  /* 0x0000001000747944 */ /* 0x000fea0003c00000 */
[----:B------:R-:W-:Y:S02]  /*0830*/  IMAD.MOV R7, RZ, RZ, -R8 ;  /* 0x000000ffff077224 */ /* 0x000fe400078e0a08 */
[----:B------:R-:W-:Y:S02]  /*0840*/  IMAD.MOV.U32 R15, RZ, RZ, R9 ;  /* 0x000000ffff0f7224 */ /* 0x000fe400078e0009 */
[----:B------:R-:W-:Y:S01]  /*0850*/  IMAD R7, R7, UR10, R14 ;  /* 0x0000000a07077c24 */ /* 0x000fe2000f8e020e */
[----:B------:R-:W-:Y:S01]  /*0860*/  MOV R14, R8 ;  /* 0x00000008000e7202 */ /* 0x000fe20000000f00 */
[----:B------:R-:W-:Y:S06]  /*0870*/  BRA `(.L_x_429) ;  /* 0x0000000000587947 */ /* 0x000fec0003800000 */
.L_x_428:
        /* <DEDUP_REMOVED lines=22> */
.L_x_429:
[----:B------:R-:W-:Y:S05]  /*09e0*/  BSYNC B0 ;  /* 0x0000000000007941 */ /* 0x000fea0003800000 */
.L_x_427:
        /* <DEDUP_REMOVED lines=10> */
.L_x_426:
        /* <DEDUP_REMOVED lines=9> */
.L_x_443:
        /* <DEDUP_REMOVED lines=12> */
[----:B------:R-:W-:Y:S01]  /*0be0*/  IMAD.MOV R15, RZ, RZ, -R8 ;  /* 0x000000ffff0f7224 */ /* 0x000fe200078e0a08 */
[----:B------:R-:W-:Y:S01]  /*0bf0*/  MOV R16, R8 ;  /* 0x0000000800107202 */ /* 0x000fe20000000f00 */
[----:B------:R-:W-:Y:S02]  /*0c00*/  IMAD.MOV.U32 R17, RZ, RZ, R9 ;  /* 0x000000ffff117224 */ /* 0x000fe400078e0009 */
[----:B------:R-:W-:Y:S01]  /*0c10*/  IMAD R15, R15, UR5, R14 ;  /* 0x000000050f0f7c24 */ /* 0x000fe2000f8e020e */
[----:B------:R-:W-:Y:S06]  /*0c20*/  BRA `(.L_x_433) ;  /* 0x0000000000547947 */ /* 0x000fec0003800000 */
.L_x_432:
        /* <DEDUP_REMOVED lines=21> */
.L_x_433:
[----:B------:R-:W-:Y:S05]  /*0d80*/  BSYNC B0 ;  /* 0x0000000000007941 */ /* 0x000fea0003800000 */
.L_x_431:
        /* <DEDUP_REMOVED lines=15> */
[----:B------:R-:W-:Y:S05]  /*0e80*/  CALL.REL.NOINC `($__internal_21_$__cuda_sm20_div_s64) ;  /* 0x0000000800dc7944 */ /* 0x000fea0003c00000 */
[----:B------:R-:W-:Y:S01]  /*0e90*/  IADD3 R17, -R8, RZ, RZ ;  /* 0x000000ff08117210 */ /* 0x000fe20007ffe1ff */
[----:B------:R-:W-:Y:S02]  /*0ea0*/  IMAD.MOV.U32 R14, RZ, RZ, R8 ;  /* 0x000000ffff0e7224 */ /* 0x000fe400078e0008 */
[----:B------:R-:W-:Y:S02]  /*0eb0*/  IMAD.MOV.U32 R15, RZ, RZ, R9 ;  /* 0x000000ffff0f7224 */ /* 0x000fe400078e0009 */
[----:B------:R-:W-:Y:S01]  /*0ec0*/  IMAD R17, R17, UR10, R16 ;  /* 0x0000000a11117c24 */ /* 0x000fe2000f8e0210 */
[----:B------:R-:W-:Y:S06]  /*0ed0*/  BRA `(.L_x_436) ;  /* 0x0000000000547947 */ /* 0x000fec0003800000 */
.L_x_435:
        /* <DEDUP_REMOVED lines=21> */
.L_x_436:
[----:B------:R-:W-:Y:S05]  /*1030*/  BSYNC B0 ;  /* 0x0000000000007941 */ /* 0x000fea0003800000 */
.L_x_434:
        /* <DEDUP_REMOVED lines=21> */
.L_x_438:
        /* <DEDUP_REMOVED lines=20> */
[----:B------:R-:W-:-:S07]  /*12d0*/  IMAD R15, R15, UR10, R14 ;  /* 0x0000000a0f0f7c24 */ /* 0x000fce000f8e020e */
.L_x_439:
[----:B------:R-:W-:Y:S05]  /*12e0*/  BSYNC B0 ;  /* 0x0000000000007941 */ /* 0x000fea0003800000 */
.L_x_437:
        /* <DEDUP_REMOVED lines=16> */
[----:B------:R-:W-:Y:S01]  /*13f0*/  IADD3 R17, -R8, RZ, RZ ;  /* 0x000000ff08117210 */ /* 0x000fe20007ffe1ff */
[----:B------:R-:W-:Y:S01]  /*1400*/  IMAD.MOV.U32 R14, RZ, RZ, R8 ;  /* 0x000000ffff0e7224 */ /* 0x000fe200078e0008 */
[----:B------:R-:W-:-:S03]  /*1410*/  MOV R15, R9 ;  /* 0x00000009000f7202 */ /* 0x000fc60000000f00 */
[----:B------:R-:W-:Y:S01]  /*1420*/  IMAD R17, R17, UR10, R16 ;  /* 0x0000000a11117c24 */ /* 0x000fe2000f8e0210 */
[----:B------:R-:W-:Y:S06]  /*1430*/  BRA `(.L_x_442) ;  /* 0x0000000000547947 */ /* 0x000fec0003800000 */
.L_x_441:
        /* <DEDUP_REMOVED lines=21> */
.L_x_442:
[----:B------:R-:W-:Y:S05]  /*1590*/  BSYNC B0 ;  /* 0x0000000000007941 */ /* 0x000fea0003800000 */
.L_x_440:
[----:B------:R-:W-:Y:S01]  /*15a0*/  IADD3 R0, R0, -0x4, RZ ;  /* 0xfffffffc00007810 */ /* 0x000fe20007ffe0ff */
[----:B------:R-:W-:Y:S02]  /*15b0*/  UIADD3 UR5, UR8, -0x10, URZ ;  /* 0xfffffff008057890 */ /* 0x000fe4000fffe03f */
[----:B------:R-:W-:Y:S01]  /*15c0*/  UIADD3 UR6, UR7, -0x10, URZ ;  /* 0xfffffff007067890 */ /* 0x000fe2000fffe03f */
[----:B------:R-:W-:Y:S01]  /*15d0*/  ISETP.GT.AND P0, PT, R0, 0x3, PT ;  /* 0x000000030000780c */ /* 0x000fe20003f04270 */
[----:B------:R-:W-:Y:S01]  /*15e0*/  ULDC UR8, c[0x0][UR8+0x204] ;  /* 0x0000810008087abb */ /* 0x000fe20008000800 */
[----:B------:R-:W-:Y:S01]  /*15f0*/  ULDC UR7, c[0x0][UR7+0x268] ;  /* 0x00009a0007077abb */ /* 0x000fe20008000800 */
[C---:B------:R-:W-:Y:S01]  /*1600*/  IMAD R22, R17.reuse, UR8, R22 ;  /* 0x0000000811167c24 */ /* 0x040fe2000f8e0216 */
[----:B------:R-:W-:Y:S01]  /*1610*/  UMOV UR8, UR5 ;  /* 0x0000000500087c82 */ /* 0x000fe20008000000 */
[----:B------:R-:W-:Y:S01]  /*1620*/  IMAD R20, R17, UR7, R20 ;  /* 0x0000000711147c24 */ /* 0x000fe2000f8e0214 */
[----:B------:R-:W-:-:S07]  /*1630*/  UMOV UR7, UR6 ;  /* 0x0000000600077c82 */ /* 0x000fce0008000000 */
[----:B------:R-:W-:Y:S05]  /*1640*/  @P0 BRA `(.L_x_443) ;  /* 0xfffffff400340947 */ /* 0x000fea000383ffff */
.L_x_425:
        /* <DEDUP_REMOVED lines=9> */
[----:B------:R-:W-:Y:S01]  /*16e0*/  IADD3 R2, R3, -R2, RZ ;  /* 0x8000000203027210 */ /* 0x000fe20007ffe0ff */
[----:B------:R-:W-:Y:S03]  /*16f0*/  BSSY B1, `(.L_x_446) ;  /* 0x0000018000017945 */ /* 0x000fe60003800000 */
[C---:B------:R-:W-:Y:S01]  /*1700*/  ISETP.GE.U32.AND P0, PT, R2.reuse, UR10, PT ;  /* 0x0000000a02007c0c */ /* 0x040fe2000bf06070 */
[----:B------:R-:W0:Y:S01]  /*1710*/  LDC R4, c[0x0][R4+0x21c] ;  /* 0x0000870004047b82 */ /* 0x000e220000000800 */
[----:B------:R-:W-:Y:S01]  /*1720*/  VIADD R0, R2, 0x1 ;  /* 0x0000000102007836 */ /* 0x000fe20000000000 */
[----:B------:R-:W-:-:S04]  /*1730*/  SHF.R.S32.HI R2, RZ, 0x1f, R2 ;  /* 0x0000001fff027819 */ /* 0x000fc80000011402 */
[----:B------:R-:W-:Y:S02]  /*1740*/  ISETP.GE.U32.AND P1, PT, R0, UR10, PT ;  /* 0x0000000a00007c0c */ /* 0x000fe4000bf26070 */
[----:B------:R-:W-:Y:S02]  /*1750*/  SHF.R.S32.HI R0, RZ, 0x1f, R0 ;  /* 0x0000001fff007819 */ /* 0x000fe40000011400 */
[----:B------:R-:W-:Y:S02]  /*1760*/  ISETP.GE.AND.EX P0, PT, R2, UR11, PT, P0 ;  /* 0x0000000b02007c0c */ /* 0x000fe4000bf06300 */
[----:B------:R-:W-:Y:S02]  /*1770*/  ISETP.GE.AND.EX P1, PT, R0, UR11, PT, P1 ;  /* 0x0000000b00007c0c */ /* 0x000fe4000bf26310 */
[----:B------:R-:W-:Y:S02]  /*1780*/  PRMT R0, RZ, 0x5410, RZ ;  /* 0x00005410ff007816 */ /* 0x000fe400000000ff */
[----:B------:R-:W-:-:S02]  /*1790*/  PRMT R2, RZ, 0x5410, RZ ;  /* 0x00005410ff027816 */ /* 0x000fc400000000ff */
[----:B0-----:R-:W-:-:S13]  /*17a0*/  ISETP.GT.AND P2, PT, R4, R3, PT ;  /* 0x000000030400720c */ /* 0x001fda0003f44270 */
[----:B------:R-:W-:Y:S05]  /*17b0*/  @!P2 BRA `(.L_x_447) ;  /* 0x00000000002ca947 */ /* 0x000fea0003800000 */
[----:B------:R-:W-:Y:S01]  /*17c0*/  IADD3 R5, R3, 0x1, RZ ;  /* 0x0000000103057810 */ /* 0x000fe20007ffe0ff */
[----:B------:R-:W-:-:S03]  /*17d0*/  IMAD.U32 R7, RZ, RZ, UR4 ;  /* 0x00000004ff077e24 */ /* 0x000fc6000f8e00ff */
[----:B------:R-:W-:Y:S02]  /*17e0*/  ISETP.GE.AND P2, PT, R5, R4, PT ;  /* 0x000000040500720c */ /* 0x000fe40003f46270 */
[----:B------:R-:W0:Y:S11]  /*17f0*/  LDC.64 R4, c[0x0][0x2e8] ;  /* 0x0000ba00ff047b82 */ /* 0x000e360000000a00 */
[----:B------:R-:W1:Y:S01]  /*1800*/  @!P2 LDC R7, c[0x0][R7+0x280] ;  /* 0x0000a0000707ab82 */ /* 0x000e620000000800 */
[----:B0-----:R-:W-:-:S05]  /*1810*/  IMAD.WIDE R20, R20, 0x4, R4 ;  /* 0x0000000414147825 */ /* 0x001fca00078e0204 */
[----:B------:R0:W5:Y:S01]  /*1820*/  LDG.E R2, desc[UR6][R20.64] ;  /* 0x0000000614027981 */ /* 0x000162000c1e1900 */
[----:B-1----:R-:W-:-:S06]  /*1830*/  @!P2 IMAD.WIDE R4, R7, 0x4, R20 ;  /* 0x000000040704a825 */ /* 0x002fcc00078e0214 */
[----:B------:R-:W2:Y:S02]  /*1840*/  @!P2 LDG.E R4, desc[UR6][R4.64] ;  /* 0x000000060404a981 */ /* 0x000ea4000c1e1900 */
[----:B--2---:R-:W-:-:S04]  /*1850*/  @!P2 PRMT R0, R4, 0x7610, R0 ;  /* 0x000076100400a816 */ /* 0x004fc80000000000 */
[----:B0-----:R-:W-:-:S07]  /*1860*/  @!P2 PRMT R0, R0, 0x7610, R4 ;  /* 0x000076100000a816 */ /* 0x001fce0000000004 */
.L_x_447:
[----:B------:R-:W-:Y:S05]  /*1870*/  BSYNC B1 ;  /* 0x0000000000017941 */ /* 0x000fea0003800000 */
.L_x_446:
[----:B-----5:R-:W-:-:S04]  /*1880*/  @!P0 PRMT R2, RZ, 0x7610, R2 ;  /* 0x00007610ff028816 */ /* 0x020fc80000000002 */
[----:B------:R-:W-:Y:S01]  /*1890*/  @!P0 PRMT R2, R2, 0x5410, RZ ;  /* 0x0000541002028816 */ /* 0x000fe200000000ff */
[----:B------:R-:W-:Y:S06]  /*18a0*/  @P1 BRA `(.L_x_448) ;  /* 0x0000000000101947 */ /* 0x000fec0003800000 */
[----:B------:R-:W-:Y:S01]  /*18b0*/  PRMT R0, RZ, 0x5410, RZ ;  /* 0x00005410ff007816 */ /* 0x000fe200000000ff */
[----:B------:R-:W-:Y:S06]  /*18c0*/  BRA `(.L_x_448) ;  /* 0x0000000000087947 */ /* 0x000fec0003800000 */
.L_x_445:
[----:B------:R-:W-:Y:S02]  /*18d0*/  PRMT R0, RZ, 0x5410, RZ ;  /* 0x00005410ff007816 */ /* 0x000fe400000000ff */
[----:B------:R-:W-:-:S07]  /*18e0*/  PRMT R2, RZ, 0x5410, RZ ;  /* 0x00005410ff027816 */ /* 0x000fce00000000ff */
.L_x_448:
[----:B------:R-:W-:Y:S05]  /*18f0*/  BSYNC B0 ;  /* 0x0000000000007941 */ /* 0x000fea0003800000 */
.L_x_444:
[----:B------:R-:W-:Y:S02]  /*1900*/  ULDC UR5, c[0x0][UR4+0x21c] ;  /* 0x0000870004057abb */ /* 0x000fe40008000800 */
[----:B------:R-:W-:-:S13]  /*1910*/  ISETP.LT.AND P0, PT, R3, UR5, PT ;  /* 0x0000000503007c0c */ /* 0x000fda000bf01270 */
[----:B------:R-:W-:Y:S05]  /*1920*/  @!P0 EXIT ;  /* 0x000000000000894d */ /* 0x000fea0003800000 */
[----:B------:R-:W0:Y:S01]  /*1930*/  LDC.64 R4, c[0x0][0x210] ;  /* 0x00008400ff047b82 */ /* 0x000e220000000a00 */
[----:B------:R-:W-:-:S04]  /*1940*/  IADD3 R3, R3, 0x1, RZ ;  /* 0x0000000103037810 */ /* 0x000fc80007ffe0ff */
[----:B------:R-:W-:Y:S01]  /*1950*/  ISETP.GE.AND P0, PT, R3, UR5, PT ;  /* 0x0000000503007c0c */ /* 0x000fe2000bf06270 */
[----:B0-----:R-:W-:-:S05]  /*1960*/  IMAD.WIDE R4, R22, 0x4, R4 ;  /* 0x0000000416047825 */ /* 0x001fca00078e0204 */
[----:B------:R0:W-:Y:S07]  /*1970*/  STG.E desc[UR6][R4.64], R2 ;  /* 0x0000000204007986 */ /* 0x0001ee000c101906 */
[----:B------:R-:W-:Y:S05]  /*1980*/  @P0 EXIT ;  /* 0x000000000000094d */ /* 0x000fea0003800000 */
[----:B------:R-:W-:Y:S02]  /*1990*/  UMOV UR4, 0x6c ;  /* 0x0000006c00047882 */ /* 0x000fe40000000000 */
[----:B------:R-:W-:-:S12]  /*19a0*/  ULEA UR4, UR9, UR4, 0x2 ;  /* 0x0000000409047291 */ /* 0x000fd8000f8e103f */
[----:B------:R-:W-:Y:S02]  /*19b0*/  ULDC UR4, c[0x0][UR4+0x210] ;  /* 0x0000840004047abb */ /* 0x000fe40008000800 */
[----:B------:R-:W-:-:S04]  /*19c0*/  IMAD.U32 R3, RZ, RZ, UR4 ;  /* 0x00000004ff037e24 */ /* 0x000fc8000f8e00ff */
[----:B0-----:R-:W-:-:S05]  /*19d0*/  IMAD.WIDE R2, R3, 0x4, R4 ;  /* 0x0000000403027825 */ /* 0x001fca00078e0204 */
[----:B------:R-:W-:Y:S01]  /*19e0*/  STG.E desc[UR6][R2.64], R0 ;  /* 0x0000000002007986 */ /* 0x000fe2000c101906 */
[----:B------:R-:W-:Y:S05]  /*19f0*/  EXIT ;  /* 0x000000000000794d */ /* 0x000fea0003800000 */
        .weak           $__internal_21_$__cuda_sm20_div_s64
        .type           $__internal_21_$__cuda_sm20_div_s64,@function
        .size           $__internal_21_$__cuda_sm20_div_s64,(.L_x_3169 - $__internal_21_$__cuda_sm20_div_s64)
$__internal_21_$__cuda_sm20_div_s64:
        /* <DEDUP_REMOVED lines=82> */
[----:B------:R-:W-:Y:S06]  /*1f20*/  RET.REL.NODEC R6 `(_ZN2at6native16triu_tril_kernelIN3c107complexINS2_4HalfEEEiLb1ELi2ELb0EEEvNS_4cuda6detail10TensorInfoIT_T0_EENS8_IKS9_SA_EEllSA_) ;  /* 0xffffffe006347950 */ /* 0x000fec0003c3ffff */
.L_x_449:
        /* <DEDUP_REMOVED lines=13> */
.L_x_3169:


//--------------------- .text._ZN2at6native16triu_tril_kernelIN3c107complexINS2_4HalfEEEiLb1ELi2ELb1EEEvNS_4cuda6detail10TensorInfoIT_T0_EENS8_IKS9_SA_EEllSA_ --------------------------
	.section	.text._ZN2at6native16triu_tril_kernelIN3c107complexINS2_4HalfEEEiLb1ELi2ELb1EEEvNS_4cuda6detail10TensorInfoIT_T0_EENS8_IKS9_SA_EEllSA_,"ax",@progbits
	.align	128
        .global         _ZN2at6native16triu_tril_kernelIN3c107complexINS2_4HalfEEEiLb1ELi2ELb1EEEvNS_4cuda6detail10TensorInfoIT_T0_EENS8_IKS9_SA_EEllSA_
        .type           _ZN2at6native16triu_tril_kernelIN3c107complexINS2_4HalfEEEiLb1ELi2ELb1EEEvNS_4cuda6detail10TensorInfoIT_T0_EENS8_IKS9_SA_EEllSA_,@function
        .size           _ZN2at6native16triu_tril_kernelIN3c107complexINS2_4HalfEEEiLb1ELi2ELb1EEEvNS_4cuda6detail10TensorInfoIT_T0_EENS8_IKS9_SA_EEllSA_,(.L_x_3171 - _ZN2at6native16triu_tril_kernelIN3c107complexINS2_4HalfEEEiLb1ELi2ELb1EEEvNS_4cuda6detail10TensorInfoIT_T0_EENS8_IKS9_SA_EEllSA_)
        .other          _ZN2at6native16triu_tril_kernelIN3c107complexINS2_4HalfEEEiLb1ELi2ELb1EEEvNS_4cuda6detail10TensorInfoIT_T0_EENS8_IKS9_SA_EEllSA_,@"STO_CUDA_ENTRY STV_DEFAULT"
_ZN2at6native16triu_tril_kernelIN3c107complexINS2_4HalfEEEiLb1ELi2ELb1EEEvNS_4cuda6detail10TensorInfoIT_T0_EENS8_IKS9_SA_EEllSA_:
.text._ZN2at6native16triu_tril_kernelIN3c107complexINS2_4HalfEEEiLb1ELi2ELb1EEEvNS_4cuda6detail10TensorInfoIT_T0_EENS8_IKS9_SA_EEllSA_:
        /* <DEDUP_REMOVED lines=23> */
[----:B------:R-:W-:Y:S05]  /*0170*/  CALL.REL.NOINC `($__internal_22_$__cuda_sm20_div_s64) ;  /* 0x0000001400b07944 */ /* 0x000fea0003c00000 */
[----:B------:R-:W-:Y:S01]  /*0180*/  IADD3 R3, -R8, RZ, RZ ;  /* 0x000000ff08037210 */ /* 0x000fe20007ffe1ff */
[----:B------:R-:W-:-:S04]  /*0190*/  ULDC UR6, c[0x0][0x3d0] ;  /* 0x0000f40000067ab9 */ /* 0x000fc80000000800 */
[----:B------:R-:W-:Y:S01]  /*01a0*/  IMAD R4, R3, UR6, R4 ;  /* 0x0000000603047c24 */ /* 0x000fe2000f8e0204 */
[----:B------:R-:W-:Y:S06]  /*01b0*/  BRA `(.L_x_452) ;  /* 0x0000000000547947 */ /* 0x000fec0003800000 */
.L_x_451:
        /* <DEDUP_REMOVED lines=21> */
.L_x_452:
[----:B------:R-:W-:Y:S05]  /*0310*/  BSYNC B0 ;  /* 0x0000000000007941 */ /* 0x000fea0003800000 */
.L_x_450:
        /* <DEDUP_REMOVED lines=13> */
[----:B------:R-:W-:Y:S05]  /*03f0*/  CALL.REL.NOINC `($__internal_23_$__cuda_sm20_rem_s64) ;  /* 0x00000018005c7944 */ /* 0x000fea0003c00000 */
[----:B------:R-:W-:Y:S01]  /*0400*/  MOV R3, R5 ;  /* 0x0000000500037202 */ /* 0x000fe20000000f00 */
[----:B------:R-:W-:Y:S06]  /*0410*/  BRA `(.L_x_455) ;  /* 0x0000000000447947 */ /* 0x000fec0003800000 */
.L_x_454:
        /* <DEDUP_REMOVED lines=17> */
.L_x_455:
[----:B------:R-:W-:Y:S05]  /*0530*/  BSYNC B0 ;  /* 0x0000000000007941 */ /* 0x000fea0003800000 */
.L_x_453:
        /* <DEDUP_REMOVED lines=17> */
[----:B0-----:R-:W-:Y:S05]  /*0650*/  CALL.REL.NOINC `($__internal_22_$__cuda_sm20_div_s64) ;  /* 0x0000001000787944 */ /* 0x001fea0003c00000 */
[----:B------:R-:W-:Y:S01]  /*0660*/  IMAD.MOV.U32 R14, RZ, RZ, R8 ;  /* 0x000000ffff0e7224 */ /* 0x000fe200078e0008 */
[----:B------:R-:W-:Y:S01]  /*0670*/  MOV R15, R9 ;  /* 0x00000009000f7202 */ /* 0x000fe20000000f00 */
[----:B------:R-:W-:Y:S06]  /*0680*/  BRA `(.L_x_458) ;  /* 0x00000000004c7947 */ /* 0x000fec0003800000 */
.L_x_457:
        /* <DEDUP_REMOVED lines=19> */
.L_x_458:
[----:B------:R-:W-:Y:S05]  /*07c0*/  BSYNC B0 ;  /* 0x0000000000007941 */ /* 0x000fea0003800000 */
.L_x_456:
        /* <DEDUP_REMOVED lines=18> */
.L_x_464:
        /* <DEDUP_REMOVED lines=10> */
[----:B------:R-:W-:Y:S05]  /*0990*/  CALL.REL.NOINC `($__internal_22_$__cuda_sm20_div_s64) ;  /* 0x0000000c00a87944 */ /* 0x000fea0003c00000 */
[----:B------:R-:W-:Y:S01]  /*09a0*/  IADD3 R5, -R8, RZ, RZ ;  /* 0x000000ff08057210 */ /* 0x000fe20007ffe1ff */
[----:B------:R-:W-:-:S04]  /*09b0*/  IMAD.MOV.U32 R15, RZ, RZ, R9 ;  /* 0x000000ffff0f7224 */ /* 0x000fc800078e0009 */
[----:B------:R-:W-:Y:S02]  /*09c0*/  IMAD R10, R10, R5, R14 ;  /* 0x000000050a0a7224 */ /* 0x000fe400078e020e */
[----:B------:R-:W-:Y:S01]  /*09d0*/  IMAD.MOV.U32 R14, RZ, RZ, R8 ;  /* 0x000000ffff0e7224 */ /* 0x000fe200078e0008 */
[----:B------:R-:W-:Y:S06]  /*09e0*/  BRA `(.L_x_463) ;  /* 0x0000000000587947 */ /* 0x000fec0003800000 */
.L_x_462:
        /* <DEDUP_REMOVED lines=22> */
.L_x_463:
[----:B------:R-:W-:Y:S05]  /*0b50*/  BSYNC B0 ;  /* 0x0000000000007941 */ /* 0x000fea0003800000 */
.L_x_461:
        /* <DEDUP_REMOVED lines=8> */
.L_x_460:
[----:B------:R-:W-:-:S13]  /*0be0*/  ISETP.GE.U32.AND P0, PT, R21, 0x3, PT ;  /* 0x000000031500780c */ /* 0x000fda0003f06070 */
[----:B------:R-:W-:Y:S05]  /*0bf0*/  @!P0 BRA `(.L_x_459) ;  /* 0x0000000800b88947 */ /* 0x000fea0003800000 */
[C---:B------:R-:W-:Y:S01]  /*0c00*/  SHF.L.U32 R22, R20.reuse, 0x2, RZ ;  /* 0x0000000214167819 */ /* 0x040fe200000006ff */
[----:B------:R-:W-:Y:S02]  /*0c10*/  IMAD.MOV.U32 R5, RZ, RZ, 0x6c ;  /* 0x0000006cff057424 */ /* 0x000fe400078e00ff */
[C---:B------:R-:W-:Y:S02]  /*0c20*/  VIADD R21, R20.reuse, 0x4 ;  /* 0x0000000414157836 */ /* 0x040fe40000000000 */
[----:B------:R-:W-:Y:S02]  /*0c30*/  IMAD R20, R20, 0x4, R5 ;  /* 0x0000000414147824 */ /* 0x000fe400078e0205 */
[----:B------:R-:W-:-:S07]  /*0c40*/  VIADD R22, R22, 0xe0 ;  /* 0x000000e016167836 */ /* 0x000fce0000000000 */
.L_x_477:
        /* <DEDUP_REMOVED lines=16> */
.L_x_466:
        /* <DEDUP_REMOVED lines=22> */
.L_x_467:
[----:B------:R-:W-:Y:S05]  /*0eb0*/  BSYNC B0 ;  /* 0x0000000000007941 */ /* 0x000fea0003800000 */
.L_x_465:
        /* <DEDUP_REMOVED lines=12> */
[----:B------:R-:W-:Y:S05]  /*0f80*/  CALL.REL.NOINC `($__internal_22_$__cuda_sm20_div_s64) ;  /* 0x00000008002c7944 */ /* 0x000fea0003c00000 */
[----:B------:R-:W-:Y:S02]  /*0f90*/  IMAD.MOV R11, RZ, RZ, -R8 ;  /* 0x000000ffff0b7224 */ /* 0x000fe400078e0a08 */
[----:B------:R-:W-:Y:S02]  /*0fa0*/  IMAD.MOV.U32 R15, RZ, RZ, R9 ;  /* 0x000000ffff0f7224 */ /* 0x000fe400078e0009 */
[----:B------:R-:W-:Y:S01]  /*0fb0*/  IMAD R11, R10, R11, R14 ;  /* 0x0000000b0a0b7224 */ /* 0x000fe200078e020e */
[----:B------:R-:W-:Y:S01]  /*0fc0*/  MOV R14, R8 ;  /* 0x00000008000e7202 */ /* 0x000fe20000000f00 */
[----:B------:R-:W-:Y:S06]  /*0fd0*/  BRA `(.L_x_470) ;  /* 0x0000000000587947 */ /* 0x000fec0003800000 */
.L_x_469:
[----:B------:R-:W0:Y:S01]  /*0fe0*/  I2F.U32.RP R5, R10 ;  /* 0x0000000a00057306 */ /* 0x000e220000209000 */
[----:B------:R-:W-:Y:S01]  /*0ff0*/  IMAD.MOV R9, RZ, RZ, -R10 ;  /* 0x000000ffff097224 */ /* 0x000fe200078e0a0a */
[----:B------:R-:W-:Y:S01]  /*1000*/  ISETP.NE.U32.AND P2, PT, R10, RZ, PT ;  /* 0x000000ff0a00720c */ /* 0x000fe20003f45070 */
[----:B------:R-:W-:-:S05]  /*1010*/  IMAD.MOV.U32 R15, RZ, RZ, RZ ;  /* 0x000000ffff0f7224 */ /* 0x000fca00078e00ff */
        /* <DEDUP_REMOVED lines=13> */
[----:B------:R-:W-:Y:S02]  /*10f0*/  @P1 IADD3 R7, R7, 0x1, RZ ;  /* 0x0000000107071810 */ /* 0x000fe40007ffe0ff */
[----:B------:R-:W-:-:S05]  /*1100*/  @!P2 LOP3.LUT R7, RZ, R10, RZ, 0x33, !PT ;  /* 0x0000000aff07a212 */ /* 0x000fca00078e33ff */
[----:B------:R-:W-:-:S04]  /*1110*/  IMAD.MOV R11, RZ, RZ, -R7 ;  /* 0x000000ffff0b7224 */ /* 0x000fc800078e0a07 */
[----:B------:R-:W-:Y:S01]  /*1120*/  IMAD R11, R10, R11, R14 ;  /* 0x0000000b0a0b7224 */ /* 0x000fe200078e020e */
[----:B------:R-:W-:-:S07]  /*1130*/  MOV R14, R7 ;  /* 0x00000007000e7202 */ /* 0x000fce0000000f00 */
.L_x_470:
[----:B------:R-:W-:Y:S05]  /*1140*/  BSYNC B0 ;  /* 0x0000000000007941 */ /* 0x000fea0003800000 */
.L_x_468:
        /* <DEDUP_REMOVED lines=10> */
[----:B------:R-:W-:Y:S02]  /*11f0*/  MOV R7, R15 ;  /* 0x0000000f00077202 */ /* 0x000fe40000000f00 */
[----:B------:R-:W-:-:S07]  /*1200*/  MOV R6, 0x1220 ;  /* 0x0000122000067802 */ /* 0x000fce0000000f00 */
[----:B------:R-:W-:Y:S05]  /*1210*/  CALL.REL.NOINC `($__internal_22_$__cuda_sm20_div_s64) ;  /* 0x0000000400887944 */ /* 0x000fea0003c00000 */
[----:B------:R-:W-:Y:S02]  /*1220*/  IMAD.MOV R11, RZ, RZ, -R8 ;  /* 0x000000ffff0b7224 */ /* 0x000fe400078e0a08 */
[----:B------:R-:W-:Y:S02]  /*1230*/  IMAD.MOV.U32 R15, RZ, RZ, R9 ;  /* 0x000000ffff0f7224 */ /* 0x000fe400078e0009 */
[----:B------:R-:W-:Y:S01]  /*1240*/  IMAD R11, R10, R11, R14 ;  /* 0x0000000b0a0b7224 */ /* 0x000fe200078e020e */
[----:B------:R-:W-:Y:S01]  /*1250*/  MOV R14, R8 ;  /* 0x00000008000e7202 */ /* 0x000fe20000000f00 */
[----:B------:R-:W-:Y:S06]  /*1260*/  BRA `(.L_x_473) ;  /* 0x0000000000587947 */ /* 0x000fec0003800000 */
.L_x_472:
        /* <DEDUP_REMOVED lines=22> */
.L_x_473:
[----:B------:R-:W-:Y:S05]  /*13d0*/  BSYNC B0 ;  /* 0x0000000000007941 */ /* 0x000fea0003800000 */
.L_x_471:
        /* <DEDUP_REMOVED lines=18> */
.L_x_475:
        /* <DEDUP_REMOVED lines=22> */
.L_x_476:
[----:B------:R-:W-:Y:S05]  /*1660*/  BSYNC B0 ;  /* 0x0000000000007941 */ /* 0x000fea0003800000 */
.L_x_474:
[----:B------:R0:W1:Y:S01]  /*1670*/  LDC R5, c[0x0][R20+0x204] ;  /* 0x0000810014057b82 */ /* 0x0000620000000800 */
[----:B------:R-:W-:Y:S02]  /*1680*/  IADD3 R21, R21, -0x4, RZ ;  /* 0xfffffffc15157810 */ /* 0x000fe40007ffe0ff */
[----:B------:R-:W-:Y:S02]  /*1690*/  IADD3 R22, R22, -0x10, RZ ;  /* 0xfffffff016167810 */ /* 0x000fe40007ffe0ff */
[----:B------:R-:W-:Y:S01]  /*16a0*/  ISETP.GT.AND P0, PT, R21, 0x3, PT ;  /* 0x000000031500780c */ /* 0x000fe20003f04270 */
[----:B0-----:R-:W-:Y:S02]  /*16b0*/  VIADD R20, R20, 0xfffffff0 ;  /* 0xfffffff014147836 */ /* 0x001fe40000000000 */
[----:B-1----:R-:W-:-:S10]  /*16c0*/  IMAD R0, R5, R10, R0 ;  /* 0x0000000a05007224 */ /* 0x002fd400078e0200 */
[----:B------:R-:W-:Y:S05]  /*16d0*/  @P0 BRA `(.L_x_477) ;  /* 0xfffffff4005c0947 */ /* 0x000fea000383ffff */
.L_x_459:
[----:B------:R-:W-:Y:S02]  /*16e0*/  ULDC UR4, c[0x0][UR6+0x21c] ;  /* 0x0000870006047abb */ /* 0x000fe40008000800 */
[----:B------:R-:W-:-:S13]  /*16f0*/  ISETP.LT.AND P0, PT, R4, UR4, PT ;  /* 0x0000000404007c0c */ /* 0x000fda000bf01270 */
[----:B------:R-:W-:Y:S05]  /*1700*/  @!P0 EXIT ;  /* 0x000000000000894d */ /* 0x000fea0003800000 */
[----:B------:R-:W0:Y:S01]  /*1710*/  LDC.64 R6, c[0x0][0x210] ;  /* 0x00008400ff067b82 */ /* 0x000e220000000a00 */
[----:B------:R-:W-:Y:S01]  /*1720*/  VIADD R4, R4, 0x1 ;  /* 0x0000000104047836 */ /* 0x000fe20000000000 */
[----:B------:R-:W-:-:S04]  /*1730*/  ULDC.64 UR6, c[0x0][0x208] ;  /* 0x0000820000067ab9 */ /* 0x000fc80000000a00 */
[----:B------:R-:W-:Y:S01]  /*1740*/  ISETP.GE.AND P0, PT, R4, UR4, PT ;  /* 0x0000000404007c0c */ /* 0x000fe2000bf06270 */
[----:B0-----:R-:W-:-:S05]  /*1750*/  IMAD.WIDE R6, R0, 0x4, R6 ;  /* 0x0000000400067825 */ /* 0x001fca00078e0206 */
[----:B------:R0:W-:Y:S07]  /*1760*/  STG.E desc[UR6][R6.64], RZ ;  /* 0x000000ff06007986 */ /* 0x0001ee000c101906 */
[----:B------:R-:W-:Y:S05]  /*1770*/  @P0 EXIT ;  /* 0x000000000000094d */ /* 0x000fea0003800000 */
[----:B------:R-:W-:Y:S01]  /*1780*/  IADD3 R3, R4, -R3, RZ ;  /* 0x8000000304037210 */ /* 0x000fe20007ffe0ff */
[----:B------:R-:W-:-:S03]  /*1790*/  ULDC.64 UR4, c[0x0][0x3c0] ;  /* 0x0000f00000047ab9 */ /* 0x000fc60000000a00 */
[----:B------:R-:W-:Y:S02]  /*17a0*/  ISETP.GE.U32.AND P0, PT, R3, UR4, PT ;  /* 0x0000000403007c0c */ /* 0x000fe4000bf06070 */
[----:B------:R-:W-:-:S04]  /*17b0*/  SHF.R.S32.HI R3, RZ, 0x1f, R3 ;  /* 0x0000001fff037819 */ /* 0x000fc80000011403 */
[----:B------:R-:W-:-:S13]  /*17c0*/  ISETP.GE.AND.EX P0, PT, R3, UR5, PT, P0 ;  /* 0x0000000503007c0c */ /* 0x000fda000bf06300 */
[----:B------:R-:W-:Y:S05]  /*17d0*/  @P0 EXIT ;  /* 0x000000000000094d */ /* 0x000fea0003800000 */
[----:B------:R-:W-:-:S05]  /*17e0*/  IMAD.MOV.U32 R3, RZ, RZ, 0x6c ;  /* 0x0000006cff037424 */ /* 0x000fca00078e00ff */
[----:B------:R-:W-:-:S04]  /*17f0*/  LEA R0, R2, R3, 0x2 ;  /* 0x0000000302007211 */ /* 0x000fc800078e10ff */
[----:B------:R-:W1:Y:S02]  /*1800*/  LDC R3, c[0x0][R0+0x210] ;  /* 0x0000840000037b82 */ /* 0x000e640000000800 */
[----:B-1----:R-:W-:-:S05]  /*1810*/  IMAD.WIDE R2, R3, 0x4, R6 ;  /* 0x0000000403027825 */ /* 0x002fca00078e0206 */
[----:B------:R-:W-:Y:S01]  /*1820*/  STG.E desc[UR6][R2.64], RZ ;  /* 0x000000ff02007986 */ /* 0x000fe2000c101906 */
[----:B------:R-:W-:Y:S05]  /*1830*/  EXIT ;  /* 0x000000000000794d */ /* 0x000fea0003800000 */
        .weak           $__internal_22_$__cuda_sm20_div_s64
        .type           $__internal_22_$__cuda_sm20_div_s64,@function
        .size           $__internal_22_$__cuda_sm20_div_s64,($__internal_23_$__cuda_sm20_rem_s64 - $__internal_22_$__cuda_sm20_div_s64)
$__internal_22_$__cuda_sm20_div_s64:
        /* <DEDUP_REMOVED lines=82> */
[----:B------:R-:W-:Y:S05]  /*1d60*/  RET.REL.NODEC R6 `(_ZN2at6native16triu_tril_kernelIN3c107complexINS2_4HalfEEEiLb1ELi2ELb1EEEvNS_4cuda6detail10TensorInfoIT_T0_EENS8_IKS9_SA_EEllSA_) ;  /* 0xffffffe006a47950 */ /* 0x000fea0003c3ffff */
        .weak           $__internal_23_$__cuda_sm20_rem_s64
        .type           $__internal_23_$__cuda_sm20_rem_s64,@function
        .size           $__internal_23_$__cuda_sm20_rem_s64,(.L_x_3171 - $__internal_23_$__cuda_sm20_rem_s64)
$__internal_23_$__cuda_sm20_rem_s64:
        /* <DEDUP_REMOVED lines=72> */
[----:B------:R-:W-:Y:S06]  /*21f0*/  RET.REL.NODEC R2 `(_ZN2at6native16triu_tril_kernelIN3c107complexINS2_4HalfEEEiLb1ELi2ELb1EEEvNS_4cuda6detail10TensorInfoIT_T0_EENS8_IKS9_SA_EEllSA_) ;  /* 0xffffffdc02807950 */ /* 0x000fec0003c3ffff */
.L_x_478:
        /* <DEDUP_REMOVED lines=16> */
.L_x_3171:


//--------------------- .text._ZN2at6native16triu_tril_kernelIN3c107complexIfEElLb1ELi1ELb0EEEvNS_4cuda6detail10TensorInfoIT_T0_EENS7_IKS8_S9_EEllS9_ --------------------------
	.section	.text._ZN2at6native16triu_tril_kernelIN3c107complexIfEElLb1ELi1ELb0EEEvNS_4cuda6detail10TensorInfoIT_T0_EENS7_IKS8_S9_EEllS9_,"ax",@progbits
	.align	128
        .global         _ZN2at6native16triu_tril_kernelIN3c107complexIfEElLb1ELi1ELb0EEEvNS_4cuda6detail10TensorInfoIT_T0_EENS7_IKS8_S9_EEllS9_
        .type           _ZN2at6native16triu_tril_kernelIN3c107complexIfEElLb1ELi1ELb0EEEvNS_4cuda6detail10TensorInfoIT_T0_EENS7_IKS8_S9_EEllS9_,@function
        .size           _ZN2at6native16triu_tril_kernelIN3c107complexIfEElLb1ELi1ELb0EEEvNS_4cuda6detail10TensorInfoIT_T0_EENS7_IKS8_S9_EEllS9_,(.L_x_3172 - _ZN2at6native16triu_tril_kernelIN3c107complexIfEElLb1ELi1ELb0EEEvNS_4cuda6detail10TensorInfoIT_T0_EENS7_IKS8_S9_EEllS9_)
        .other          _ZN2at6native16triu_tril_kernelIN3c107complexIfEElLb1ELi1ELb0EEEvNS_4cuda6detail10TensorInfoIT_T0_EENS7_IKS8_S9_EEllS9_,@"STO_CUDA_ENTRY STV_DEFAULT"
_ZN2at6native16triu_tril_kernelIN3c107complexIfEElLb1ELi1ELb0EEEvNS_4cuda6detail10TensorInfoIT_T0_EENS7_IKS8_S9_EEllS9_:
.text._ZN2at6native16triu_tril_kernelIN3c107complexIfEElLb1ELi1ELb0EEEvNS_4cuda6detail10TensorInfoIT_T0_EENS7_IKS8_S9_EEllS9_:
[----:B------:R-:W-:Y:S01]  /*0000*/  LDC R1, c[0x0][0x28] ;  /* 0x00000a00ff017b82 */ /* 0x000fe20000000800 */
[----:B------:R-:W0:Y:S07]  /*0010*/  S2R R2, SR_TID.X ;  /* 0x0000000000027919 */ /* 0x000e2e0000002100 */
[----:B------:R-:W0:Y:S01]  /*0020*/  S2UR UR4, SR_CTAID.X ;  /* 0x00000000000479c3 */ /* 0x000e220000002500 */
[----:B------:R-:W-:-:S07]  /*0030*/  IMAD.MOV.U32 R3, RZ, RZ, RZ ;  /* 0x000000ffff037224 */ /* 0x000fce00078e00ff */
[----:B------:R-:W0:Y:S02]  /*0040*/  LDC R5, c[0x0][RZ] ;  /* 0x00000000ff057b82 */ /* 0x000e240000000800 */
[----:B0-----:R-:W-:Y:S01]  /*0050*/  IMAD.WIDE.U32 R2, R5, UR4, R2 ;  /* 0x0000000405027c25 */ /* 0x001fe2000f8e0002 */
[----:B------:R-:W-:Y:S02]  /*0060*/  ULDC.64 UR4, c[0x0][0x558] ;  /* 0x0001560000047ab9 */ /* 0x000fe40000000a00 */
        /* <DEDUP_REMOVED lines=12> */
[----:B------:R-:W-:Y:S02]  /*0130*/  MOV R20, R3 ;  /* 0x0000000300147202 */ /* 0x000fe40000000f00 */
[----:B------:R-:W-:-:S07]  /*0140*/  MOV R0, 0x160 ;  /* 0x0000016000007802 */ /* 0x000fce0000000f00 */
[----:B------:R-:W-:Y:S05]  /*0150*/  CALL.REL.NOINC `($__internal_24_$__cuda_sm20_div_s64) ;  /* 0x0000001c00e87944 */ /* 0x000fea0003c00000 */
[----:B------:R-:W-:Y:S01]  /*0160*/  IADD3 R5, P0, RZ, -R19, RZ ;  /* 0x80000013ff057210 */ /* 0x000fe20007f1e0ff */
[----:B------:R-:W-:Y:S01]  /*0170*/  ULDC.64 UR4, c[0x0][0x560] ;  /* 0x0001580000047ab9 */ /* 0x000fe20000000a00 */
[----:B------:R-:W-:-:S03]  /*0180*/  IMAD.MOV.U32 R4, RZ, RZ, R19 ;  /* 0x000000ffff047224 */ /* 0x000fc600078e0013 */
[----:B------:R-:W-:Y:S02]  /*0190*/  IMAD.X R0, RZ, RZ, ~R11, P0 ;  /* 0x000000ffff007224 */ /* 0x000fe400000e0e0b */
[----:B------:R-:W-:-:S04]  /*01a0*/  IMAD.WIDE.U32 R2, R5, UR4, R2 ;  /* 0x0000000405027c25 */ /* 0x000fc8000f8e0002 */
[----:B------:R-:W-:-:S04]  /*01b0*/  IMAD R0, R0, UR4, RZ ;  /* 0x0000000400007c24 */ /* 0x000fc8000f8e02ff */
[----:B------:R-:W-:-:S05]  /*01c0*/  IMAD R5, R5, UR5, R0 ;  /* 0x0000000505057c24 */ /* 0x000fca000f8e0200 */
[----:B------:R-:W-:Y:S02]  /*01d0*/  IADD3 R3, R3, R5, RZ ;  /* 0x0000000503037210 */ /* 0x000fe40007ffe0ff */
[----:B------:R-:W-:Y:S01]  /*01e0*/  MOV R5, R11 ;  /* 0x0000000b00057202 */ /* 0x000fe20000000f00 */
[----:B------:R-:W-:Y:S06]  /*01f0*/  BRA `(.L_x_481) ;  /* 0x00000000005c7947 */ /* 0x000fec0003800000 */
.L_x_480:
        /* <DEDUP_REMOVED lines=10> */
[----:B------:R-:W-:-:S05]  /*02a0*/  IMAD.HI.U32 R4, R5, R2, RZ ;  /* 0x0000000205047227 */ /* 0x000fca00078e00ff */
[----:B------:R-:W-:-:S05]  /*02b0*/  IADD3 R3, -R4, RZ, RZ ;  /* 0x000000ff04037210 */ /* 0x000fca0007ffe1ff */
[----:B------:R-:W-:-:S05]  /*02c0*/  IMAD R3, R3, UR4, R2 ;  /* 0x0000000403037c24 */ /* 0x000fca000f8e0202 */
[----:B------:R-:W-:-:S13]  /*02d0*/  ISETP.GE.U32.AND P0, PT, R3, UR4, PT ;  /* 0x0000000403007c0c */ /* 0x000fda000bf06070 */
[----:B------:R-:W-:Y:S01]  /*02e0*/  @P0 VIADD R3, R3, -UR4 ;  /* 0x8000000403030c36 */ /* 0x000fe20008000000 */
[----:B------:R-:W-:-:S04]  /*02f0*/  @P0 IADD3 R4, R4, 0x1, RZ ;  /* 0x0000000104040810 */ /* 0x000fc80007ffe0ff */
[----:B------:R-:W-:Y:S01]  /*0300*/  ISETP.GE.U32.AND P1, PT, R3, UR4, PT ;  /* 0x0000000403007c0c */ /* 0x000fe2000bf26070 */
[----:B------:R-:W-:-:S12]  /*0310*/  IMAD.MOV.U32 R3, RZ, RZ, RZ ;  /* 0x000000ffff037224 */ /* 0x000fd800078e00ff */
[----:B------:R-:W-:Y:S01]  /*0320*/  @P1 VIADD R4, R4, 0x1 ;  /* 0x0000000104041836 */ /* 0x000fe20000000000 */
[----:B------:R-:W-:-:S04]  /*0330*/  @!P2 LOP3.LUT R4, RZ, UR4, RZ, 0x33, !PT ;  /* 0x00000004ff04ac12 */ /* 0x000fc8000f8e33ff */
[----:B------:R-:W-:-:S05]  /*0340*/  IADD3 R5, -R4, RZ, RZ ;  /* 0x000000ff04057210 */ /* 0x000fca0007ffe1ff */
[----:B------:R-:W-:Y:S01]  /*0350*/  IMAD R2, R5, UR4, R2 ;  /* 0x0000000405027c24 */ /* 0x000fe2000f8e0202 */
[----:B------:R-:W-:-:S11]  /*0360*/  HFMA2.MMA R5, -RZ, RZ, 0, 0 ;  /* 0x00000000ff057435 */ /* 0x000fd600000001ff */
.L_x_481:
[----:B------:R-:W-:Y:S05]  /*0370*/  BSYNC B0 ;  /* 0x0000000000007941 */ /* 0x000fea0003800000 */
.L_x_479:
        /* <DEDUP_REMOVED lines=18> */
[----:B------:R-:W-:Y:S05]  /*04a0*/  CALL.REL.NOINC `($__internal_24_$__cuda_sm20_div_s64) ;  /* 0x0000001c00147944 */ /* 0x000fea0003c00000 */
[----:B------:R-:W-:Y:S01]  /*04b0*/  IADD3 R7, P0, RZ, -R19, RZ ;  /* 0x80000013ff077210 */ /* 0x000fe20007f1e0ff */
[----:B------:R-:W-:Y:S01]  /*04c0*/  IMAD.MOV.U32 R12, RZ, RZ, R19 ;  /* 0x000000ffff0c7224 */ /* 0x000fe200078e0013 */
[----:B------:R-:W-:-:S03]  /*04d0*/  MOV R13, R11 ;  /* 0x0000000b000d7202 */ /* 0x000fc60000000f00 */
[----:B------:R-:W-:Y:S02]  /*04e0*/  IMAD.X R0, RZ, RZ, ~R11, P0 ;  /* 0x000000ffff007224 */ /* 0x000fe400000e0e0b */
[----:B------:R-:W-:-:S04]  /*04f0*/  IMAD.WIDE.U32 R4, R7, UR6, R4 ;  /* 0x0000000607047c25 */ /* 0x000fc8000f8e0004 */
[----:B------:R-:W-:-:S04]  /*0500*/  IMAD R0, R0, UR6, RZ ;  /* 0x0000000600007c24 */ /* 0x000fc8000f8e02ff */
[----:B------:R-:W-:-:S05]  /*0510*/  IMAD R7, R7, UR7, R0 ;  /* 0x0000000707077c24 */ /* 0x000fca000f8e0200 */
[----:B------:R-:W-:Y:S01]  /*0520*/  IADD3 R5, R5, R7, RZ ;  /* 0x0000000705057210 */ /* 0x000fe20007ffe0ff */
[----:B------:R-:W-:Y:S06]  /*0530*/  BRA `(.L_x_484) ;  /* 0x0000000000587947 */ /* 0x000fec0003800000 */
.L_x_483:
[----:B------:R-:W0:Y:S01]  /*0540*/  I2F.U32.RP R0, UR6 ;  /* 0x0000000600007d06 */ /* 0x000e220008209000 */
[----:B------:R-:W-:Y:S01]  /*0550*/  IADD3 R5, RZ, -UR6, RZ ;  /* 0x80000006ff057c10 */ /* 0x000fe2000fffe0ff */
[----:B------:R-:W-:Y:S01]  /*0560*/  HFMA2.MMA R13, -RZ, RZ, 0, 0 ;  /* 0x00000000ff0d7435 */ /* 0x000fe200000001ff */
        /* <DEDUP_REMOVED lines=18> */
[----:B------:R-:W-:-:S07]  /*0690*/  IMAD R4, R7, UR6, R4 ;  /* 0x0000000607047c24 */ /* 0x000fce000f8e0204 */
.L_x_484:
[----:B------:R-:W-:Y:S05]  /*06a0*/  BSYNC B0 ;  /* 0x0000000000007941 */ /* 0x000fea0003800000 */
.L_x_482:
        /* <DEDUP_REMOVED lines=8> */
[C---:B------:R-:W-:Y:S02]  /*0730*/  IMAD R0, R2.reuse, UR7, RZ ;  /* 0x0000000702007c24 */ /* 0x040fe4000f8e02ff */
[----:B------:R-:W-:-:S04]  /*0740*/  IMAD.WIDE.U32 R8, R2, UR6, RZ ;  /* 0x0000000602087c25 */ /* 0x000fc8000f8e00ff */
[----:B------:R-:W-:Y:S02]  /*0750*/  IMAD R17, R5, UR10, R10 ;  /* 0x0000000a05117c24 */ /* 0x000fe4000f8e020a */
[----:B------:R-:W-:Y:S01]  /*0760*/  IMAD R11, R3, UR6, R0 ;  /* 0x00000006030b7c24 */ /* 0x000fe2000f8e0200 */
[----:B------:R-:W-:Y:S01]  /*0770*/  ULDC.64 UR10, c[0x0][UR5+0x2e0] ;  /* 0x0000b800050a7abb */ /* 0x000fe20008000a00 */
[----:B------:R-:W-:Y:S01]  /*0780*/  IADD3 R0, P0, R8, R6, RZ ;  /* 0x0000000608007210 */ /* 0x000fe20007f1e0ff */
[C---:B------:R-:W-:Y:S01]  /*0790*/  IMAD R6, R2.reuse, UR11, RZ ;  /* 0x0000000b02067c24 */ /* 0x040fe2000f8e02ff */
[----:B------:R-:W-:Y:S01]  /*07a0*/  IADD3 R17, R7, R17, RZ ;  /* 0x0000001107117210 */ /* 0x000fe20007ffe0ff */
[----:B------:R-:W-:Y:S01]  /*07b0*/  IMAD.IADD R16, R9, 0x1, R11 ;  /* 0x0000000109107824 */ /* 0x000fe200078e020b */
[----:B------:R-:W-:Y:S01]  /*07c0*/  ULDC.64 UR6, c[0x0][UR5+0x2d8] ;  /* 0x0000b60005067abb */ /* 0x000fe20008000a00 */
[----:B------:R-:W-:-:S04]  /*07d0*/  IMAD.WIDE.U32 R8, R2, UR10, RZ ;  /* 0x0000000a02087c25 */ /* 0x000fc8000f8e00ff */
        /* <DEDUP_REMOVED lines=8> */
[----:B------:R-:W-:-:S03]  /*0860*/  IMAD.MOV.U32 R8, RZ, RZ, R0 ;  /* 0x000000ffff087224 */ /* 0x000fc600078e0000 */
[----:B------:R-:W-:-:S04]  /*0870*/  IADD3 R10, R11, R19, RZ ;  /* 0x000000130b0a7210 */ /* 0x000fc80007ffe0ff */
[----:B------:R-:W-:Y:S01]  /*0880*/  IADD3.X R15, R10, R15, RZ, P1, !PT ;  /* 0x0000000f0a0f7210 */ /* 0x000fe20000ffe4ff */
        /* <DEDUP_REMOVED lines=26> */
.L_x_490:
        /* <DEDUP_REMOVED lines=17> */
[----:B------:R-:W-:Y:S01]  /*0b40*/  MOV R6, R12 ;  /* 0x0000000c00067202 */ /* 0x000fe20000000f00 */
[----:B------:R-:W-:Y:S02]  /*0b50*/  IMAD.MOV.U32 R12, RZ, RZ, R19 ;  /* 0x000000ffff0c7224 */ /* 0x000fe400078e0013 */
[----:B------:R-:W-:Y:S02]  /*0b60*/  IMAD.X R0, RZ, RZ, ~R11, P0 ;  /* 0x000000ffff007224 */ /* 0x000fe400000e0e0b */
[----:B------:R-:W-:-:S04]  /*0b70*/  IMAD.WIDE.U32 R6, R17, UR14, R6 ;  /* 0x0000000e11067c25 */ /* 0x000fc8000f8e0006 */
[----:B------:R-:W-:-:S04]  /*0b80*/  IMAD R0, R0, UR14, RZ ;  /* 0x0000000e00007c24 */ /* 0x000fc8000f8e02ff */
[----:B------:R-:W-:-:S05]  /*0b90*/  IMAD R13, R17, UR15, R0 ;  /* 0x0000000f110d7c24 */ /* 0x000fca000f8e0200 */
[----:B------:R-:W-:Y:S02]  /*0ba0*/  IADD3 R0, R7, R13, RZ ;  /* 0x0000000d07007210 */ /* 0x000fe40007ffe0ff */
[----:B------:R-:W-:Y:S01]  /*0bb0*/  MOV R13, R11 ;  /* 0x0000000b000d7202 */ /* 0x000fe20000000f00 */
[----:B------:R-:W-:Y:S06]  /*0bc0*/  BRA `(.L_x_489) ;  /* 0x00000000005c7947 */ /* 0x000fec0003800000 */
.L_x_488:
        /* <DEDUP_REMOVED lines=23> */
.L_x_489:
[----:B------:R-:W-:Y:S05]  /*0d40*/  BSYNC B0 ;  /* 0x0000000000007941 */ /* 0x000fea0003800000 */
.L_x_487:
        /* <DEDUP_REMOVED lines=19> */
.L_x_486:
        /* <DEDUP_REMOVED lines=9> */
[----:B------:R-:W-:Y:S01]  /*0f10*/  MOV R6, UR8 ;  /* 0x0000000800067c02 */ /* 0x000fe20008000f00 */
[----:B------:R-:W-:Y:S02]  /*0f20*/  UIADD3 UR5, UR6, 0xd0, URZ ;  /* 0x000000d006057890 */ /* 0x000fe4000fffe03f */
[----:B------:R-:W-:Y:S01]  /*0f30*/  UIADD3 UR6, UR6, 0x1a8, URZ ;  /* 0x000001a806067890 */ /* 0x000fe2000fffe03f */
[----:B------:R-:W-:-:S11]  /*0f40*/  IMAD.U32 R7, RZ, RZ, UR7 ;  /* 0x00000007ff077e24 */ /* 0x000fd6000f8e00ff */
.L_x_503:
        /* <DEDUP_REMOVED lines=14> */
[----:B------:R-:W-:Y:S05]  /*1030*/  CALL.REL.NOINC `($__internal_24_$__cuda_sm20_div_s64) ;  /* 0x0000001000307944 */ /* 0x000fea0003c00000 */
        /* <DEDUP_REMOVED lines=10> */
.L_x_492:
        /* <DEDUP_REMOVED lines=22> */
[----:B------:R-:W-:-:S07]  /*1240*/  MOV R12, R11 ;  /* 0x0000000b000c7202 */ /* 0x000fce0000000f00 */
.L_x_493:
[----:B------:R-:W-:Y:S05]  /*1250*/  BSYNC B0 ;  /* 0x0000000000007941 */ /* 0x000fea0003800000 */
.L_x_491:
        /* <DEDUP_REMOVED lines=35> */
.L_x_495:
        /* <DEDUP_REMOVED lines=23> */
.L_x_496:
[----:B------:R-:W-:Y:S05]  /*1600*/  BSYNC B0 ;  /* 0x0000000000007941 */ /* 0x000fea0003800000 */
.L_x_494:
[----:B------:R-:W-:Y:S01]  /*1610*/  ULDC.64 UR12, c[0x0][UR6+0x200] ;  /* 0x00008000060c7abb */ /* 0x000fe20008000a00 */
        /* <DEDUP_REMOVED lines=8> */
[C---:B------:R-:W-:Y:S02]  /*16a0*/  IMAD R11, R10.reuse, UR11, RZ ;  /* 0x0000000b0a0b7c24 */ /* 0x040fe4000f8e02ff */
[----:B------:R-:W-:-:S04]  /*16b0*/  IMAD.WIDE.U32 R16, R10, UR8, R16 ;  /* 0x000000080a107c25 */ /* 0x000fc8000f8e0010 */
[----:B------:R-:W-:Y:S02]  /*16c0*/  IMAD R9, R0, UR8, R9 ;  /* 0x0000000800097c24 */ /* 0x000fe4000f8e0209 */
        /* <DEDUP_REMOVED lines=25> */
.L_x_498:
        /* <DEDUP_REMOVED lines=23> */
.L_x_499:
[----:B------:R-:W-:Y:S05]  /*19d0*/  BSYNC B0 ;  /* 0x0000000000007941 */ /* 0x000fea0003800000 */
.L_x_497:
        /* <DEDUP_REMOVED lines=38> */
.L_x_501:
        /* <DEDUP_REMOVED lines=22> */
.L_x_502:
[----:B------:R-:W-:Y:S05]  /*1da0*/  BSYNC B0 ;  /* 0x0000000000007941 */ /* 0x000fea0003800000 */
.L_x_500:
        /* <DEDUP_REMOVED lines=19> */
.L_x_485:
        /* <DEDUP_REMOVED lines=8> */
[----:B------:R-:W-:Y:S01]  /*1f60*/  ULDC.64 UR6, c[0x0][UR4+0x220] ;  /* 0x0000880004067abb */ /* 0x000fe20008000a00 */
[----:B------:R-:W-:Y:S02]  /*1f70*/  CS2R R10, SRZ ;  /* 0x00000000000a7805 */ /* 0x000fe4000001ff00 */
[----:B------:R-:W-:-:S04]  /*1f80*/  ISETP.GE.U32.AND P0, PT, R2, UR6, PT ;  /* 0x0000000602007c0c */ /* 0x000fc8000bf06070 */
[----:B------:R-:W-:-:S13]  /*1f90*/  ISETP.GE.AND.EX P0, PT, R3, UR7, PT, P0 ;  /* 0x0000000703007c0c */ /* 0x000fda000bf06300 */
[----:B------:R-:W0:Y:S02]  /*1fa0*/  @!P0 LDC.64 R6, c[0x0][0x3b0] ;  /* 0x0000ec00ff068b82 */ /* 0x000e240000000a00 */
[----:B0-----:R-:W-:-:S04]  /*1fb0*/  @!P0 LEA R6, P1, R8, R6, 0x3 ;  /* 0x0000000608068211 */ /* 0x001fc800078218ff */
[----:B------:R-:W-:-:S05]  /*1fc0*/  @!P0 LEA.HI.X R7, R8, R7, R9, 0x3, P1 ;  /* 0x0000000708078211 */ /* 0x000fca00008f1c09 */
[----:B------:R-:W2:Y:S01]  /*1fd0*/  @!P0 LDG.E.64 R10, desc[UR8][R6.64] ;  /* 0x00000008060a8981 */ /* 0x000ea2000c1e1b00 */
[----:B------:R-:W-:-:S04]  /*1fe0*/  IADD3 R4, P1, R2, -R4, RZ ;  /* 0x8000000402047210 */ /* 0x000fc80007f3e0ff */
[----:B------:R-:W-:Y:S02]  /*1ff0*/  ISETP.GE.U32.AND P0, PT, R4, UR10, PT ;  /* 0x0000000a04007c0c */ /* 0x000fe4000bf06070 */
[----:B------:R-:W-:-:S04]  /*2000*/  IADD3.X R5, R3, ~R5, RZ, P1, !PT ;  /* 0x8000000503057210 */ /* 0x000fc80000ffe4ff */
[----:B------:R-:W-:-:S04]  /*2010*/  ISETP.GE.AND.EX P0, PT, R5, UR11, PT, P0 ;  /* 0x0000000b05007c0c */ /* 0x000fc8000bf06300 */
[----:B--2---:R-:W-:Y:S02]  /*2020*/  FSEL R4, R10, RZ, P0 ;  /* 0x000000ff0a047208 */ /* 0x004fe40000000000 */
[----:B------:R-:W-:Y:S01]  /*2030*/  FSEL R5, R11, RZ, P0 ;  /* 0x000000ff0b057208 */ /* 0x000fe20000000000 */
[----:B------:R-:W-:Y:S06]  /*2040*/  BRA `(.L_x_506) ;  /* 0x0000000000047947 */ /* 0x000fec0003800000 */
.L_x_505:
[----:B------:R-:W-:-:S07]  /*2050*/  CS2R R4, SRZ ;  /* 0x0000000000047805 */ /* 0x000fce000001ff00 */
.L_x_506:
[----:B------:R-:W-:Y:S05]  /*2060*/  BSYNC B0 ;  /* 0x0000000000007941 */ /* 0x000fea0003800000 */
.L_x_504:
[----:B------:R-:W-:Y:S02]  /*2070*/  ULDC.64 UR6, c[0x0][UR4+0x220] ;  /* 0x0000880004067abb */ /* 0x000fe40008000a00 */
[----:B------:R-:W-:-:S04]  /*2080*/  ISETP.GE.U32.AND P0, PT, R2, UR6, PT ;  /* 0x0000000602007c0c */ /* 0x000fc8000bf06070 */
[----:B------:R-:W-:-:S13]  /*2090*/  ISETP.GE.AND.EX P0, PT, R3, UR7, PT, P0 ;  /* 0x0000000703007c0c */ /* 0x000fda000bf06300 */
[----:B------:R-:W-:Y:S05]  /*20a0*/  @P0 EXIT ;  /* 0x000000000000094d */ /* 0x000fea0003800000 */
[----:B------:R-:W-:Y:S02]  /*20b0*/  ULDC.64 UR4, c[0x0][0x210] ;  /* 0x0000840000047ab9 */ /* 0x000fe40000000a00 */
[----:B------:R-:W-:-:S04]  /*20c0*/  LEA R2, P0, R14, UR4, 0x3 ;  /* 0x000000040e027c11 */ /* 0x000fc8000f8018ff */
[----:B------:R-:W-:-:S05]  /*20d0*/  LEA.HI.X R3, R14, UR5, R15, 0x3, P0 ;  /* 0x000000050e037c11 */ /* 0x000fca00080f1c0f */
[----:B------:R-:W-:Y:S01]  /*20e0*/  STG.E.64 desc[UR8][R2.64], R4 ;  /* 0x0000000402007986 */ /* 0x000fe2000c101b08 */
[----:B------:R-:W-:Y:S05]  /*20f0*/  EXIT ;  /* 0x000000000000794d */ /* 0x000fea0003800000 */
        .weak           $__internal_24_$__cuda_sm20_div_s64
        .type           $__internal_24_$__cuda_sm20_div_s64,@function
        .size           $__internal_24_$__cuda_sm20_div_s64,(.L_x_3172 - $__internal_24_$__cuda_sm20_div_s64)
$__internal_24_$__cuda_sm20_div_s64:
        /* <DEDUP_REMOVED lines=83> */
[----:B------:R-:W-:Y:S06]  /*2630*/  RET.REL.NODEC R20 `(_ZN2at6native16triu_tril_kernelIN3c107complexIfEElLb1ELi1ELb0EEEvNS_4cuda6detail10TensorInfoIT_T0_EENS7_IKS8_S9_EEllS9_) ;  /* 0xffffffd814707950 */ /* 0x000fec0003c3ffff */
.L_x_507:
        /* <DEDUP_REMOVED lines=12> */
.L_x_3172:


//--------------------- .text._ZN2at6native16triu_tril_kernelIN3c107complexIfEElLb1ELi1ELb1EEEvNS_4cuda6detail10TensorInfoIT_T0_EENS7_IKS8_S9_EEllS9_ --------------------------
	.section	.text._ZN2at6native16triu_tril_kernelIN3c107complexIfEElLb1ELi1ELb1EEEvNS_4cuda6detail10TensorInfoIT_T0_EENS7_IKS8_S9_EEllS9_,"ax",@progbits
	.align	128
        .global         _ZN2at6native16triu_tril_kernelIN3c107complexIfEElLb1ELi1ELb1EEEvNS_4cuda6detail10TensorInfoIT_T0_EENS7_IKS8_S9_EEllS9_
        .type           _ZN2at6native16triu_tril_kernelIN3c107complexIfEElLb1ELi1ELb1EEEvNS_4cuda6detail10TensorInfoIT_T0_EENS7_IKS8_S9_EEllS9_,@function
        .size           _ZN2at6native16triu_tril_kernelIN3c107complexIfEElLb1ELi1ELb1EEEvNS_4cuda6detail10TensorInfoIT_T0_EENS7_IKS8_S9_EEllS9_,(.L_x_3174 - _ZN2at6native16triu_tril_kernelIN3c107complexIfEElLb1ELi1ELb1EEEvNS_4cuda6detail10TensorInfoIT_T0_EENS7_IKS8_S9_EEllS9_)
        .other          _ZN2at6native16triu_tril_kernelIN3c107complexIfEElLb1ELi1ELb1EEEvNS_4cuda6detail10TensorInfoIT_T0_EENS7_IKS8_S9_EEllS9_,@"STO_CUDA_ENTRY STV_DEFAULT"
_ZN2at6native16triu_tril_kernelIN3c107complexIfEElLb1ELi1ELb1EEEvNS_4cuda6detail10TensorInfoIT_T0_EENS7_IKS8_S9_EEllS9_:
.text._ZN2at6native16triu_tril_kernelIN3c107complexIfEElLb1ELi1ELb1EEEvNS_4cuda6detail10TensorInfoIT_T0_EENS7_IKS8_S9_EEllS9_:
        /* <DEDUP_REMOVED lines=21> */
[----:B------:R-:W-:Y:S05]  /*0150*/  CALL.REL.NOINC `($__internal_25_$__cuda_sm20_div_s64) ;  /* 0x0000001c00387944 */ /* 0x000fea0003c00000 */
[----:B------:R-:W-:Y:S01]  /*0160*/  IADD3 R7, P0, RZ, -R4, RZ ;  /* 0x80000004ff077210 */ /* 0x000fe20007f1e0ff */
[----:B------:R-:W-:-:S03]  /*0170*/  ULDC.64 UR4, c[0x0][0x560] ;  /* 0x0001580000047ab9 */ /* 0x000fc60000000a00 */
[----:B------:R-:W-:Y:S01]  /*0180*/  IADD3.X R0, RZ, ~R5, RZ, P0, !PT ;  /* 0x80000005ff007210 */ /* 0x000fe200007fe4ff */
[----:B------:R-:W-:-:S04]  /*0190*/  IMAD.WIDE.U32 R2, R7, UR4, R2 ;  /* 0x0000000407027c25 */ /* 0x000fc8000f8e0002 */
[----:B------:R-:W-:-:S04]  /*01a0*/  IMAD R0, R0, UR4, RZ ;  /* 0x0000000400007c24 */ /* 0x000fc8000f8e02ff */
[----:B------:R-:W-:-:S04]  /*01b0*/  IMAD R7, R7, UR5, R0 ;  /* 0x0000000507077c24 */ /* 0x000fc8000f8e0200 */
[----:B------:R-:W-:Y:S01]  /*01c0*/  IMAD.IADD R3, R3, 0x1, R7 ;  /* 0x0000000103037824 */ /* 0x000fe200078e0207 */
[----:B------:R-:W-:Y:S06]  /*01d0*/  BRA `(.L_x_510) ;  /* 0x00000000005c7947 */ /* 0x000fec0003800000 */
.L_x_509:
        /* <DEDUP_REMOVED lines=23> */
.L_x_510:
[----:B------:R-:W-:Y:S05]  /*0350*/  BSYNC B0 ;  /* 0x0000000000007941 */ /* 0x000fea0003800000 */
.L_x_508:
        /* <DEDUP_REMOVED lines=9> */
[----:B------:R-:W-:Y:S01]  /*03f0*/  MOV R7, R4 ;  /* 0x0000000400077202 */ /* 0x000fe20000000f00 */
[----:B------:R-:W-:Y:S01]  /*0400*/  IMAD.MOV.U32 R6, RZ, RZ, R5 ;  /* 0x000000ffff067224 */ /* 0x000fe200078e0005 */
[----:B------:R-:W-:-:S07]  /*0410*/  MOV R0, 0x430 ;  /* 0x0000043000007802 */ /* 0x000fce0000000f00 */
[----:B------:R-:W-:Y:S05]  /*0420*/  CALL.REL.NOINC `($__internal_26_$__cuda_sm20_rem_s64) ;  /* 0x0000001c00d47944 */ /* 0x000fea0003c00000 */
[----:B------:R-:W-:Y:S05]  /*0430*/  BRA `(.L_x_513) ;  /* 0x0000000000487947 */ /* 0x000fea0003800000 */
.L_x_512:
        /* <DEDUP_REMOVED lines=14> */
[----:B------:R-:W-:-:S04]  /*0520*/  @P0 IADD3 R16, R16, -UR8, RZ ;  /* 0x8000000810100c10 */ /* 0x000fc8000fffe0ff */
[----:B------:R-:W-:-:S13]  /*0530*/  ISETP.GE.U32.AND P0, PT, R16, UR8, PT ;  /* 0x0000000810007c0c */ /* 0x000fda000bf06070 */
[----:B------:R-:W-:Y:S01]  /*0540*/  @P0 VIADD R16, R16, -UR8 ;  /* 0x8000000810100c36 */ /* 0x000fe20008000000 */
[----:B------:R-:W-:-:S07]  /*0550*/  @!P2 LOP3.LUT R16, RZ, UR8, RZ, 0x33, !PT ;  /* 0x00000008ff10ac12 */ /* 0x000fce000f8e33ff */
.L_x_513:
[----:B------:R-:W-:Y:S05]  /*0560*/  BSYNC B0 ;  /* 0x0000000000007941 */ /* 0x000fea0003800000 */
.L_x_511:
[----:B------:R-:W-:Y:S01]  /*0570*/  IADD3 R0, P2, R2, -R16, RZ ;  /* 0x8000001002007210 */ /* 0x000fe20007f5e0ff */
[----:B------:R-:W-:-:S03]  /*0580*/  ULDC.64 UR6, c[0x0][0x550] ;  /* 0x0001540000067ab9 */ /* 0x000fc60000000a00 */
[----:B------:R-:W-:Y:S02]  /*0590*/  ISETP.GE.U32.AND P0, PT, R0, UR6, PT ;  /* 0x0000000600007c0c */ /* 0x000fe4000bf06070 */
[----:B------:R-:W-:-:S04]  /*05a0*/  IADD3.X R0, R3, ~R17, RZ, P2, !PT ;  /* 0x8000001103007210 */ /* 0x000fc800017fe4ff */
        /* <DEDUP_REMOVED lines=17> */
[----:B------:R-:W-:Y:S05]  /*06c0*/  CALL.REL.NOINC `($__internal_25_$__cuda_sm20_div_s64) ;  /* 0x0000001400dc7944 */ /* 0x000fea0003c00000 */
[----:B------:R-:W-:Y:S01]  /*06d0*/  MOV R12, R4 ;  /* 0x00000004000c7202 */ /* 0x000fe20000000f00 */
[----:B------:R-:W-:Y:S01]  /*06e0*/  IMAD.MOV.U32 R13, RZ, RZ, R5 ;  /* 0x000000ffff0d7224 */ /* 0x000fe200078e0005 */
[----:B------:R-:W-:Y:S06]  /*06f0*/  BRA `(.L_x_516) ;  /* 0x00000000004c7947 */ /* 0x000fec0003800000 */
.L_x_515:
        /* <DEDUP_REMOVED lines=18> */
[----:B------:R-:W-:-:S07]  /*0820*/  @!P2 LOP3.LUT R12, RZ, UR8, RZ, 0x33, !PT ;  /* 0x00000008ff0cac12 */ /* 0x000fce000f8e33ff */
.L_x_516:
[----:B------:R-:W-:Y:S05]  /*0830*/  BSYNC B0 ;  /* 0x0000000000007941 */ /* 0x000fea0003800000 */
.L_x_514:
[----:B------:R-:W-:Y:S01]  /*0840*/  UMOV UR8, 0xc8 ;  /* 0x000000c800087882 */ /* 0x000fe20000000000 */
[C---:B------:R-:W-:Y:S01]  /*0850*/  IMAD R0, R2.reuse, UR7, RZ ;  /* 0x0000000702007c24 */ /* 0x040fe2000f8e02ff */
[----:B------:R-:W-:Y:S01]  /*0860*/  ULEA UR5, UR5, UR8, 0x3 ;  /* 0x0000000805057291 */ /* 0x000fe2000f8e183f */
[----:B------:R-:W-:Y:S02]  /*0870*/  IMAD.WIDE.U32 R4, R2, UR6, RZ ;  /* 0x0000000602047c25 */ /* 0x000fe4000f8e00ff */
[----:B------:R-:W-:Y:S02]  /*0880*/  ULDC UR8, c[0x0][0x548] ;  /* 0x0001520000087ab9 */ /* 0x000fe40000000800 */
[----:B------:R-:W-:Y:S01]  /*0890*/  UISETP.GE.AND UP0, UPT, UR8, 0x3, UPT ;  /* 0x000000030800788c */ /* 0x000fe2000bf06270 */
[----:B------:R-:W-:-:S04]  /*08a0*/  IMAD R7, R3, UR6, R0 ;  /* 0x0000000603077c24 */ /* 0x000fc8000f8e0200 */
[----:B------:R-:W-:Y:S01]  /*08b0*/  IMAD.IADD R5, R5, 0x1, R7 ;  /* 0x0000000105057824 */ /* 0x000fe200078e0207 */
[----:B------:R-:W-:Y:S01]  /*08c0*/  PLOP3.LUT P0, PT, PT, PT, UP0, 0x80, 0x0 ;  /* 0x000000000000781c */ /* 0x000fe20003f0f008 */
[----:B------:R-:W-:Y:S02]  /*08d0*/  ULDC.64 UR6, c[0x0][UR5+0x210] ;  /* 0x0000840005067abb */ /* 0x000fe40008000a00 */
[C---:B------:R-:W-:Y:S02]  /*08e0*/  IMAD R7, R16.reuse, UR7, RZ ;  /* 0x0000000710077c24 */ /* 0x040fe4000f8e02ff */
[----:B------:R-:W-:-:S04]  /*08f0*/  IMAD.WIDE.U32 R4, R16, UR6, R4 ;  /* 0x0000000610047c25 */ /* 0x000fc8000f8e0004 */
[----:B------:R-:W-:Y:S01]  /*0900*/  IMAD R7, R17, UR6, R7 ;  /* 0x0000000611077c24 */ /* 0x000fe2000f8e0207 */
[----:B------:R-:W-:-:S03]  /*0910*/  MOV R16, R4 ;  /* 0x0000000400107202 */ /* 0x000fc60000000f00 */
[----:B------:R-:W-:Y:S01]  /*0920*/  IMAD.IADD R17, R5, 0x1, R7 ;  /* 0x0000000105117824 */ /* 0x000fe200078e0207 */
        /* <DEDUP_REMOVED lines=26> */
.L_x_522:
        /* <DEDUP_REMOVED lines=11> */
[----:B------:R-:W-:Y:S01]  /*0b80*/  MOV R0, 0xbb0 ;  /* 0x00000bb000007802 */ /* 0x000fe20000000f00 */
[----:B------:R-:W-:-:S07]  /*0b90*/  IMAD.MOV.U32 R7, RZ, RZ, R13 ;  /* 0x000000ffff077224 */ /* 0x000fce00078e000d */
[----:B------:R-:W-:Y:S05]  /*0ba0*/  CALL.REL.NOINC `($__internal_25_$__cuda_sm20_div_s64) ;  /* 0x0000001000a47944 */ /* 0x000fea0003c00000 */
        /* <DEDUP_REMOVED lines=11> */
.L_x_520:
        /* <DEDUP_REMOVED lines=23> */
.L_x_521:
[----:B------:R-:W-:Y:S05]  /*0dd0*/  BSYNC B0 ;  /* 0x0000000000007941 */ /* 0x000fea0003800000 */
.L_x_519:
        /* <DEDUP_REMOVED lines=11> */
[----:B------:R-:W-:-:S03]  /*0e90*/  UIADD3.X UR11, UR11, -0x1, URZ, UP0, !UPT ;  /* 0xffffffff0b0b7890 */ /* 0x000fc600087fe43f */
[----:B------:R-:W-:-:S07]  /*0ea0*/  IMAD.IADD R17, R17, 0x1, R5 ;  /* 0x0000000111117824 */ /* 0x000fce00078e0205 */
[----:B------:R-:W-:Y:S05]  /*0eb0*/  @P0 BRA `(.L_x_522) ;  /* 0xfffffffc00040947 */ /* 0x000fea000383ffff */
.L_x_518:
[----:B------:R-:W-:-:S04]  /*0ec0*/  UIADD3 UR5, UP0, UR12, 0x1, URZ ;  /* 0x000000010c057890 */ /* 0x000fc8000ff1e03f */
[----:B------:R-:W-:Y:S02]  /*0ed0*/  UIADD3.X UR6, URZ, UR7, UR13, UP0, UP1 ;  /* 0x000000073f067290 */ /* 0x000fe400087e240d */
[----:B------:R-:W-:-:S04]  /*0ee0*/  UISETP.GE.U32.AND UP0, UPT, UR5, 0x3, UPT ;  /* 0x000000030500788c */ /* 0x000fc8000bf06070 */
[----:B------:R-:W-:-:S06]  /*0ef0*/  UISETP.GE.U32.AND.EX UP0, UPT, UR6, URZ, UPT, UP0 ;  /* 0x0000003f0600728c */ /* 0x000fcc000bf06100 */
[----:B------:R-:W-:-:S13]  /*0f00*/  PLOP3.LUT P0, PT, PT, PT, UP0, 0x80, 0x0 ;  /* 0x000000000000781c */ /* 0x000fda0003f0f008 */
[----:B------:R-:W-:Y:S05]  /*0f10*/  @!P0 BRA `(.L_x_517) ;  /* 0x0000000c00a08947 */ /* 0x000fea0003800000 */
[----:B------:R-:W-:Y:S02]  /*0f20*/  USHF.L.U32 UR6, UR10, 0x3, URZ ;  /* 0x000000030a067899 */ /* 0x000fe4000800063f */
[----:B------:R-:W-:Y:S02]  /*0f30*/  UIADD3 UR7, UP0, UR10, 0x4, URZ ;  /* 0x000000040a077890 */ /* 0x000fe4000ff1e03f */
[----:B------:R-:W-:Y:S02]  /*0f40*/  UIADD3 UR5, UR6, 0xd0, URZ ;  /* 0x000000d006057890 */ /* 0x000fe4000fffe03f */
[----:B------:R-:W-:Y:S02]  /*0f50*/  UIADD3.X UR12, URZ, UR11, URZ, UP0, !UPT ;  /* 0x0000000b3f0c7290 */ /* 0x000fe400087fe43f */
[----:B------:R-:W-:-:S12]  /*0f60*/  UIADD3 UR6, UR6, 0x1a8, URZ ;  /* 0x000001a806067890 */ /* 0x000fd8000fffe03f */
.L_x_535:
        /* <DEDUP_REMOVED lines=10> */
[----:B------:R-:W-:Y:S02]  /*1010*/  MOV R10, R12 ;  /* 0x0000000c000a7202 */ /* 0x000fe40000000f00 */
[----:B------:R-:W-:Y:S02]  /*1020*/  MOV R7, R13 ;  /* 0x0000000d00077202 */ /* 0x000fe40000000f00 */
[----:B------:R-:W-:-:S07]  /*1030*/  MOV R0, 0x1050 ;  /* 0x0000105000007802 */ /* 0x000fce0000000f00 */
[----:B------:R-:W-:Y:S05]  /*1040*/  CALL.REL.NOINC `($__internal_25_$__cuda_sm20_div_s64) ;  /* 0x0000000c007c7944 */ /* 0x000fea0003c00000 */
        /* <DEDUP_REMOVED lines=11> */
.L_x_524:
        /* <DEDUP_REMOVED lines=23> */
.L_x_525:
[----:B------:R-:W-:Y:S05]  /*1270*/  BSYNC B0 ;  /* 0x0000000000007941 */ /* 0x000fea0003800000 */
.L_x_523:
[----:B------:R-:W-:Y:S01]  /*1280*/  ULDC.64 UR14, c[0x0][UR6+0x208] ;  /* 0x00008200060e7abb */ /* 0x000fe20008000a00 */
[----:B------:R-:W-:Y:S01]  /*1290*/  ULDC.64 UR8, c[0x0][UR5+0x210] ;  /* 0x0000840005087abb */ /* 0x000fe20008000a00 */
[----:B------:R-:W-:Y:S01]  /*12a0*/  LOP3.LUT R4, R13, UR15, RZ, 0xfc, !PT ;  /* 0x0000000f0d047c12 */ /* 0x000fe2000f8efcff */
[C---:B------:R-:W-:Y:S01]  /*12b0*/  IMAD R5, R6.reuse, UR9, RZ ;  /* 0x0000000906057c24 */ /* 0x040fe2000f8e02ff */
[----:B------:R-:W-:Y:S01]  /*12c0*/  BSSY B0, `(.L_x_526) ;  /* 0x0000031000007945 */ /* 0x000fe20003800000 */
[----:B------:R-:W-:Y:S01]  /*12d0*/  IMAD.WIDE.U32 R22, R6, UR8, R16 ;  /* 0x0000000806167c25 */ /* 0x000fe2000f8e0010 */
[----:B------:R-:W-:-:S03]  /*12e0*/  ISETP.NE.U32.AND P0, PT, R4, RZ, PT ;  /* 0x000000ff0400720c */ /* 0x000fc60003f05070 */
[----:B------:R-:W-:-:S05]  /*12f0*/  IMAD R5, R0, UR8, R5 ;  /* 0x0000000800057c24 */ /* 0x000fca000f8e0205 */
[----:B------:R-:W-:-:S05]  /*1300*/  IADD3 R17, R23, R5, RZ ;  /* 0x0000000517117210 */ /* 0x000fca0007ffe0ff */
        /* <DEDUP_REMOVED lines=21> */
.L_x_527:
        /* <DEDUP_REMOVED lines=23> */
.L_x_528:
[----:B------:R-:W-:Y:S05]  /*15d0*/  BSYNC B0 ;  /* 0x0000000000007941 */ /* 0x000fea0003800000 */
.L_x_526:
[----:B------:R-:W-:Y:S01]  /*15e0*/  ULDC.64 UR14, c[0x0][UR6+0x200] ;  /* 0x00008000060e7abb */ /* 0x000fe20008000a00 */
[----:B------:R-:W-:Y:S01]  /*15f0*/  ULDC.64 UR8, c[0x0][UR5+0x208] ;  /* 0x0000820005087abb */ /* 0x000fe20008000a00 */
[----:B------:R-:W-:Y:S01]  /*1600*/  LOP3.LUT R4, R13, UR15, RZ, 0xfc, !PT ;  /* 0x0000000f0d047c12 */ /* 0x000fe2000f8efcff */
[----:B------:R-:W-:Y:S01]  /*1610*/  IMAD R5, R6, UR9, RZ ;  /* 0x0000000906057c24 */ /* 0x000fe2000f8e02ff */
[----:B------:R-:W-:Y:S01]  /*1620*/  BSSY B0, `(.L_x_529) ;  /* 0x0000032000007945 */ /* 0x000fe20003800000 */
[----:B------:R-:W-:Y:S01]  /*1630*/  IMAD.MOV.U32 R16, RZ, RZ, R22 ;  /* 0x000000ffff107224 */ /* 0x000fe200078e0016 */
[----:B------:R-:W-:Y:S01]  /*1640*/  ISETP.NE.U32.AND P0, PT, R4, RZ, PT ;  /* 0x000000ff0400720c */ /* 0x000fe20003f05070 */
[----:B------:R-:W-:Y:S02]  /*1650*/  IMAD R5, R0, UR8, R5 ;  /* 0x0000000800057c24 */ /* 0x000fe4000f8e0205 */
[----:B------:R-:W-:-:S05]  /*1660*/  IMAD.WIDE.U32 R16, R6, UR8, R16 ;  /* 0x0000000806107c25 */ /* 0x000fca000f8e0010 */
        /* <DEDUP_REMOVED lines=22> */
.L_x_530:
        /* <DEDUP_REMOVED lines=23> */
.L_x_531:
[----:B------:R-:W-:Y:S05]  /*1940*/  BSYNC B0 ;  /* 0x0000000000007941 */ /* 0x000fea0003800000 */
.L_x_529:
        /* <DEDUP_REMOVED lines=31> */
.L_x_533:
        /* <DEDUP_REMOVED lines=23> */
.L_x_534:
[----:B------:R-:W-:Y:S05]  /*1cb0*/  BSYNC B0 ;  /* 0x0000000000007941 */ /* 0x000fea0003800000 */
.L_x_532:
[----:B------:R-:W-:Y:S01]  /*1cc0*/  UIADD3 UR7, UP0, UR7, -0x4, URZ ;  /* 0xfffffffc07077890 */ /* 0x000fe2000ff1e03f */
[----:B------:R-:W-:Y:S01]  /*1cd0*/  IMAD.MOV.U32 R22, RZ, RZ, R16 ;  /* 0x000000ffff167224 */ /* 0x000fe200078e0010 */
[----:B------:R-:W-:Y:S01]  /*1ce0*/  ULDC.64 UR8, c[0x0][UR5+0x1f8] ;  /* 0x00007e0005087abb */ /* 0x000fe20008000a00 */
[----:B------:R-:W-:Y:S01]  /*1cf0*/  UIADD3 UR6, UR6, -0x20, URZ ;  /* 0xffffffe006067890 */ /* 0x000fe2000fffe03f */
[C---:B------:R-:W-:Y:S01]  /*1d00*/  IMAD R5, R6.reuse, UR9, RZ ;  /* 0x0000000906057c24 */ /* 0x040fe2000f8e02ff */
[----:B------:R-:W-:Y:S01]  /*1d10*/  UIADD3.X UR12, UR12, -0x1, URZ, UP0, !UPT ;  /* 0xffffffff0c0c7890 */ /* 0x000fe200087fe43f */
[----:B------:R-:W-:Y:S01]  /*1d20*/  IMAD.WIDE.U32 R16, R6, UR8, R22 ;  /* 0x0000000806107c25 */ /* 0x000fe2000f8e0016 */
[----:B------:R-:W-:Y:S02]  /*1d30*/  UISETP.GT.U32.AND UP0, UPT, UR7, 0x3, UPT ;  /* 0x000000030700788c */ /* 0x000fe4000bf04070 */
[----:B------:R-:W-:Y:S01]  /*1d40*/  UIADD3 UR5, UR5, -0x20, URZ ;  /* 0xffffffe005057890 */ /* 0x000fe2000fffe03f */
[----:B------:R-:W-:Y:S01]  /*1d50*/  IMAD R5, R0, UR8, R5 ;  /* 0x0000000800057c24 */ /* 0x000fe2000f8e0205 */
[----:B------:R-:W-:-:S04]  /*1d60*/  UISETP.GT.AND.EX UP0, UPT, UR12, URZ, UPT, UP0 ;  /* 0x0000003f0c00728c */ /* 0x000fc8000bf04300 */
[----:B------:R-:W-:Y:S02]  /*1d70*/  IADD3 R17, R17, R5, RZ ;  /* 0x0000000511117210 */ /* 0x000fe40007ffe0ff */
[----:B------:R-:W-:-:S13]  /*1d80*/  PLOP3.LUT P0, PT, PT, PT, UP0, 0x80, 0x0 ;  /* 0x000000000000781c */ /* 0x000fda0003f0f008 */
[----:B------:R-:W-:Y:S05]  /*1d90*/  @P0 BRA `(.L_x_535) ;  /* 0xfffffff000740947 */ /* 0x000fea000383ffff */
.L_x_517:
[----:B------:R-:W-:Y:S02]  /*1da0*/  ULDC.64 UR8, c[0x0][UR4+0x220] ;  /* 0x0000880004087abb */ /* 0x000fe40008000a00 */
[----:B------:R-:W-:-:S04]  /*1db0*/  ISETP.GE.U32.AND P0, PT, R2, UR8, PT ;  /* 0x0000000802007c0c */ /* 0x000fc8000bf06070 */
[----:B------:R-:W-:-:S13]  /*1dc0*/  ISETP.GE.AND.EX P0, PT, R3, UR9, PT, P0 ;  /* 0x0000000903007c0c */ /* 0x000fda000bf06300 */
[----:B------:R-:W-:Y:S05]  /*1dd0*/  @P0 EXIT ;  /* 0x000000000000094d */ /* 0x000fea0003800000 */
[----:B------:R-:W-:Y:S02]  /*1de0*/  ULDC.64 UR4, c[0x0][0x210] ;  /* 0x0000840000047ab9 */ /* 0x000fe40000000a00 */
[----:B------:R-:W-:-:S04]  /*1df0*/  LEA R2, P0, R16, UR4, 0x3 ;  /* 0x0000000410027c11 */ /* 0x000fc8000f8018ff */
[----:B------:R-:W-:Y:S01]  /*1e00*/  LEA.HI.X R3, R16, UR5, R17, 0x3, P0 ;  /* 0x0000000510037c11 */ /* 0x000fe200080f1c11 */
[----:B------:R-:W-:-:S04]  /*1e10*/  ULDC.64 UR4, c[0x0][0x208] ;  /* 0x0000820000047ab9 */ /* 0x000fc80000000a00 */
[----:B------:R-:W-:Y:S01]  /*1e20*/  STG.E.64 desc[UR4][R2.64], RZ ;  /* 0x000000ff02007986 */ /* 0x000fe2000c101b04 */
[----:B------:R-:W-:Y:S05]  /*1e30*/  EXIT ;  /* 0x000000000000794d */ /* 0x000fea0003800000 */
        .weak           $__internal_25_$__cuda_sm20_div_s64
        .type           $__internal_25_$__cuda_sm20_div_s64,@function
        .size           $__internal_25_$__cuda_sm20_div_s64,($__internal_26_$__cuda_sm20_rem_s64 - $__internal_25_$__cuda_sm20_div_s64)
$__internal_25_$__cuda_sm20_div_s64:
[-C--:B------:R-:W-:Y:S02]  /*1e40*/  IADD3 R15, P1, RZ, -R4.reuse, RZ ;  /* 0x80000004ff0f7210 */ /* 0x080fe40007f3e0ff */
        /* <DEDUP_REMOVED lines=9> */
[----:B0-----:R-:W-:Y:S01]  /*1ee0*/  IMAD.WIDE.U32 R8, R20, R14, RZ ;  /* 0x0000000e14087225 */ /* 0x001fe200078e00ff */
[----:B------:R-:W-:-:S03]  /*1ef0*/  MOV R25, R20 ;  /* 0x0000001400197202 */ /* 0x000fc60000000f00 */
[----:B------:R-:W-:Y:S01]  /*1f00*/  IMAD R11, R20, R15, R9 ;  /* 0x0000000f140b7224 */ /* 0x000fe200078e0209 */
[----:B------:R-:W-:-:S03]  /*1f10*/  IADD3 R9, P0, RZ, -R8, RZ ;  /* 0x80000008ff097210 */ /* 0x000fc60007f1e0ff */
        /* <DEDUP_REMOVED lines=16> */
[----:B------:R-:W-:Y:S01]  /*2020*/  IMAD.WIDE.U32 R20, P0, R19, R6, R18 ;  /* 0x0000000613147225 */ /* 0x000fe20007800012 */
[----:B------:R-:W-:-:S03]  /*2030*/  IADD3 R19, P4, RZ, -R10, RZ ;  /* 0x8000000aff137210 */ /* 0x000fc60007f9e0ff */
[----:B------:R-:W-:Y:S01]  /*2040*/  IMAD R11, R9, R6, RZ ;  /* 0x00000006090b7224 */ /* 0x000fe200078e02ff */
[----:B------:R-:W-:Y:S01]  /*2050*/  SEL R19, R19, R10, !P3 ;  /* 0x0000000a13137207 */ /* 0x000fe20005800000 */
[----:B------:R-:W-:-:S04]  /*2060*/  IMAD.HI.U32 R8, P1, R9, R8, R20 ;  /* 0x0000000809087227 */ /* 0x000fc80007820014 */
[----:B------:R-:W-:Y:S01]  /*2070*/  IMAD.HI.U32 R6, R9, R6, RZ ;  /* 0x0000000609067227 */ /* 0x000fe200078e00ff */
[----:B------:R-:W-:-:S03]  /*2080*/  IADD3 R10, P2, R11, R8, RZ ;  /* 0x000000080b0a7210 */ /* 0x000fc60007f5e0ff */
[----:B------:R-:W-:Y:S01]  /*2090*/  IMAD.X R8, RZ, RZ, ~R7, P4 ;  /* 0x000000ffff087224 */ /* 0x000fe200020e0e07 */
[----:B------:R-:W-:Y:S01]  /*20a0*/  IADD3.X R6, R6, R9, RZ, P0, !PT ;  /* 0x0000000906067210 */ /* 0x000fe200007fe4ff */
[----:B------:R-:W-:-:S03]  /*20b0*/  IMAD.HI.U32 R20, R10, R19, RZ ;  /* 0x000000130a147227 */ /* 0x000fc600078e00ff */
[-C--:B------:R-:W-:Y:S01]  /*20c0*/  SEL R9, R8, R7.reuse, !P3 ;  /* 0x0000000708097207 */ /* 0x080fe20005800000 */
[----:B------:R-:W-:Y:S01]  /*20d0*/  IMAD.MOV.U32 R21, RZ, RZ, RZ ;  /* 0x000000ffff157224 */ /* 0x000fe200078e00ff */
        /* <DEDUP_REMOVED lines=13> */
[----:B------:R-:W-:Y:S01]  /*21b0*/  IMAD R10, R8, R14, R11 ;  /* 0x0000000e080a7224 */ /* 0x000fe200078e020b */
[----:B------:R-:W-:-:S04]  /*21c0*/  IADD3 R11, P2, R6, 0x1, RZ ;  /* 0x00000001060b7810 */ /* 0x000fc80007f5e0ff */
[----:B------:R-:W-:Y:S02]  /*21d0*/  IADD3.X R9, ~R10, R9, RZ, P1, !PT ;  /* 0x000000090a097210 */ /* 0x000fe40000ffe5ff */
[----:B------:R-:W-:Y:S02]  /*21e0*/  IADD3 R18, P1, R19, -R14, RZ ;  /* 0x8000000e13127210 */ /* 0x000fe40007f3e0ff */
[C---:B------:R-:W-:Y:S02]  /*21f0*/  ISETP.GE.U32.AND.EX P0, PT, R9.reuse, R15, PT, P0 ;  /* 0x0000000f0900720c */ /* 0x040fe40003f06100 */
[----:B------:R-:W-:Y:S01]  /*2200*/  IADD3.X R21, RZ, R8, RZ, P2, !PT ;  /* 0x00000008ff157210 */ /* 0x000fe200017fe4ff */
[----:B------:R-:W-:Y:S01]  /*2210*/  IMAD.X R10, R9, 0x1, ~R15, P1 ;  /* 0x00000001090a7824 */ /* 0x000fe200008e0e0f */
[----:B------:R-:W-:Y:S02]  /*2220*/  SEL R19, R18, R19, P0 ;  /* 0x0000001312137207 */ /* 0x000fe40000000000 */
        /* <DEDUP_REMOVED lines=12> */
[-C--:B------:R-:W-:Y:S02]  /*22f0*/  IADD3.X R7, RZ, ~R8.reuse, RZ, P2, !PT ;  /* 0x80000008ff077210 */ /* 0x080fe400017fe4ff */
[----:B------:R-:W-:Y:S02]  /*2300*/  ISETP.NE.AND.EX P0, PT, R5, RZ, PT, P0 ;  /* 0x000000ff0500720c */ /* 0x000fe40003f05300 */
[----:B------:R-:W-:Y:S01]  /*2310*/  SEL R5, R7, R8, !P1 ;  /* 0x0000000807057207 */ /* 0x000fe20004800000 */
[----:B------:R-:W-:Y:S01]  /*2320*/  HFMA2.MMA R7, -RZ, RZ, 0, 0 ;  /* 0x00000000ff077435 */ /* 0x000fe200000001ff */
[----:B------:R-:W-:Y:S01]  /*2330*/  SEL R4, R9, R6, !P1 ;  /* 0x0000000609047207 */ /* 0x000fe20004800000 */
[----:B------:R-:W-:Y:S01]  /*2340*/  IMAD.MOV.U32 R6, RZ, RZ, R0 ;  /* 0x000000ffff067224 */ /* 0x000fe200078e0000 */
[----:B------:R-:W-:-:S02]  /*2350*/  SEL R5, R5, 0xffffffff, P0 ;  /* 0xffffffff05057807 */ /* 0x000fc40000000000 */
[----:B------:R-:W-:Y:S01]  /*2360*/  SEL R4, R4, 0xffffffff, P0 ;  /* 0xffffffff04047807 */ /* 0x000fe20000000000 */
[----:B------:R-:W-:Y:S06]  /*2370*/  RET.REL.NODEC R6 `(_ZN2at6native16triu_tril_kernelIN3c107complexIfEElLb1ELi1ELb1EEEvNS_4cuda6detail10TensorInfoIT_T0_EENS7_IKS8_S9_EEllS9_) ;  /* 0xffffffdc06207950 */ /* 0x000fec0003c3ffff */
        .weak           $__internal_26_$__cuda_sm20_rem_s64
        .type           $__internal_26_$__cuda_sm20_rem_s64,@function
        .size           $__internal_26_$__cuda_sm20_rem_s64,(.L_x_3174 - $__internal_26_$__cuda_sm20_rem_s64)
$__internal_26_$__cuda_sm20_rem_s64:
        /* <DEDUP_REMOVED lines=39> */
[----:B------:R-:W-:Y:S01]  /*25f0*/  IMAD.X R13, R12, 0x1, R13, P0 ;  /* 0x000000010c0d7824 */ /* 0x000fe200000e060d */
[----:B------:R-:W-:-:S03]  /*2600*/  MOV R9, RZ ;  /* 0x000000ff00097202 */ /* 0x000fc60000000f00 */
[----:B------:R-:W-:Y:S01]  /*2610*/  IMAD.HI.U32 R8, R10, R7, RZ ;  /* 0x000000070a087227 */ /* 0x000fe200078e00ff */
[----:B------:R-:W-:-:S03]  /*2620*/  IADD3.X R13, RZ, RZ, R13, P4, P3 ;  /* 0x000000ffff0d7210 */ /* 0x000fc600027e640d */
        /* <DEDUP_REMOVED lines=16> */
[----:B------:R-:W-:Y:S02]  /*2730*/  SEL R7, R7, R8, P0 ;  /* 0x0000000807077207 */ /* 0x000fe40000000000 */
        /* <DEDUP_REMOVED lines=10> */
[----:B------:R-:W-:Y:S01]  /*27e0*/  SEL R16, R7, R16, !P2 ;  /* 0x0000001007107207 */ /* 0x000fe20005000000 */
[----:B------:R-:W-:Y:S01]  /*27f0*/  HFMA2.MMA R7, -RZ, RZ, 0, 0 ;  /* 0x00000000ff077435 */ /* 0x000fe200000001ff */
[----:B------:R-:W-:Y:S01]  /*2800*/  SEL R17, R6, R17, !P2 ;  /* 0x0000001106117207 */ /* 0x000fe20005000000 */
[----:B------:R-:W-:Y:S01]  /*2810*/  IMAD.MOV.U32 R6, RZ, RZ, R0 ;  /* 0x000000ffff067224 */ /* 0x000fe200078e0000 */
[----:B------:R-:W-:-:S04]  /*2820*/  ISETP.NE.AND.EX P0, PT, RZ, UR9, PT, P0 ;  /* 0x00000009ff007c0c */ /* 0x000fc8000bf05300 */
[----:B------:R-:W-:Y:S02]  /*2830*/  SEL R16, R16, 0xffffffff, P0 ;  /* 0xffffffff10107807 */ /* 0x000fe40000000000 */
[----:B------:R-:W-:Y:S01]  /*2840*/  SEL R17, R17, 0xffffffff, P0 ;  /* 0xffffffff11117807 */ /* 0x000fe20000000000 */
[----:B------:R-:W-:Y:S06]  /*2850*/  RET.REL.NODEC R6 `(_ZN2at6native16triu_tril_kernelIN3c107complexIfEElLb1ELi1ELb1EEEvNS_4cuda6detail10TensorInfoIT_T0_EENS7_IKS8_S9_EEllS9_) ;  /* 0xffffffd406e87950 */ /* 0x000fec0003c3ffff */
.L_x_536:
        /* <DEDUP_REMOVED lines=10> */
.L_x_3174:


//--------------------- .text._ZN2at6native16triu_tril_kernelIN3c107complexIfEEiLb1ELi1ELb0EEEvNS_4cuda6detail10TensorInfoIT_T0_EENS7_IKS8_S9_EEllS9_ --------------------------
	.section	.text._ZN2at6native16triu_tril_kernelIN3c107complexIfEEiLb1ELi1ELb0EEEvNS_4cuda6detail10TensorInfoIT_T0_EENS7_IKS8_S9_EEllS9_,"ax",@progbits
	.align	128
        .global         _ZN2at6native16triu_tril_kernelIN3c107complexIfEEiLb1ELi1ELb0EEEvNS_4cuda6detail10TensorInfoIT_T0_EENS7_IKS8_S9_EEllS9_
        .type           _ZN2at6native16triu_tril_kernelIN3c107complexIfEEiLb1ELi1ELb0EEEvNS_4cuda6detail10TensorInfoIT_T0_EENS7_IKS8_S9_EEllS9_,@function
        .size           _ZN2at6native16triu_tril_kernelIN3c107complexIfEEiLb1ELi1ELb0EEEvNS_4cuda6detail10TensorInfoIT_T0_EENS7_IKS8_S9_EEllS9_,(.L_x_3175 - _ZN2at6native16triu_tril_kernelIN3c107complexIfEEiLb1ELi1ELb0EEEvNS_4cuda6detail10TensorInfoIT_T0_EENS7_IKS8_S9_EEllS9_)
        .other          _ZN2at6native16triu_tril_kernelIN3c107complexIfEEiLb1ELi1ELb0EEEvNS_4cuda6detail10TensorInfoIT_T0_EENS7_IKS8_S9_EEllS9_,@"STO_CUDA_ENTRY STV_DEFAULT"
_ZN2at6native16triu_tril_kernelIN3c107complexIfEEiLb1ELi1ELb0EEEvNS_4cuda6detail10TensorInfoIT_T0_EENS7_IKS8_S9_EEllS9_:
.text._ZN2at6native16triu_tril_kernelIN3c107complexIfEEiLb1ELi1ELb0EEEvNS_4cuda6detail10TensorInfoIT_T0_EENS7_IKS8_S9_EEllS9_:
        /* <DEDUP_REMOVED lines=18> */
[----:B------:R-:W-:Y:S01]  /*0120*/  MOV R7, R15 ;  /* 0x0000000f00077202 */ /* 0x000fe20000000f00 */
[----:B------:R-:W-:Y:S01]  /*0130*/  IMAD.U32 R5, RZ, RZ, UR4 ;  /* 0x00000004ff057e24 */ /* 0x000fe2000f8e00ff */
[----:B------:R-:W-:Y:S01]  /*0140*/  MOV R6, 0x170 ;  /* 0x0000017000067802 */ /* 0x000fe20000000f00 */
[----:B------:R-:W-:-:S07]  /*0150*/  IMAD.U32 R10, RZ, RZ, UR6 ;  /* 0x00000006ff0a7e24 */ /* 0x000fce000f8e00ff */
[----:B------:R-:W-:Y:S05]  /*0160*/  CALL.REL.NOINC `($__internal_27_$__cuda_sm20_div_s64) ;  /* 0x0000001400907944 */ /* 0x000fea0003c00000 */
[----:B------:R-:W-:Y:S01]  /*0170*/  IADD3 R5, -R9, RZ, RZ ;  /* 0x000000ff09057210 */ /* 0x000fe20007ffe1ff */
[----:B------:R-:W-:Y:S01]  /*0180*/  ULDC UR6, c[0x0][0x3d0] ;  /* 0x0000f40000067ab9 */ /* 0x000fe20000000800 */
[----:B------:R-:W-:Y:S02]  /*0190*/  IMAD.MOV.U32 R2, RZ, RZ, R9 ;  /* 0x000000ffff027224 */ /* 0x000fe400078e0009 */
[----:B------:R-:W-:Y:S02]  /*01a0*/  IMAD.MOV.U32 R3, RZ, RZ, R8 ;  /* 0x000000ffff037224 */ /* 0x000fe400078e0008 */
[----:B------:R-:W-:Y:S01]  /*01b0*/  IMAD R4, R5, UR6, R14 ;  /* 0x0000000605047c24 */ /* 0x000fe2000f8e020e */
[----:B------:R-:W-:Y:S06]  /*01c0*/  BRA `(.L_x_539) ;  /* 0x0000000000547947 */ /* 0x000fec0003800000 */
.L_x_538:
        /* <DEDUP_REMOVED lines=20> */
[----:B------:R-:W-:-:S07]  /*0310*/  IMAD.MOV.U32 R3, RZ, RZ, RZ ;  /* 0x000000ffff037224 */ /* 0x000fce00078e00ff */
.L_x_539:
[----:B------:R-:W-:Y:S05]  /*0320*/  BSYNC B0 ;  /* 0x0000000000007941 */ /* 0x000fea0003800000 */
.L_x_537:
        /* <DEDUP_REMOVED lines=15> */
[----:B------:R-:W-:Y:S05]  /*0420*/  CALL.REL.NOINC `($__internal_27_$__cuda_sm20_div_s64) ;  /* 0x0000001000e07944 */ /* 0x000fea0003c00000 */
[--C-:B------:R-:W-:Y:S01]  /*0430*/  IMAD.MOV R3, RZ, RZ, -R9.reuse ;  /* 0x000000ffff037224 */ /* 0x100fe200078e0a09 */
[----:B------:R-:W-:Y:S01]  /*0440*/  MOV R15, R8 ;  /* 0x00000008000f7202 */ /* 0x000fe20000000f00 */
[----:B------:R-:W-:Y:S02]  /*0450*/  IMAD.MOV.U32 R14, RZ, RZ, R9 ;  /* 0x000000ffff0e7224 */ /* 0x000fe400078e0009 */
[----:B------:R-:W-:Y:S01]  /*0460*/  IMAD R3, R3, UR5, R2 ;  /* 0x0000000503037c24 */ /* 0x000fe2000f8e0202 */
[----:B------:R-:W-:Y:S06]  /*0470*/  BRA `(.L_x_542) ;  /* 0x0000000000547947 */ /* 0x000fec0003800000 */
.L_x_541:
        /* <DEDUP_REMOVED lines=21> */
.L_x_542:
[----:B------:R-:W-:Y:S05]  /*05d0*/  BSYNC B0 ;  /* 0x0000000000007941 */ /* 0x000fea0003800000 */
.L_x_540:
[----:B------:R-:W0:Y:S01]  /*05e0*/  LDC R21, c[0x0][0x3b8] ;  /* 0x0000ee00ff157b82 */ /* 0x000e220000000800 */
[----:B------:R-:W-:Y:S02]  /*05f0*/  ULDC UR5, c[0x0][UR4+0x280] ;  /* 0x0000a00004057abb */ /* 0x000fe40008000800 */
[----:B------:R-:W-:Y:S01]  /*0600*/  IMAD R2, R4, UR5, RZ ;  /* 0x0000000504027c24 */ /* 0x000fe2000f8e02ff */
[----:B------:R-:W-:-:S03]  /*0610*/  ULDC UR5, c[0x0][UR4+0x27c] ;  /* 0x00009f0004057abb */ /* 0x000fc60008000800 */
[----:B------:R-:W-:Y:S02]  /*0620*/  IMAD R2, R3, UR5, R2 ;  /* 0x0000000503027c24 */ /* 0x000fe4000f8e0202 */
[C---:B0-----:R-:W-:Y:S01]  /*0630*/  VIADD R0, R21.reuse, 0xffffffff ;  /* 0xffffffff15007836 */ /* 0x041fe20000000000 */
[----:B------:R-:W-:-:S03]  /*0640*/  ISETP.GE.AND P0, PT, R21, 0x3, PT ;  /* 0x000000031500780c */ /* 0x000fc60003f06270 */
[----:B------:R-:W-:-:S04]  /*0650*/  IMAD.SHL.U32 R5, R0, 0x4, RZ ;  /* 0x0000000400057824 */ /* 0x000fc800078e00ff */
[----:B------:R-:W0:Y:S08]  /*0660*/  LDC R7, c[0x0][R5+0x27c] ;  /* 0x00009f0005077b82 */ /* 0x000e300000000800 */
[----:B------:R-:W1:Y:S01]  /*0670*/  LDC R0, c[0x0][R5+0x278] ;  /* 0x00009e0005007b82 */ /* 0x000e620000000800 */
[----:B0-----:R-:W-:-:S04]  /*0680*/  IMAD R7, R7, R4, RZ ;  /* 0x0000000407077224 */ /* 0x001fc800078e02ff */
[----:B-1----:R-:W-:Y:S01]  /*0690*/  IMAD R0, R0, R3, R7 ;  /* 0x0000000300007224 */ /* 0x002fe200078e0207 */
[----:B------:R-:W-:Y:S06]  /*06a0*/  @!P0 BRA `(.L_x_543) ;  /* 0x0000000c00c88947 */ /* 0x000fec0003800000 */
[C---:B------:R-:W-:Y:S01]  /*06b0*/  IADD3 R5, R21.reuse, 0x2, RZ ;  /* 0x0000000215057810 */ /* 0x040fe20007ffe0ff */
[----:B------:R-:W-:-:S03]  /*06c0*/  VIADD R21, R21, 0xfffffffd ;  /* 0xfffffffd15157836 */ /* 0x000fc60000000000 */
[----:B------:R-:W-:Y:S01]  /*06d0*/  LOP3.LUT P0, R23, R5, 0x3, RZ, 0xc0, !PT ;  /* 0x0000000305177812 */ /* 0x000fe2000780c0ff */
[----:B------:R-:W-:-:S12]  /*06e0*/  IMAD.MOV.U32 R20, RZ, RZ, R21 ;  /* 0x000000ffff147224 */ /* 0x000fd800078e0015 */
[----:B------:R-:W-:Y:S05]  /*06f0*/  @!P0 BRA `(.L_x_544) ;  /* 0x0000000000d48947 */ /* 0x000fea0003800000 */
[----:B------:R-:W-:Y:S01]  /*0700*/  HFMA2.MMA R22, -RZ, RZ, 0, 6.4373016357421875e-06 ;  /* 0x0000006cff167435 */ /* 0x000fe200000001ff */
[----:B------:R-:W-:-:S09]  /*0710*/  IMAD.MOV.U32 R20, RZ, RZ, R21 ;  /* 0x000000ffff147224 */ /* 0x000fd200078e0015 */
[----:B------:R-:W-:-:S04]  /*0720*/  IMAD R22, R21, 0x4, R22 ;  /* 0x0000000415167824 */ /* 0x000fc800078e0216 */
[----:B------:R-:W-:-:S07]  /*0730*/  VIADD R24, R22, 0xd8 ;  /* 0x000000d816187836 */ /* 0x000fce0000000000 */
.L_x_548:
        /* <DEDUP_REMOVED lines=10> */
[----:B------:R-:W-:Y:S05]  /*07e0*/  CALL.REL.NOINC `($__internal_27_$__cuda_sm20_div_s64) ;  /* 0x0000000c00f07944 */ /* 0x000fea0003c00000 */
[----:B------:R-:W-:Y:S01]  /*07f0*/  IADD3 R5, -R9, RZ, RZ ;  /* 0x000000ff09057210 */ /* 0x000fe20007ffe1ff */
[----:B------:R-:W-:-:S04]  /*0800*/  IMAD.MOV.U32 R15, RZ, RZ, R8 ;  /* 0x000000ffff0f7224 */ /* 0x000fc800078e0008 */
[----:B------:R-:W-:Y:S02]  /*0810*/  IMAD R10, R10, R5, R14 ;  /* 0x000000050a0a7224 */ /* 0x000fe400078e020e */
[----:B------:R-:W-:Y:S01]  /*0820*/  IMAD.MOV.U32 R14, RZ, RZ, R9 ;  /* 0x000000ffff0e7224 */ /* 0x000fe200078e0009 */
[----:B------:R-:W-:Y:S06]  /*0830*/  BRA `(.L_x_547) ;  /* 0x0000000000587947 */ /* 0x000fec0003800000 */
.L_x_546:
        /* <DEDUP_REMOVED lines=22> */
.L_x_547:
[----:B------:R-:W-:Y:S05]  /*09a0*/  BSYNC B0 ;  /* 0x0000000000007941 */ /* 0x000fea0003800000 */
.L_x_545:
[----:B------:R0:W1:Y:S01]  /*09b0*/  LDC R5, c[0x0][R24+0x210] ;  /* 0x0000840018057b82 */ /* 0x0000620000000800 */
[----:B------:R-:W-:Y:S02]  /*09c0*/  VIADD R23, R23, 0xffffffff ;  /* 0xffffffff17177836 */ /* 0x000fe40000000000 */
[----:B------:R-:W-:-:S03]  /*09d0*/  VIADD R20, R20, 0xffffffff ;  /* 0xffffffff14147836 */ /* 0x000fc60000000000 */
[----:B------:R-:W-:Y:S02]  /*09e0*/  ISETP.NE.AND P0, PT, R23, RZ, PT ;  /* 0x000000ff1700720c */ /* 0x000fe40003f05270 */
[----:B------:R2:W3:Y:S01]  /*09f0*/  LDC R7, c[0x0][R22+0x210] ;  /* 0x0000840016077b82 */ /* 0x0004e20000000800 */
[----:B0-----:R-:W-:Y:S01]  /*0a00*/  IADD3 R24, R24, -0x4, RZ ;  /* 0xfffffffc18187810 */ /* 0x001fe20007ffe0ff */
[----:B--2---:R-:W-:Y:S02]  /*0a10*/  VIADD R22, R22, 0xfffffffc ;  /* 0xfffffffc16167836 */ /* 0x004fe40000000000 */
[-C--:B-1----:R-:W-:Y:S02]  /*0a20*/  IMAD R2, R5, R10.reuse, R2 ;  /* 0x0000000a05027224 */ /* 0x082fe400078e0202 */
[----:B---3--:R-:W-:-:S05]  /*0a30*/  IMAD R0, R7, R10, R0 ;  /* 0x0000000a07007224 */ /* 0x008fca00078e0200 */
[----:B------:R-:W-:Y:S05]  /*0a40*/  @P0 BRA `(.L_x_548) ;  /* 0xfffffffc003c0947 */ /* 0x000fea000383ffff */
.L_x_544:
[----:B------:R-:W-:-:S13]  /*0a50*/  ISETP.GE.U32.AND P0, PT, R21, 0x3, PT ;  /* 0x000000031500780c */ /* 0x000fda0003f06070 */
[----:B------:R-:W-:Y:S05]  /*0a60*/  @!P0 BRA `(.L_x_543) ;  /* 0x0000000800d88947 */ /* 0x000fea0003800000 */
[C---:B------:R-:W-:Y:S01]  /*0a70*/  SHF.L.U32 R22, R20.reuse, 0x2, RZ ;  /* 0x0000000214167819 */ /* 0x040fe200000006ff */
[----:B------:R-:W-:Y:S02]  /*0a80*/  IMAD.MOV.U32 R5, RZ, RZ, 0x6c ;  /* 0x0000006cff057424 */ /* 0x000fe400078e00ff */
[C---:B------:R-:W-:Y:S02]  /*0a90*/  VIADD R21, R20.reuse, 0x4 ;  /* 0x0000000414157836 */ /* 0x040fe40000000000 */
[----:B------:R-:W-:Y:S02]  /*0aa0*/  IMAD R20, R20, 0x4, R5 ;  /* 0x0000000414147824 */ /* 0x000fe400078e0205 */
[----:B------:R-:W-:-:S07]  /*0ab0*/  VIADD R22, R22, 0xe0 ;  /* 0x000000e016167836 */ /* 0x000fce0000000000 */
.L_x_561:
        /* <DEDUP_REMOVED lines=16> */
.L_x_550:
        /* <DEDUP_REMOVED lines=22> */
.L_x_551:
[----:B------:R-:W-:Y:S05]  /*0d20*/  BSYNC B0 ;  /* 0x0000000000007941 */ /* 0x000fea0003800000 */
.L_x_549:
[----:B------:R-:W0:Y:S01]  /*0d30*/  LDC R10, c[0x0][R22+0x20c] ;  /* 0x00008300160a7b82 */ /* 0x000e220000000800 */
[----:B------:R-:W-:Y:S07]  /*0d40*/  BSSY B0, `(.L_x_552) ;  /* 0x0000029000007945 */ /* 0x000fee0003800000 */
[----:B------:R-:W1:Y:S08]  /*0d50*/  LDC R5, c[0x0][R22+0x274] ;  /* 0x00009d0016057b82 */ /* 0x000e700000000800 */
[----:B------:R-:W2:Y:S01]  /*0d60*/  LDC R7, c[0x0][R20+0x210] ;  /* 0x0000840014077b82 */ /* 0x000ea20000000800 */
[----:B0-----:R-:W-:-:S04]  /*0d70*/  SHF.R.S32.HI R9, RZ, 0x1f, R10 ;  /* 0x0000001fff097819 */ /* 0x001fc8000001140a */
[----:B------:R-:W-:-:S04]  /*0d80*/  LOP3.LUT R6, R15, R9, RZ, 0xfc, !PT ;  /* 0x000000090f067212 */ /* 0x000fc800078efcff */
[----:B------:R-:W-:Y:S01]  /*0d90*/  ISETP.NE.U32.AND P0, PT, R6, RZ, PT ;  /* 0x000000ff0600720c */ /* 0x000fe20003f05070 */
[-C--:B-1----:R-:W-:Y:S02]  /*0da0*/  IMAD R2, R5, R11.reuse, R2 ;  /* 0x0000000b05027224 */ /* 0x082fe400078e0202 */
[----:B--2---:R-:W-:-:S10]  /*0db0*/  IMAD R0, R7, R11, R0 ;  /* 0x0000000b07007224 */ /* 0x004fd400078e0200 */
[----:B------:R-:W-:Y:S05]  /*0dc0*/  @!P0 BRA `(.L_x_553) ;  /* 0x0000000000288947 */ /* 0x000fea0003800000 */
[----:B------:R-:W-:Y:S01]  /*0dd0*/  MOV R5, R9 ;  /* 0x0000000900057202 */ /* 0x000fe20000000f00 */
[----:B------:R-:W-:Y:S01]  /*0de0*/  IMAD.MOV.U32 R18, RZ, RZ, R14 ;  /* 0x000000ffff127224 */ /* 0x000fe200078e000e */
[----:B------:R-:W-:Y:S02]  /*0df0*/  MOV R7, R15 ;  /* 0x0000000f00077202 */ /* 0x000fe40000000f00 */
[----:B------:R-:W-:-:S07]  /*0e00*/  MOV R6, 0xe20 ;  /* 0x00000e2000067802 */ /* 0x000fce0000000f00 */
[----:B------:R-:W-:Y:S05]  /*0e10*/  CALL.REL.NOINC `($__internal_27_$__cuda_sm20_div_s64) ;  /* 0x0000000800647944 */ /* 0x000fea0003c00000 */
[----:B------:R-:W-:Y:S02]  /*0e20*/  IMAD.MOV R11, RZ, RZ, -R9 ;  /* 0x000000ffff0b7224 */ /* 0x000fe400078e0a09 */
[----:B------:R-:W-:Y:S02]  /*0e30*/  IMAD.MOV.U32 R15, RZ, RZ, R8 ;  /* 0x000000ffff0f7224 */ /* 0x000fe400078e0008 */
[----:B------:R-:W-:Y:S01]  /*0e40*/  IMAD R11, R10, R11, R14 ;  /* 0x0000000b0a0b7224 */ /* 0x000fe200078e020e */
[----:B------:R-:W-:Y:S01]  /*0e50*/  MOV R14, R9 ;  /* 0x00000009000e7202 */ /* 0x000fe20000000f00 */
[----:B------:R-:W-:Y:S06]  /*0e60*/  BRA `(.L_x_554) ;  /* 0x0000000000587947 */ /* 0x000fec0003800000 */
.L_x_553:
        /* <DEDUP_REMOVED lines=22> */
.L_x_554:
[----:B------:R-:W-:Y:S05]  /*0fd0*/  BSYNC B0 ;  /* 0x0000000000007941 */ /* 0x000fea0003800000 */
.L_x_552:
        /* <DEDUP_REMOVED lines=20> */
.L_x_556:
        /* <DEDUP_REMOVED lines=22> */
.L_x_557:
[----:B------:R-:W-:Y:S05]  /*1280*/  BSYNC B0 ;  /* 0x0000000000007941 */ /* 0x000fea0003800000 */
.L_x_555:
        /* <DEDUP_REMOVED lines=20> */
.L_x_559:
        /* <DEDUP_REMOVED lines=22> */
.L_x_560:
[----:B------:R-:W-:Y:S05]  /*1530*/  BSYNC B0 ;  /* 0x0000000000007941 */ /* 0x000fea0003800000 */
.L_x_558:
[----:B------:R0:W1:Y:S01]  /*1540*/  LDC R5, c[0x0][R22+0x268] ;  /* 0x00009a0016057b82 */ /* 0x0000620000000800 */
[----:B------:R-:W-:-:S04]  /*1550*/  IADD3 R21, R21, -0x4, RZ ;  /* 0xfffffffc15157810 */ /* 0x000fc80007ffe0ff */
[----:B------:R-:W-:-:S03]  /*1560*/  ISETP.GT.AND P0, PT, R21, 0x3, PT ;  /* 0x000000031500780c */ /* 0x000fc60003f04270 */
[----:B------:R2:W3:Y:S01]  /*1570*/  LDC R7, c[0x0][R20+0x204] ;  /* 0x0000810014077b82 */ /* 0x0004e20000000800 */
[----:B0-----:R-:W-:Y:S01]  /*1580*/  VIADD R22, R22, 0xfffffff0 ;  /* 0xfffffff016167836 */ /* 0x001fe20000000000 */
[----:B--2---:R-:W-:Y:S01]  /*1590*/  IADD3 R20, R20, -0x10, RZ ;  /* 0xfffffff014147810 */ /* 0x004fe20007ffe0ff */
[-C--:B-1----:R-:W-:Y:S02]  /*15a0*/  IMAD R2, R5, R10.reuse, R2 ;  /* 0x0000000a05027224 */ /* 0x082fe400078e0202 */
[----:B---3--:R-:W-:-:S05]  /*15b0*/  IMAD R0, R7, R10, R0 ;  /* 0x0000000a07007224 */ /* 0x008fca00078e0200 */
[----:B------:R-:W-:Y:S05]  /*15c0*/  @P0 BRA `(.L_x_561) ;  /* 0xfffffff4003c0947 */ /* 0x000fea000383ffff */
.L_x_543:
        /* <DEDUP_REMOVED lines=8> */
[----:B------:R-:W-:Y:S01]  /*1650*/  ULDC UR5, c[0x0][UR4+0x21c] ;  /* 0x0000870004057abb */ /* 0x000fe20008000800 */
[----:B------:R-:W-:Y:S02]  /*1660*/  CS2R R8, SRZ ;  /* 0x0000000000087805 */ /* 0x000fe4000001ff00 */
[----:B------:R-:W-:-:S13]  /*1670*/  ISETP.LT.AND P0, PT, R4, UR5, PT ;  /* 0x0000000504007c0c */ /* 0x000fda000bf01270 */
[----:B------:R-:W0:Y:S02]  /*1680*/  @P0 LDC.64 R6, c[0x0][0x2e8] ;  /* 0x0000ba00ff060b82 */ /* 0x000e240000000a00 */
[----:B0-----:R-:W-:-:S05]  /*1690*/  @P0 IMAD.WIDE R6, R2, 0x8, R6 ;  /* 0x0000000802060825 */ /* 0x001fca00078e0206 */
[----:B------:R-:W2:Y:S01]  /*16a0*/  @P0 LDG.E.64 R8, desc[UR6][R6.64] ;  /* 0x0000000606080981 */ /* 0x000ea2000c1e1b00 */
[----:B------:R-:W-:-:S05]  /*16b0*/  IMAD.IADD R2, R4, 0x1, -R3 ;  /* 0x0000000104027824 */ /* 0x000fca00078e0a03 */
[----:B------:R-:W-:Y:S02]  /*16c0*/  ISETP.GE.U32.AND P0, PT, R2, UR8, PT ;  /* 0x0000000802007c0c */ /* 0x000fe4000bf06070 */
[----:B------:R-:W-:-:S04]  /*16d0*/  SHF.R.S32.HI R2, RZ, 0x1f, R2 ;  /* 0x0000001fff027819 */ /* 0x000fc80000011402 */
[----:B------:R-:W-:-:S04]  /*16e0*/  ISETP.GE.AND.EX P0, PT, R2, UR9, PT, P0 ;  /* 0x0000000902007c0c */ /* 0x000fc8000bf06300 */
[----:B--2---:R-:W-:Y:S02]  /*16f0*/  FSEL R8, R8, RZ, P0 ;  /* 0x000000ff08087208 */ /* 0x004fe40000000000 */
[----:B------:R-:W-:Y:S01]  /*1700*/  FSEL R9, R9, RZ, P0 ;  /* 0x000000ff09097208 */ /* 0x000fe20000000000 */
[----:B------:R-:W-:Y:S06]  /*1710*/  BRA `(.L_x_564) ;  /* 0x0000000000047947 */ /* 0x000fec0003800000 */
.L_x_563:
[----:B------:R-:W-:-:S07]  /*1720*/  CS2R R8, SRZ ;  /* 0x0000000000087805 */ /* 0x000fce000001ff00 */
.L_x_564:
[----:B------:R-:W-:Y:S05]  /*1730*/  BSYNC B0 ;  /* 0x0000000000007941 */ /* 0x000fea0003800000 */
.L_x_562:
[----:B------:R-:W-:Y:S02]  /*1740*/  ULDC UR5, c[0x0][UR4+0x21c] ;  /* 0x0000870004057abb */ /* 0x000fe40008000800 */
[----:B------:R-:W-:-:S13]  /*1750*/  ISETP.LT.AND P0, PT, R4, UR5, PT ;  /* 0x0000000504007c0c */ /* 0x000fda000bf01270 */
[----:B------:R-:W-:Y:S05]  /*1760*/  @!P0 EXIT ;  /* 0x000000000000894d */ /* 0x000fea0003800000 */
[----:B------:R-:W0:Y:S02]  /*1770*/  LDC.64 R2, c[0x0][0x210] ;  /* 0x00008400ff027b82 */ /* 0x000e240000000a00 */
[----:B0-----:R-:W-:-:S05]  /*1780*/  IMAD.WIDE R2, R0, 0x8, R2 ;  /* 0x0000000800027825 */ /* 0x001fca00078e0202 */
[----:B------:R-:W-:Y:S01]  /*1790*/  STG.E.64 desc[UR6][R2.64], R8 ;  /* 0x0000000802007986 */ /* 0x000fe2000c101b06 */
[----:B------:R-:W-:Y:S05]  /*17a0*/  EXIT ;  /* 0x000000000000794d */ /* 0x000fea0003800000 */
        .weak           $__internal_27_$__cuda_sm20_div_s64
        .type           $__internal_27_$__cuda_sm20_div_s64,@function
        .size           $__internal_27_$__cuda_sm20_div_s64,(.L_x_3175 - $__internal_27_$__cuda_sm20_div_s64)
$__internal_27_$__cuda_sm20_div_s64:
        /* <DEDUP_REMOVED lines=38> */
[----:B------:R-:W-:Y:S01]  /*1a10*/  IMAD.X R9, R8, 0x1, R9, P0 ;  /* 0x0000000108097824 */ /* 0x000fe200000e0609 */
[----:B------:R-:W-:-:S03]  /*1a20*/  IADD3.X R12, RZ, ~R7, RZ, P4, !PT ;  /* 0x80000007ff0c7210 */ /* 0x000fc600027fe4ff */
        /* <DEDUP_REMOVED lines=37> */
[----:B------:R-:W-:Y:S02]  /*1c80*/  ISETP.NE.AND.EX P0, PT, R5, RZ, PT, P0 ;  /* 0x000000ff0500720c */ /* 0x000fe40003f05300 */
[----:B------:R-:W-:Y:S02]  /*1c90*/  SEL R7, R7, R18, !P1 ;  /* 0x0000001207077207 */ /* 0x000fe40004800000 */
[----:B------:R-:W-:Y:S02]  /*1ca0*/  SEL R9, R9, 0xffffffff, P0 ;  /* 0xffffffff09097807 */ /* 0x000fe40000000000 */
[----:B------:R-:W-:Y:S02]  /*1cb0*/  SEL R8, R7, 0xffffffff, P0 ;  /* 0xffffffff07087807 */ /* 0x000fe40000000000 */
[----:B------:R-:W-:-:S04]  /*1cc0*/  MOV R7, 0x0 ;  /* 0x0000000000077802 */ /* 0x000fc80000000f00 */
[----:B------:R-:W-:Y:S05]  /*1cd0*/  RET.REL.NODEC R6 `(_ZN2at6native16triu_tril_kernelIN3c107complexIfEEiLb1ELi1ELb0EEEvNS_4cuda6detail10TensorInfoIT_T0_EENS7_IKS8_S9_EEllS9_) ;  /* 0xffffffe006c87950 */ /* 0x000fea0003c3ffff */
.L_x_565:
        /* <DEDUP_REMOVED lines=10> */
.L_x_3175:


//--------------------- .text._ZN2at6native16triu_tril_kernelIN3c107complexIfEEiLb1ELi1ELb1EEEvNS_4cuda6detail10TensorInfoIT_T0_EENS7_IKS8_S9_EEllS9_ --------------------------
	.section	.text._ZN2at6native16triu_tril_kernelIN3c107complexIfEEiLb1ELi1ELb1EEEvNS_4cuda6detail10TensorInfoIT_T0_EENS7_IKS8_S9_EEllS9_,"ax",@progbits
	.align	128
        .global         _ZN2at6native16triu_tril_kernelIN3c107complexIfEEiLb1ELi1ELb1EEEvNS_4cuda6detail10TensorInfoIT_T0_EENS7_IKS8_S9_EEllS9_
        .type           _ZN2at6native16triu_tril_kernelIN3c107complexIfEEiLb1ELi1ELb1EEEvNS_4cuda6detail10TensorInfoIT_T0_EENS7_IKS8_S9_EEllS9_,@function
        .size           _ZN2at6native16triu_tril_kernelIN3c107complexIfEEiLb1ELi1ELb1EEEvNS_4cuda6detail10TensorInfoIT_T0_EENS7_IKS8_S9_EEllS9_,(.L_x_3177 - _ZN2at6native16triu_tril_kernelIN3c107complexIfEEiLb1ELi1ELb1EEEvNS_4cuda6detail10TensorInfoIT_T0_EENS7_IKS8_S9_EEllS9_)
        .other          _ZN2at6native16triu_tril_kernelIN3c107complexIfEEiLb1ELi1ELb1EEEvNS_4cuda6detail10TensorInfoIT_T0_EENS7_IKS8_S9_EEllS9_,@"STO_CUDA_ENTRY STV_DEFAULT"
_ZN2at6native16triu_tril_kernelIN3c107complexIfEEiLb1ELi1ELb1EEEvNS_4cuda6detail10TensorInfoIT_T0_EENS7_IKS8_S9_EEllS9_:
.text._ZN2at6native16triu_tril_kernelIN3c107complexIfEEiLb1ELi1ELb1EEEvNS_4cuda6detail10TensorInfoIT_T0_EENS7_IKS8_S9_EEllS9_:
        /* <DEDUP_REMOVED lines=22> */
[----:B------:R-:W-:Y:S05]  /*0160*/  CALL.REL.NOINC `($__internal_28_$__cuda_sm20_div_s64) ;  /* 0x00000014006c7944 */ /* 0x000fea0003c00000 */
[----:B------:R-:W-:Y:S01]  /*0170*/  IADD3 R3, -R4, RZ, RZ ;  /* 0x000000ff04037210 */ /* 0x000fe20007ffe1ff */
[----:B------:R-:W-:-:S04]  /*0180*/  ULDC UR6, c[0x0][0x3d0] ;  /* 0x0000f40000067ab9 */ /* 0x000fc80000000800 */
[----:B------:R-:W-:Y:S01]  /*0190*/  IMAD R2, R3, UR6, R12 ;  /* 0x0000000603027c24 */ /* 0x000fe2000f8e020c */
[----:B------:R-:W-:Y:S06]  /*01a0*/  BRA `(.L_x_568) ;  /* 0x0000000000547947 */ /* 0x000fec0003800000 */
.L_x_567:
[----:B------:R-:W0:Y:S01]  /*01b0*/  I2F.U32.RP R0, UR5 ;  /* 0x0000000500007d06 */ /* 0x000e220008209000 */
[----:B------:R-:W-:-:S07]  /*01c0*/  ISETP.NE.U32.AND P2, PT, RZ, UR5, PT ;  /* 0x00000005ff007c0c */ /* 0x000fce000bf45070 */
[----:B0-----:R-:W0:Y:S02]  /*01d0*/  MUFU.RCP R0, R0 ;  /* 0x0000000000007308 */ /* 0x001e240000001000 */
[----:B0-----:R-:W-:-:S06]  /*01e0*/  VIADD R2, R0, 0xffffffe ;  /* 0x0ffffffe00027836 */ /* 0x001fcc0000000000 */
[----:B------:R0:W1:Y:S02]  /*01f0*/  F2I.FTZ.U32.TRUNC.NTZ R3, R2 ;  /* 0x0000000200037305 */ /* 0x000064000021f000 */
[----:B0-----:R-:W-:Y:S01]  /*0200*/  HFMA2.MMA R2, -RZ, RZ, 0, 0 ;  /* 0x00000000ff027435 */ /* 0x001fe200000001ff */
[----:B-1----:R-:W-:-:S04]  /*0210*/  IMAD.MOV R5, RZ, RZ, -R3 ;  /* 0x000000ffff057224 */ /* 0x002fc800078e0a03 */
[----:B------:R-:W-:-:S05]  /*0220*/  IMAD R5, R5, UR5, RZ ;  /* 0x0000000505057c24 */ /* 0x000fca000f8e02ff */
[----:B------:R-:W-:Y:S01]  /*0230*/  IMAD.HI.U32 R3, R3, R5, R2 ;  /* 0x0000000503037227 */ /* 0x000fe200078e0002 */
[----:B------:R-:W-:-:S05]  /*0240*/  MOV R5, RZ ;  /* 0x000000ff00057202 */ /* 0x000fca0000000f00 */
        /* <DEDUP_REMOVED lines=11> */
.L_x_568:
[----:B------:R-:W-:Y:S05]  /*0300*/  BSYNC B0 ;  /* 0x0000000000007941 */ /* 0x000fea0003800000 */
.L_x_566:
        /* <DEDUP_REMOVED lines=13> */
[----:B------:R-:W-:Y:S05]  /*03e0*/  CALL.REL.NOINC `($__internal_29_$__cuda_sm20_rem_s64) ;  /* 0x00000018001c7944 */ /* 0x000fea0003c00000 */
[----:B------:R-:W-:Y:S01]  /*03f0*/  MOV R7, R3 ;  /* 0x0000000300077202 */ /* 0x000fe20000000f00 */
[----:B------:R-:W-:Y:S06]  /*0400*/  BRA `(.L_x_571) ;  /* 0x0000000000447947 */ /* 0x000fec0003800000 */
.L_x_570:
        /* <DEDUP_REMOVED lines=17> */
.L_x_571:
[----:B------:R-:W-:Y:S05]  /*0520*/  BSYNC B0 ;  /* 0x0000000000007941 */ /* 0x000fea0003800000 */
.L_x_569:
[----:B------:R-:W-:Y:S01]  /*0530*/  IMAD.IADD R0, R2, 0x1, -R7 ;  /* 0x0000000102007824 */ /* 0x000fe200078e0a07 */
[----:B------:R-:W-:-:S04]  /*0540*/  ULDC.64 UR4, c[0x0][0x3c0] ;  /* 0x0000f00000047ab9 */ /* 0x000fc80000000a00 */
[----:B------:R-:W-:Y:S02]  /*0550*/  ISETP.GE.U32.AND P0, PT, R0, UR4, PT ;  /* 0x0000000400007c0c */ /* 0x000fe4000bf06070 */
[----:B------:R-:W-:-:S04]  /*0560*/  SHF.R.S32.HI R0, RZ, 0x1f, R0 ;  /* 0x0000001fff007819 */ /* 0x000fc80000011400 */
[----:B------:R-:W-:-:S13]  /*0570*/  ISETP.GE.AND.EX P0, PT, R0, UR5, PT, P0 ;  /* 0x0000000500007c0c */ /* 0x000fda000bf06300 */
[----:B------:R-:W-:Y:S05]  /*0580*/  @P0 EXIT ;  /* 0x000000000000094d */ /* 0x000fea0003800000 */
[----:B------:R-:W-:Y:S01]  /*0590*/  ULDC UR4, c[0x0][0x3b8] ;  /* 0x0000ee0000047ab9 */ /* 0x000fe20000000800 */
[----:B------:R-:W-:Y:S01]  /*05a0*/  BSSY B0, `(.L_x_572) ;  /* 0x0000020000007945 */ /* 0x000fe20003800000 */
[----:B------:R-:W-:-:S04]  /*05b0*/  UIADD3 UR4, UR4, -0x1, URZ ;  /* 0xffffffff04047890 */ /* 0x000fc8000fffe03f */
[----:B------:R-:W-:-:S12]  /*05c0*/  USHF.L.U32 UR5, UR4, 0x2, URZ ;  /* 0x0000000204057899 */ /* 0x000fd8000800063f */
[----:B------:R-:W-:Y:S01]  /*05d0*/  ULDC UR5, c[0x0][UR5+0x27c] ;  /* 0x00009f0005057abb */ /* 0x000fe20008000800 */
[----:B------:R-:W-:Y:S05]  /*05e0*/  @!P1 BRA `(.L_x_573) ;  /* 0x0000000000209947 */ /* 0x000fea0003800000 */
[----:B------:R-:W-:Y:S01]  /*05f0*/  IMAD.MOV.U32 R8, RZ, RZ, R4 ;  /* 0x000000ffff087224 */ /* 0x000fe200078e0004 */
[----:B------:R-:W-:Y:S01]  /*0600*/  MOV R10, UR7 ;  /* 0x00000007000a7c02 */ /* 0x000fe20008000f00 */
[----:B------:R-:W-:Y:S01]  /*0610*/  IMAD.U32 R3, RZ, RZ, UR8 ;  /* 0x00000008ff037e24 */ /* 0x000fe2000f8e00ff */
[----:B------:R-:W-:-:S07]  /*0620*/  MOV R0, 0x640 ;  /* 0x0000064000007802 */ /* 0x000fce0000000f00 */
[----:B------:R-:W-:Y:S05]  /*0630*/  CALL.REL.NOINC `($__internal_28_$__cuda_sm20_div_s64) ;  /* 0x0000001000387944 */ /* 0x000fea0003c00000 */
[----:B------:R-:W-:Y:S01]  /*0640*/  IMAD.MOV.U32 R14, RZ, RZ, R4 ;  /* 0x000000ffff0e7224 */ /* 0x000fe200078e0004 */
[----:B------:R-:W-:Y:S01]  /*0650*/  MOV R15, R5 ;  /* 0x00000005000f7202 */ /* 0x000fe20000000f00 */
[----:B------:R-:W-:Y:S06]  /*0660*/  BRA `(.L_x_574) ;  /* 0x00000000004c7947 */ /* 0x000fec0003800000 */
.L_x_573:
        /* <DEDUP_REMOVED lines=19> */
.L_x_574:
[----:B------:R-:W-:Y:S05]  /*07a0*/  BSYNC B0 ;  /* 0x0000000000007941 */ /* 0x000fea0003800000 */
.L_x_572:
[----:B------:R-:W0:Y:S01]  /*07b0*/  LDC R13, c[0x0][0x3b8] ;  /* 0x0000ee00ff0d7b82 */ /* 0x000e220000000800 */
[----:B------:R-:W-:Y:S01]  /*07c0*/  UMOV UR7, 0x68 ;  /* 0x0000006800077882 */ /* 0x000fe20000000000 */
[----:B------:R-:W-:Y:S01]  /*07d0*/  IMAD R0, R2, UR5, RZ ;  /* 0x0000000502007c24 */ /* 0x000fe2000f8e02ff */
[----:B------:R-:W-:-:S12]  /*07e0*/  ULEA UR4, UR4, UR7, 0x2 ;  /* 0x0000000704047291 */ /* 0x000fd8000f8e103f */
[----:B------:R-:W-:Y:S02]  /*07f0*/  ULDC UR4, c[0x0][UR4+0x210] ;  /* 0x0000840004047abb */ /* 0x000fe40008000800 */
[----:B------:R-:W-:Y:S01]  /*0800*/  IMAD R7, R7, UR4, R0 ;  /* 0x0000000407077c24 */ /* 0x000fe2000f8e0200 */
[----:B0-----:R-:W-:-:S13]  /*0810*/  ISETP.GE.AND P0, PT, R13, 0x3, PT ;  /* 0x000000030d00780c */ /* 0x001fda0003f06270 */
[----:B------:R-:W-:Y:S05]  /*0820*/  @!P0 BRA `(.L_x_575) ;  /* 0x0000000c009c8947 */ /* 0x000fea0003800000 */
[C---:B------:R-:W-:Y:S01]  /*0830*/  IADD3 R0, R13.reuse, 0x2, RZ ;  /* 0x000000020d007810 */ /* 0x040fe20007ffe0ff */
[----:B------:R-:W-:-:S03]  /*0840*/  VIADD R13, R13, 0xfffffffd ;  /* 0xfffffffd0d0d7836 */ /* 0x000fc60000000000 */
[----:B------:R-:W-:Y:S01]  /*0850*/  LOP3.LUT P0, R18, R0, 0x3, RZ, 0xc0, !PT ;  /* 0x0000000300127812 */ /* 0x000fe2000780c0ff */
[----:B------:R-:W-:-:S12]  /*0860*/  IMAD.MOV.U32 R12, RZ, RZ, R13 ;  /* 0x000000ffff0c7224 */ /* 0x000fd800078e000d */
[----:B------:R-:W-:Y:S05]  /*0870*/  @!P0 BRA `(.L_x_576) ;  /* 0x0000000000cc8947 */ /* 0x000fea0003800000 */
[----:B------:R-:W-:Y:S01]  /*0880*/  SHF.L.U32 R19, R13, 0x2, RZ ;  /* 0x000000020d137819 */ /* 0x000fe200000006ff */
[----:B------:R-:W-:Y:S02]  /*0890*/  IMAD.MOV.U32 R20, RZ, RZ, 0x6c ;  /* 0x0000006cff147424 */ /* 0x000fe400078e00ff */
[----:B------:R-:W-:Y:S01]  /*08a0*/  IMAD.MOV.U32 R12, RZ, RZ, R13 ;  /* 0x000000ffff0c7224 */ /* 0x000fe200078e000d */
[----:B------:R-:W-:Y:S01]  /*08b0*/  IADD3 R19, R19, 0xe0, RZ ;  /* 0x000000e013137810 */ /* 0x000fe20007ffe0ff */
[----:B------:R-:W-:-:S07]  /*08c0*/  IMAD R20, R13, 0x4, R20 ;  /* 0x000000040d147824 */ /* 0x000fce00078e0214 */
.L_x_580:
[----:B------:R-:W0:Y:S01]  /*08d0*/  LDC R10, c[0x0][R19+0x210] ;  /* 0x00008400130a7b82 */ /* 0x000e220000000800 */
[----:B------:R-:W-:Y:S01]  /*08e0*/  BSSY B0, `(.L_x_577) ;  /* 0x0000024000007945 */ /* 0x000fe20003800000 */
[----:B0-----:R-:W-:-:S04]  /*08f0*/  SHF.R.S32.HI R3, RZ, 0x1f, R10 ;  /* 0x0000001fff037819 */ /* 0x001fc8000001140a */
[----:B------:R-:W-:-:S04]  /*0900*/  LOP3.LUT R0, R15, R3, RZ, 0xfc, !PT ;  /* 0x000000030f007212 */ /* 0x000fc800078efcff */
[----:B------:R-:W-:-:S13]  /*0910*/  ISETP.NE.U32.AND P0, PT, R0, RZ, PT ;  /* 0x000000ff0000720c */ /* 0x000fda0003f05070 */
[----:B------:R-:W-:Y:S05]  /*0920*/  @!P0 BRA `(.L_x_578) ;  /* 0x0000000000248947 */ /* 0x000fea0003800000 */
[----:B------:R-:W-:Y:S01]  /*0930*/  IMAD.MOV.U32 R8, RZ, RZ, R14 ;  /* 0x000000ffff087224 */ /* 0x000fe200078e000e */
[----:B------:R-:W-:Y:S01]  /*0940*/  MOV R0, 0x970 ;  /* 0x0000097000007802 */ /* 0x000fe20000000f00 */
[----:B------:R-:W-:-:S07]  /*0950*/  IMAD.MOV.U32 R5, RZ, RZ, R15 ;  /* 0x000000ffff057224 */ /* 0x000fce00078e000f */
[----:B------:R-:W-:Y:S05]  /*0960*/  CALL.REL.NOINC `($__internal_28_$__cuda_sm20_div_s64) ;  /* 0x0000000c006c7944 */ /* 0x000fea0003c00000 */
[----:B------:R-:W-:Y:S01]  /*0970*/  IADD3 R3, -R4, RZ, RZ ;  /* 0x000000ff04037210 */ /* 0x000fe20007ffe1ff */
[----:B------:R-:W-:-:S04]  /*0980*/  IMAD.MOV.U32 R15, RZ, RZ, R5 ;  /* 0x000000ffff0f7224 */ /* 0x000fc800078e0005 */
[----:B------:R-:W-:Y:S02]  /*0990*/  IMAD R10, R10, R3, R14 ;  /* 0x000000030a0a7224 */ /* 0x000fe400078e020e */
[----:B------:R-:W-:Y:S01]  /*09a0*/  IMAD.MOV.U32 R14, RZ, RZ, R4 ;  /* 0x000000ffff0e7224 */ /* 0x000fe200078e0004 */
[----:B------:R-:W-:Y:S06]  /*09b0*/  BRA `(.L_x_579) ;  /* 0x0000000000587947 */ /* 0x000fec0003800000 */
.L_x_578:
        /* <DEDUP_REMOVED lines=22> */
.L_x_579:
[----:B------:R-:W-:Y:S05]  /*0b20*/  BSYNC B0 ;  /* 0x0000000000007941 */ /* 0x000fea0003800000 */
.L_x_577:
        /* <DEDUP_REMOVED lines=8> */
.L_x_576:
[----:B------:R-:W-:-:S13]  /*0bb0*/  ISETP.GE.U32.AND P0, PT, R13, 0x3, PT ;  /* 0x000000030d00780c */ /* 0x000fda0003f06070 */
[----:B------:R-:W-:Y:S05]  /*0bc0*/  @!P0 BRA `(.L_x_575) ;  /* 0x0000000800b48947 */ /* 0x000fea0003800000 */
[C---:B------:R-:W-:Y:S01]  /*0bd0*/  SHF.L.U32 R18, R12.reuse, 0x2, RZ ;  /* 0x000000020c127819 */ /* 0x040fe200000006ff */
[----:B------:R-:W-:Y:S02]  /*0be0*/  IMAD.MOV.U32 R3, RZ, RZ, 0x6c ;  /* 0x0000006cff037424 */ /* 0x000fe400078e00ff */
[C---:B------:R-:W-:Y:S02]  /*0bf0*/  VIADD R13, R12.reuse, 0x4 ;  /* 0x000000040c0d7836 */ /* 0x040fe40000000000 */
[----:B------:R-:W-:Y:S02]  /*0c00*/  IMAD R12, R12, 0x4, R3 ;  /* 0x000000040c0c7824 */ /* 0x000fe400078e0203 */
[----:B------:R-:W-:-:S07]  /*0c10*/  VIADD R18, R18, 0xe0 ;  /* 0x000000e012127836 */ /* 0x000fce0000000000 */
.L_x_593:
        /* <DEDUP_REMOVED lines=8> */
[----:B------:R-:W-:-:S07]  /*0ca0*/  MOV R0, 0xcc0 ;  /* 0x00000cc000007802 */ /* 0x000fce0000000f00 */
[----:B------:R-:W-:Y:S05]  /*0cb0*/  CALL.REL.NOINC `($__internal_28_$__cuda_sm20_div_s64) ;  /* 0x0000000800987944 */ /* 0x000fea0003c00000 */
[----:B------:R-:W-:Y:S02]  /*0cc0*/  IMAD.MOV R3, RZ, RZ, -R4 ;  /* 0x000000ffff037224 */ /* 0x000fe400078e0a04 */
[----:B------:R-:W-:Y:S02]  /*0cd0*/  IMAD.MOV.U32 R15, RZ, RZ, R5 ;  /* 0x000000ffff0f7224 */ /* 0x000fe400078e0005 */
[----:B------:R-:W-:Y:S01]  /*0ce0*/  IMAD R6, R10, R3, R14 ;  /* 0x000000030a067224 */ /* 0x000fe200078e020e */
[----:B------:R-:W-:Y:S01]  /*0cf0*/  MOV R14, R4 ;  /* 0x00000004000e7202 */ /* 0x000fe20000000f00 */
[----:B------:R-:W-:Y:S06]  /*0d00*/  BRA `(.L_x_583) ;  /* 0x0000000000587947 */ /* 0x000fec0003800000 */
.L_x_582:
        /* <DEDUP_REMOVED lines=22> */
.L_x_583:
[----:B------:R-:W-:Y:S05]  /*0e70*/  BSYNC B0 ;  /* 0x0000000000007941 */ /* 0x000fea0003800000 */
.L_x_581:
        /* <DEDUP_REMOVED lines=12> */
[----:B------:R-:W-:Y:S05]  /*0f40*/  CALL.REL.NOINC `($__internal_28_$__cuda_sm20_div_s64) ;  /* 0x0000000400f47944 */ /* 0x000fea0003c00000 */
[----:B------:R-:W-:Y:S02]  /*0f50*/  IADD3 R3, -R4, RZ, RZ ;  /* 0x000000ff04037210 */ /* 0x000fe40007ffe1ff */
[----:B------:R-:W-:-:S03]  /*0f60*/  MOV R15, R5 ;  /* 0x00000005000f7202 */ /* 0x000fc60000000f00 */
[----:B------:R-:W-:Y:S02]  /*0f70*/  IMAD R6, R10, R3, R14 ;  /* 0x000000030a067224 */ /* 0x000fe400078e020e */
[----:B------:R-:W-:Y:S01]  /*0f80*/  IMAD.MOV.U32 R14, RZ, RZ, R4 ;  /* 0x000000ffff0e7224 */ /* 0x000fe200078e0004 */
[----:B------:R-:W-:Y:S06]  /*0f90*/  BRA `(.L_x_586) ;  /* 0x0000000000587947 */ /* 0x000fec0003800000 */
.L_x_585:
        /* <DEDUP_REMOVED lines=22> */
.L_x_586:
[----:B------:R-:W-:Y:S05]  /*1100*/  BSYNC B0 ;  /* 0x0000000000007941 */ /* 0x000fea0003800000 */
.L_x_584:
        /* <DEDUP_REMOVED lines=18> */
.L_x_588:
        /* <DEDUP_REMOVED lines=22> */
.L_x_589:
[----:B------:R-:W-:Y:S05]  /*1390*/  BSYNC B0 ;  /* 0x0000000000007941 */ /* 0x000fea0003800000 */
.L_x_587:
        /* <DEDUP_REMOVED lines=18> */
.L_x_591:
        /* <DEDUP_REMOVED lines=22> */
.L_x_592:
[----:B------:R-:W-:Y:S05]  /*1620*/  BSYNC B0 ;  /* 0x0000000000007941 */ /* 0x000fea0003800000 */
.L_x_590:
[----:B------:R0:W1:Y:S01]  /*1630*/  LDC R0, c[0x0][R12+0x204] ;  /* 0x000081000c007b82 */ /* 0x0000620000000800 */
[----:B------:R-:W-:Y:S02]  /*1640*/  VIADD R13, R13, 0xfffffffc ;  /* 0xfffffffc0d0d7836 */ /* 0x000fe40000000000 */
[----:B------:R-:W-:-:S03]  /*1650*/  VIADD R18, R18, 0xfffffff0 ;  /* 0xfffffff012127836 */ /* 0x000fc60000000000 */
[----:B------:R-:W-:Y:S02]  /*1660*/  ISETP.GT.AND P0, PT, R13, 0x3, PT ;  /* 0x000000030d00780c */ /* 0x000fe40003f04270 */
[----:B0-----:R-:W-:Y:S01]  /*1670*/  IADD3 R12, R12, -0x10, RZ ;  /* 0xfffffff00c0c7810 */ /* 0x001fe20007ffe0ff */
[----:B-1----:R-:W-:-:S10]  /*1680*/  IMAD R7, R0, R10, R7 ;  /* 0x0000000a00077224 */ /* 0x002fd400078e0207 */
[----:B------:R-:W-:Y:S05]  /*1690*/  @P0 BRA `(.L_x_593) ;  /* 0xfffffff400600947 */ /* 0x000fea000383ffff */
.L_x_575:
[----:B------:R-:W-:Y:S02]  /*16a0*/  ULDC UR4, c[0x0][UR6+0x21c] ;  /* 0x0000870006047abb */ /* 0x000fe40008000800 */
[----:B------:R-:W-:-:S13]  /*16b0*/  ISETP.LT.AND P0, PT, R2, UR4, PT ;  /* 0x0000000402007c0c */ /* 0x000fda000bf01270 */
[----:B------:R-:W-:Y:S05]  /*16c0*/  @!P0 EXIT ;  /* 0x000000000000894d */ /* 0x000fea0003800000 */
[----:B------:R-:W0:Y:S01]  /*16d0*/  LDC.64 R2, c[0x0][0x210] ;  /* 0x00008400ff027b82 */ /* 0x000e220000000a00 */
[----:B------:R-:W-:Y:S01]  /*16e0*/  ULDC.64 UR4, c[0x0][0x208] ;  /* 0x0000820000047ab9 */ /* 0x000fe20000000a00 */
[----:B0-----:R-:W-:-:S05]  /*16f0*/  IMAD.WIDE R2, R7, 0x8, R2 ;  /* 0x0000000807027825 */ /* 0x001fca00078e0202 */
[----:B------:R-:W-:Y:S01]  /*1700*/  STG.E.64 desc[UR4][R2.64], RZ ;  /* 0x000000ff02007986 */ /* 0x000fe2000c101b04 */
[----:B------:R-:W-:Y:S05]  /*1710*/  EXIT ;  /* 0x000000000000794d */ /* 0x000fea0003800000 */
        .weak           $__internal_28_$__cuda_sm20_div_s64
        .type           $__internal_28_$__cuda_sm20_div_s64,@function
        .size           $__internal_28_$__cuda_sm20_div_s64,($__internal_29_$__cuda_sm20_rem_s64 - $__internal_28_$__cuda_sm20_div_s64)
$__internal_28_$__cuda_sm20_div_s64:
        /* <DEDUP_REMOVED lines=36> */
[C---:B------:R-:W-:Y:S02]  /*1960*/  IMAD R11, R9.reuse, R4, RZ ;  /* 0x00000004090b7224 */ /* 0x040fe400078e02ff */
[----:B------:R-:W-:Y:S01]  /*1970*/  IMAD.HI.U32 R6, P1, R9, R6, R22 ;  /* 0x0000000609067227 */ /* 0x000fe20007820016 */
[----:B------:R-:W-:-:S03]  /*1980*/  HFMA2.MMA R23, -RZ, RZ, 0, 0 ;  /* 0x00000000ff177435 */ /* 0x000fc600000001ff */
[----:B------:R-:W-:Y:S01]  /*1990*/  IMAD.HI.U32 R4, R9, R4, RZ ;  /* 0x0000000409047227 */ /* 0x000fe200078e00ff */
[----:B------:R-:W-:-:S03]  /*19a0*/  IADD3 R6, P2, R11, R6, RZ ;  /* 0x000000060b067210 */ /* 0x000fc60007f5e0ff */
[----:B------:R-:W-:Y:S02]  /*19b0*/  IMAD.X R4, R4, 0x1, R9, P0 ;  /* 0x0000000104047824 */ /* 0x000fe400000e0609 */
[----:B------:R-:W-:-:S03]  /*19c0*/  IMAD.HI.U32 R22, R6, R21, RZ ;  /* 0x0000001506167227 */ /* 0x000fc600078e00ff */
[----:B------:R-:W-:Y:S01]  /*19d0*/  IADD3.X R11, RZ, RZ, R4, P2, P1 ;  /* 0x000000ffff0b7210 */ /* 0x000fe200017e2404 */
        /* <DEDUP_REMOVED lines=16> */
[----:B------:R-:W-:Y:S01]  /*1ae0*/  IADD3.X R11, R8, ~R17, RZ, P1, !PT ;  /* 0x80000011080b7210 */ /* 0x000fe20000ffe4ff */
[----:B------:R-:W-:Y:S01]  /*1af0*/  IMAD.X R23, RZ, RZ, R6, P2 ;  /* 0x000000ffff177224 */ /* 0x000fe200010e0606 */
[----:B------:R-:W-:Y:S02]  /*1b00*/  SEL R21, R22, R21, P0 ;  /* 0x0000001516157207 */ /* 0x000fe40000000000 */
        /* <DEDUP_REMOVED lines=9> */
[----:B------:R-:W-:Y:S02]  /*1ba0*/  IADD3 R9, P2, RZ, -R4, RZ ;  /* 0x80000004ff097210 */ /* 0x000fe40007f5e0ff */
[----:B------:R-:W-:Y:S02]  /*1bb0*/  ISETP.NE.U32.AND P0, PT, R10, RZ, PT ;  /* 0x000000ff0a00720c */ /* 0x000fe40003f05070 */
[----:B------:R-:W-:Y:S01]  /*1bc0*/  ISETP.GE.AND P1, PT, R5, RZ, PT ;  /* 0x000000ff0500720c */ /* 0x000fe20003f26270 */
[----:B------:R-:W-:Y:S01]  /*1bd0*/  IMAD.X R5, RZ, RZ, ~R6, P2 ;  /* 0x000000ffff057224 */ /* 0x000fe200010e0e06 */
[----:B------:R-:W-:-:S02]  /*1be0*/  ISETP.NE.AND.EX P0, PT, R3, RZ, PT, P0 ;  /* 0x000000ff0300720c */ /* 0x000fc40003f05300 */
[----:B------:R-:W-:Y:S02]  /*1bf0*/  SEL R9, R9, R4, !P1 ;  /* 0x0000000409097207 */ /* 0x000fe40004800000 */
[----:B------:R-:W-:Y:S02]  /*1c00*/  MOV R8, R0 ;  /* 0x0000000000087202 */ /* 0x000fe40000000f00 */
[----:B------:R-:W-:Y:S01]  /*1c10*/  SEL R4, R9, 0xffffffff, P0 ;  /* 0xffffffff09047807 */ /* 0x000fe20000000000 */
[----:B------:R-:W-:Y:S01]  /*1c20*/  IMAD.MOV.U32 R9, RZ, RZ, 0x0 ;  /* 0x00000000ff097424 */ /* 0x000fe200078e00ff */
[----:B------:R-:W-:-:S04]  /*1c30*/  SEL R5, R5, R6, !P1 ;  /* 0x0000000605057207 */ /* 0x000fc80004800000 */
[----:B------:R-:W-:Y:S01]  /*1c40*/  SEL R5, R5, 0xffffffff, P0 ;  /* 0xffffffff05057807 */ /* 0x000fe20000000000 */
[----:B------:R-:W-:Y:S06]  /*1c50*/  RET.REL.NODEC R8 `(_ZN2at6native16triu_tril_kernelIN3c107complexIfEEiLb1ELi1ELb1EEEvNS_4cuda6detail10TensorInfoIT_T0_EENS7_IKS8_S9_EEllS9_) ;  /* 0xffffffe008e87950 */ /* 0x000fec0003c3ffff */
        .weak           $__internal_29_$__cuda_sm20_rem_s64
        .type           $__internal_29_$__cuda_sm20_rem_s64,@function
        .size           $__internal_29_$__cuda_sm20_rem_s64,(.L_x_3177 - $__internal_29_$__cuda_sm20_rem_s64)
$__internal_29_$__cuda_sm20_rem_s64:
        /* <DEDUP_REMOVED lines=19> */
[----:B------:R-:W-:Y:S01]  /*1d90*/  IMAD.HI.U32 R10, P2, R9, R13, R10 ;  /* 0x0000000d090a7227 */ /* 0x000fe2000784000a */
[----:B------:R-:W-:-:S03]  /*1da0*/  IADD3 R13, P5, RZ, -R6, RZ ;  /* 0x80000006ff0d7210 */ /* 0x000fc60007fbe0ff */
        /* <DEDUP_REMOVED lines=9> */
[----:B------:R-:W-:-:S05]  /*1e40*/  IADD3.X R8, RZ, ~R8, RZ, P0, !PT ;  /* 0x80000008ff087210 */ /* 0x000fca00007fe4ff */
[----:B------:R-:W-:-:S04]  /*1e50*/  IMAD.WIDE.U32 R10, P0, R11, R8, R10 ;  /* 0x000000080b0a7225 */ /* 0x000fc8000780000a */
[C---:B------:R-:W-:Y:S02]  /*1e60*/  IMAD R12, R7.reuse, R8, RZ ;  /* 0x00000008070c7224 */ /* 0x040fe400078e02ff */
[----:B------:R-:W-:Y:S01]  /*1e70*/  IMAD.HI.U32 R9, P3, R7, R9, R10 ;  /* 0x0000000907097227 */ /* 0x000fe2000786000a */
[----:B------:R-:W-:-:S03]  /*1e80*/  SEL R10, R13, R6, !P2 ;  /* 0x000000060d0a7207 */ /* 0x000fc60005000000 */
[----:B------:R-:W-:Y:S01]  /*1e90*/  IMAD.HI.U32 R8, R7, R8, RZ ;  /* 0x0000000807087227 */ /* 0x000fe200078e00ff */
[----:B------:R-:W-:-:S03]  /*1ea0*/  IADD3 R9, P4, R12, R9, RZ ;  /* 0x000000090c097210 */ /* 0x000fc60007f9e0ff */
[----:B------:R-:W-:Y:S01]  /*1eb0*/  IMAD.X R12, RZ, RZ, ~R3, P5 ;  /* 0x000000ffff0c7224 */ /* 0x000fe200028e0e03 */
[----:B------:R-:W-:Y:S01]  /*1ec0*/  IADD3.X R7, R8, R7, RZ, P0, !PT ;  /* 0x0000000708077210 */ /* 0x000fe200007fe4ff */
[----:B------:R-:W-:-:S03]  /*1ed0*/  IMAD.HI.U32 R6, R9, R10, RZ ;  /* 0x0000000a09067227 */ /* 0x000fc600078e00ff */
        /* <DEDUP_REMOVED lines=32> */
[----:B------:R-:W-:Y:S06]  /*20e0*/  RET.REL.NODEC R6 `(_ZN2at6native16triu_tril_kernelIN3c107complexIfEEiLb1ELi1ELb1EEEvNS_4cuda6detail10TensorInfoIT_T0_EENS7_IKS8_S9_EEllS9_) ;  /* 0xffffffdc06c47950 */ /* 0x000fec0003c3ffff */
.L_x_594:
        /* <DEDUP_REMOVED lines=9> */
.L_x_3177:


//--------------------- .text._ZN2at6native16triu_tril_kernelIN3c107complexIdEElLb1ELi1ELb0EEEvNS_4cuda6detail10TensorInfoIT_T0_EENS7_IKS8_S9_EEllS9_ --------------------------
	.section	.text._ZN2at6native16triu_tril_kernelIN3c107complexIdEElLb1ELi1ELb0EEEvNS_4cuda6detail10TensorInfoIT_T0_EENS7_IKS8_S9_EEllS9_,"ax",@progbits
	.align	128
        .global         _ZN2at6native16triu_tril_kernelIN3c107complexIdEElLb1ELi1ELb0EEEvNS_4cuda6detail10TensorInfoIT_T0_EENS7_IKS8_S9_EEllS9_
        .type           _ZN2at6native16triu_tril_kernelIN3c107complexIdEElLb1ELi1ELb0EEEvNS_4cuda6detail10TensorInfoIT_T0_EENS7_IKS8_S9_EEllS9_,@function
        .size           _ZN2at6native16triu_tril_kernelIN3c107complexIdEElLb1ELi1ELb0EEEvNS_4cuda6detail10TensorInfoIT_T0_EENS7_IKS8_S9_EEllS9_,(.L_x_3178 - _ZN2at6native16triu_tril_kernelIN3c107complexIdEElLb1ELi1ELb0EEEvNS_4cuda6detail10TensorInfoIT_T0_EENS7_IKS8_S9_EEllS9_)
        .other          _ZN2at6native16triu_tril_kernelIN3c107complexIdEElLb1ELi1ELb0EEEvNS_4cuda6detail10TensorInfoIT_T0_EENS7_IKS8_S9_EEllS9_,@"STO_CUDA_ENTRY STV_DEFAULT"
_ZN2at6native16triu_tril_kernelIN3c107complexIdEElLb1ELi1ELb0EEEvNS_4cuda6detail10TensorInfoIT_T0_EENS7_IKS8_S9_EEllS9_:
.text._ZN2at6native16triu_tril_kernelIN3c107complexIdEElLb1ELi1ELb0EEEvNS_4cuda6detail10TensorInfoIT_T0_EENS7_IKS8_S9_EEllS9_:
        /* <DEDUP_REMOVED lines=21> */
[----:B------:R-:W-:Y:S05]  /*0150*/  CALL.REL.NOINC `($__internal_30_$__cuda_sm20_div_s64) ;  /* 0x0000002000287944 */ /* 0x000fea0003c00000 */
[-C--:B------:R-:W-:Y:S01]  /*0160*/  IADD3 R3, P0, RZ, -R13.reuse, RZ ;  /* 0x8000000dff037210 */ /* 0x080fe20007f1e0ff */
[----:B------:R-:W-:Y:S01]  /*0170*/  ULDC.64 UR4, c[0x0][0x560] ;  /* 0x0001580000047ab9 */ /* 0x000fe20000000a00 */
[----:B------:R-:W-:Y:S01]  /*0180*/  MOV R6, R13 ;  /* 0x0000000d00067202 */ /* 0x000fe20000000f00 */
[----:B------:R-:W-:Y:S01]  /*0190*/  IMAD.MOV.U32 R7, RZ, RZ, R9 ;  /* 0x000000ffff077224 */ /* 0x000fe200078e0009 */
[----:B------:R-:W-:Y:S01]  /*01a0*/  IADD3.X R0, RZ, ~R9, RZ, P0, !PT ;  /* 0x80000009ff007210 */ /* 0x000fe200007fe4ff */
[----:B------:R-:W-:-:S04]  /*01b0*/  IMAD.WIDE.U32 R4, R3, UR4, R4 ;  /* 0x0000000403047c25 */ /* 0x000fc8000f8e0004 */
[----:B------:R-:W-:-:S04]  /*01c0*/  IMAD R0, R0, UR4, RZ ;  /* 0x0000000400007c24 */ /* 0x000fc8000f8e02ff */
[----:B------:R-:W-:Y:S02]  /*01d0*/  IMAD R3, R3, UR5, R0 ;  /* 0x0000000503037c24 */ /* 0x000fe4000f8e0200 */
[----:B------:R-:W-:Y:S02]  /*01e0*/  IMAD.MOV.U32 R0, RZ, RZ, R4 ;  /* 0x000000ffff007224 */ /* 0x000fe400078e0004 */
[----:B------:R-:W-:Y:S01]  /*01f0*/  IMAD.IADD R2, R5, 0x1, R3 ;  /* 0x0000000105027824 */ /* 0x000fe200078e0203 */
[----:B------:R-:W-:Y:S06]  /*0200*/  BRA `(.L_x_597) ;  /* 0x0000000000587947 */ /* 0x000fec0003800000 */
.L_x_596:
[----:B------:R-:W-:Y:S01]  /*0210*/  ULDC UR4, c[0x0][0x560] ;  /* 0x0001580000047ab9 */ /* 0x000fe20000000800 */
[----:B------:R-:W-:Y:S01]  /*0220*/  HFMA2.MMA R7, -RZ, RZ, 0, 0 ;  /* 0x00000000ff077435 */ /* 0x000fe200000001ff */
        /* <DEDUP_REMOVED lines=19> */
[----:B------:R-:W-:-:S07]  /*0360*/  IMAD R0, R3, UR4, R4 ;  /* 0x0000000403007c24 */ /* 0x000fce000f8e0204 */
.L_x_597:
[----:B------:R-:W-:Y:S05]  /*0370*/  BSYNC B0 ;  /* 0x0000000000007941 */ /* 0x000fea0003800000 */
.L_x_595:
        /* <DEDUP_REMOVED lines=16> */
[----:B------:R-:W-:Y:S01]  /*0480*/  IMAD.MOV.U32 R24, RZ, RZ, R6 ;  /* 0x000000ffff187224 */ /* 0x000fe200078e0006 */
[----:B------:R-:W-:-:S07]  /*0490*/  MOV R9, R7 ;  /* 0x0000000700097202 */ /* 0x000fce0000000f00 */
[----:B------:R-:W-:Y:S05]  /*04a0*/  CALL.REL.NOINC `($__internal_30_$__cuda_sm20_div_s64) ;  /* 0x0000001c00547944 */ /* 0x000fea0003c00000 */
[-C--:B------:R-:W-:Y:S01]  /*04b0*/  IADD3 R8, P0, RZ, -R13.reuse, RZ ;  /* 0x8000000dff087210 */ /* 0x080fe20007f1e0ff */
[----:B------:R-:W-:Y:S01]  /*04c0*/  IMAD.MOV.U32 R5, RZ, RZ, R7 ;  /* 0x000000ffff057224 */ /* 0x000fe200078e0007 */
[----:B------:R-:W-:Y:S01]  /*04d0*/  MOV R4, R6 ;  /* 0x0000000600047202 */ /* 0x000fe20000000f00 */
[--C-:B------:R-:W-:Y:S01]  /*04e0*/  IMAD.MOV.U32 R15, RZ, RZ, R9.reuse ;  /* 0x000000ffff0f7224 */ /* 0x100fe200078e0009 */
[----:B------:R-:W-:Y:S01]  /*04f0*/  MOV R14, R13 ;  /* 0x0000000d000e7202 */ /* 0x000fe20000000f00 */
[----:B------:R-:W-:Y:S02]  /*0500*/  IMAD.X R3, RZ, RZ, ~R9, P0 ;  /* 0x000000ffff037224 */ /* 0x000fe400000e0e09 */
[----:B------:R-:W-:-:S04]  /*0510*/  IMAD.WIDE.U32 R4, R8, UR6, R4 ;  /* 0x0000000608047c25 */ /* 0x000fc8000f8e0004 */
[----:B------:R-:W-:-:S04]  /*0520*/  IMAD R3, R3, UR6, RZ ;  /* 0x0000000603037c24 */ /* 0x000fc8000f8e02ff */
[----:B------:R-:W-:Y:S01]  /*0530*/  IMAD R7, R8, UR7, R3 ;  /* 0x0000000708077c24 */ /* 0x000fe2000f8e0203 */
[----:B------:R-:W-:-:S03]  /*0540*/  MOV R3, R4 ;  /* 0x0000000400037202 */ /* 0x000fc60000000f00 */
[----:B------:R-:W-:Y:S01]  /*0550*/  IMAD.IADD R4, R5, 0x1, R7 ;  /* 0x0000000105047824 */ /* 0x000fe200078e0207 */
[----:B------:R-:W-:Y:S06]  /*0560*/  BRA `(.L_x_600) ;  /* 0x0000000000547947 */ /* 0x000fec0003800000 */
.L_x_599:
[----:B------:R-:W0:Y:S01]  /*0570*/  I2F.U32.RP R3, UR6 ;  /* 0x0000000600037d06 */ /* 0x000e220008209000 */
[----:B------:R-:W-:Y:S01]  /*0580*/  IMAD R7, RZ, RZ, -UR6 ;  /* 0x80000006ff077e24 */ /* 0x000fe2000f8e02ff */
[----:B------:R-:W-:Y:S02]  /*0590*/  ISETP.NE.U32.AND P2, PT, RZ, UR6, PT ;  /* 0x00000006ff007c0c */ /* 0x000fe4000bf45070 */
[----:B------:R-:W-:-:S04]  /*05a0*/  MOV R15, RZ ;  /* 0x000000ff000f7202 */ /* 0x000fc80000000f00 */
        /* <DEDUP_REMOVED lines=17> */
.L_x_600:
[----:B------:R-:W-:Y:S05]  /*06c0*/  BSYNC B0 ;  /* 0x0000000000007941 */ /* 0x000fea0003800000 */
.L_x_598:
[----:B------:R-:W-:Y:S01]  /*06d0*/  ULDC.64 UR6, c[0x0][UR4+0x2e8] ;  /* 0x0000ba0004067abb */ /* 0x000fe20008000a00 */
[----:B------:R-:W-:Y:S01]  /*06e0*/  ULDC.64 UR10, c[0x0][UR4+0x2e0] ;  /* 0x0000b800040a7abb */ /* 0x000fe20008000a00 */
[----:B------:R-:W-:Y:S01]  /*06f0*/  ULDC UR8, c[0x0][0x548] ;  /* 0x0001520000087ab9 */ /* 0x000fe20000000800 */
[----:B------:R-:W-:Y:S01]  /*0700*/  IMAD.WIDE.U32 R8, R0, UR6, RZ ;  /* 0x0000000600087c25 */ /* 0x000fe2000f8e00ff */
[----:B------:R-:W-:Y:S02]  /*0710*/  UIADD3 UR5, UR8, -0x1, URZ ;  /* 0xffffffff08057890 */ /* 0x000fe4000fffe03f */
[----:B------:R-:W-:Y:S01]  /*0720*/  UISETP.GE.AND UP0, UPT, UR8, 0x3, UPT ;  /* 0x000000030800788c */ /* 0x000fe2000bf06270 */
[----:B------:R-:W-:Y:S01]  /*0730*/  IMAD.WIDE.U32 R6, R3, UR10, RZ ;  /* 0x0000000a03067c25 */ /* 0x000fe2000f8e00ff */
[----:B------:R-:W-:-:S03]  /*0740*/  USHF.L.U32 UR5, UR5, 0x3, URZ ;  /* 0x0000000305057899 */ /* 0x000fc6000800063f */
[----:B------:R-:W-:Y:S01]  /*0750*/  IMAD R11, R3, UR11, RZ ;  /* 0x0000000b030b7c24 */ /* 0x000fe2000f8e02ff */
[----:B------:R-:W-:Y:S01]  /*0760*/  IADD3 R18, P0, R8, R6, RZ ;  /* 0x0000000608127210 */ /* 0x000fe20007f1e0ff */
[----:B------:R-:W-:Y:S02]  /*0770*/  IMAD R5, R0, UR7, RZ ;  /* 0x0000000700057c24 */ /* 0x000fe4000f8e02ff */
[----:B------:R-:W-:Y:S02]  /*0780*/  IMAD R6, R4, UR10, R11 ;  /* 0x0000000a04067c24 */ /* 0x000fe4000f8e020b */
[----:B------:R-:W-:-:S03]  /*0790*/  IMAD R5, R2, UR6, R5 ;  /* 0x0000000602057c24 */ /* 0x000fc6000f8e0205 */
[----:B------:R-:W-:Y:S01]  /*07a0*/  IADD3 R12, R7, R6, RZ ;  /* 0x00000006070c7210 */ /* 0x000fe20007ffe0ff */
[----:B------:R-:W-:Y:S01]  /*07b0*/  IMAD.IADD R19, R9, 0x1, R5 ;  /* 0x0000000109137824 */ /* 0x000fe200078e0205 */
[----:B------:R-:W-:Y:S01]  /*07c0*/  ULDC.64 UR10, c[0x0][UR5+0x2e0] ;  /* 0x0000b800050a7abb */ /* 0x000fe20008000a00 */
[----:B------:R-:W-:Y:S01]  /*07d0*/  ULDC.64 UR6, c[0x0][UR5+0x2d8] ;  /* 0x0000b60005067abb */ /* 0x000fe20008000a00 */
[----:B------:R-:W-:Y:S02]  /*07e0*/  IMAD R5, R0, UR11, RZ ;  /* 0x0000000b00057c24 */ /* 0x000fe4000f8e02ff */
[----:B------:R-:W-:Y:S01]  /*07f0*/  IMAD.X R19, R12, 0x1, R19, P0 ;  /* 0x000000010c137824 */ /* 0x000fe200000e0613 */
[----:B------:R-:W-:Y:S01]  /*0800*/  PLOP3.LUT P0, PT, PT, PT, UP0, 0x80, 0x0 ;  /* 0x000000000000781c */ /* 0x000fe20003f0f008 */
[----:B------:R-:W-:Y:S02]  /*0810*/  IMAD R17, R3, UR7, RZ ;  /* 0x0000000703117c24 */ /* 0x000fe4000f8e02ff */
[----:B------:R-:W-:-:S04]  /*0820*/  IMAD.WIDE.U32 R8, R0, UR10, RZ ;  /* 0x0000000a00087c25 */ /* 0x000fc8000f8e00ff */
[----:B------:R-:W-:-:S04]  /*0830*/  IMAD.WIDE.U32 R10, R3, UR6, RZ ;  /* 0x00000006030a7c25 */ /* 0x000fc8000f8e00ff */
[----:B------:R-:W-:Y:S01]  /*0840*/  IMAD R13, R2, UR10, R5 ;  /* 0x0000000a020d7c24 */ /* 0x000fe2000f8e0205 */
[----:B------:R-:W-:Y:S01]  /*0850*/  IADD3 R5, P1, R8, R10, RZ ;  /* 0x0000000a08057210 */ /* 0x000fe20007f3e0ff */
[----:B------:R-:W-:Y:S02]  /*0860*/  IMAD R17, R4, UR6, R17 ;  /* 0x0000000604117c24 */ /* 0x000fe4000f8e0211 */
[----:B------:R-:W-:-:S03]  /*0870*/  IMAD.IADD R6, R9, 0x1, R13 ;  /* 0x0000000109067824 */ /* 0x000fc600078e020d */
        /* <DEDUP_REMOVED lines=19> */
[----:B------:R-:W-:Y:S01]  /*09b0*/  UMOV UR8, 0xd0 ;  /* 0x000000d000087882 */ /* 0x000fe20000000000 */
[----:B------:R-:W-:Y:S02]  /*09c0*/  UMOV UR9, UR5 ;  /* 0x0000000500097c82 */ /* 0x000fe40008000000 */
[----:B------:R-:W-:Y:S02]  /*09d0*/  ULOP3.LUT UR7, UR7, 0x3, URZ, 0xc0, !UPT ;  /* 0x0000000307077892 */ /* 0x000fe4000f8ec03f */
[----:B------:R-:W-:Y:S02]  /*09e0*/  UIMAD UR8, UR5, 0x8, UR8 ;  /* 0x00000008050878a4 */ /* 0x000fe4000f8e0208 */
[----:B------:R-:W-:Y:S02]  /*09f0*/  UIADD3 UR7, UP0, URZ, -UR7, URZ ;  /* 0x800000073f077290 */ /* 0x000fe4000ff1e03f */
[----:B------:R-:W-:-:S02]  /*0a00*/  UIADD3 UR18, UR8, 0x1a0, URZ ;  /* 0x000001a008127890 */ /* 0x000fc4000fffe03f */
[----:B------:R-:W-:Y:S01]  /*0a10*/  UIADD3.X UR13, URZ, -0x1, URZ, UP0, !UPT ;  /* 0xffffffff3f0d7890 */ /* 0x000fe200087fe43f */
[----:B------:R-:W-:-:S11]  /*0a20*/  UMOV UR10, UR6 ;  /* 0x00000006000a7c82 */ /* 0x000fd60008000000 */
.L_x_606:
        /* <DEDUP_REMOVED lines=14> */
[----:B------:R-:W-:Y:S05]  /*0b10*/  CALL.REL.NOINC `($__internal_30_$__cuda_sm20_div_s64) ;  /* 0x0000001400b87944 */ /* 0x000fea0003c00000 */
        /* <DEDUP_REMOVED lines=11> */
.L_x_604:
        /* <DEDUP_REMOVED lines=20> */
[----:B------:R-:W-:Y:S02]  /*0d10*/  IMAD R10, R7, UR14, R14 ;  /* 0x0000000e070a7c24 */ /* 0x000fe4000f8e020e */
[----:B------:R-:W-:-:S07]  /*0d20*/  IMAD.MOV.U32 R14, RZ, RZ, R9 ;  /* 0x000000ffff0e7224 */ /* 0x000fce00078e0009 */
.L_x_605:
[----:B------:R-:W-:Y:S05]  /*0d30*/  BSYNC B0 ;  /* 0x0000000000007941 */ /* 0x000fea0003800000 */
.L_x_603:
[----:B------:R-:W-:Y:S01]  /*0d40*/  UIADD3 UR7, UP2, UR7, 0x1, URZ ;  /* 0x0000000107077890 */ /* 0x000fe2000ff5e03f */
[----:B------:R-:W-:Y:S01]  /*0d50*/  IMAD.MOV.U32 R7, RZ, RZ, R6 ;  /* 0x000000ffff077224 */ /* 0x000fe200078e0006 */
[----:B------:R-:W-:Y:S01]  /*0d60*/  ULDC.64 UR14, c[0x0][UR18+0x210] ;  /* 0x00008400120e7abb */ /* 0x000fe20008000a00 */
[----:B------:R-:W-:Y:S01]  /*0d70*/  MOV R6, R5 ;  /* 0x0000000500067202 */ /* 0x000fe20000000f00 */
[----:B------:R-:W-:Y:S01]  /*0d80*/  UIADD3.X UR13, URZ, UR13, URZ, UP2, !UPT ;  /* 0x0000000d3f0d7290 */ /* 0x000fe200097fe43f */
[C---:B------:R-:W-:Y:S01]  /*0d90*/  IMAD R5, R10.reuse, UR15, RZ ;  /* 0x0000000f0a057c24 */ /* 0x040fe2000f8e02ff */
[----:B------:R-:W-:Y:S01]  /*0da0*/  ISETP.NE.U32.AND P0, PT, RZ, UR7, PT ;  /* 0x00000007ff007c0c */ /* 0x000fe2000bf05070 */
[----:B------:R-:W-:Y:S01]  /*0db0*/  ULDC.64 UR16, c[0x0][UR8+0x210] ;  /* 0x0000840008107abb */ /* 0x000fe20008000a00 */
[----:B------:R-:W-:Y:S01]  /*0dc0*/  UIADD3 UR9, UP0, UR9, -0x1, URZ ;  /* 0xffffffff09097890 */ /* 0x000fe2000ff1e03f */
[C---:B------:R-:W-:Y:S01]  /*0dd0*/  IMAD R9, R10.reuse, UR17, RZ ;  /* 0x000000110a097c24 */ /* 0x040fe2000f8e02ff */
[----:B------:R-:W-:Y:S01]  /*0de0*/  ISETP.NE.AND.EX P0, PT, RZ, UR13, PT, P0 ;  /* 0x0000000dff007c0c */ /* 0x000fe2000bf05300 */
[----:B------:R-:W-:Y:S01]  /*0df0*/  IMAD.WIDE.U32 R18, R10, UR14, R18 ;  /* 0x0000000e0a127c25 */ /* 0x000fe2000f8e0012 */
[----:B------:R-:W-:-:S02]  /*0e00*/  UIADD3.X UR10, UR10, -0x1, URZ, UP0, !UPT ;  /* 0xffffffff0a0a7890 */ /* 0x000fc400087fe43f */
[----:B------:R-:W-:Y:S01]  /*0e10*/  UIADD3 UR18, UR18, -0x8, URZ ;  /* 0xfffffff812127890 */ /* 0x000fe2000fffe03f */
[----:B------:R-:W-:Y:S01]  /*0e20*/  IMAD.WIDE.U32 R6, R10, UR16, R6 ;  /* 0x000000100a067c25 */ /* 0x000fe2000f8e0006 */
[----:B------:R-:W-:-:S03]  /*0e30*/  UIADD3 UR8, UR8, -0x8, URZ ;  /* 0xfffffff808087890 */ /* 0x000fc6000fffe03f */
[C---:B------:R-:W-:Y:S02]  /*0e40*/  IMAD R5, R8.reuse, UR14, R5 ;  /* 0x0000000e08057c24 */ /* 0x040fe4000f8e0205 */
[----:B------:R-:W-:Y:S02]  /*0e50*/  IMAD R9, R8, UR16, R9 ;  /* 0x0000001008097c24 */ /* 0x000fe4000f8e0209 */
[----:B------:R-:W-:Y:S01]  /*0e60*/  IMAD.IADD R19, R19, 0x1, R5 ;  /* 0x0000000113137824 */ /* 0x000fe200078e0205 */
[----:B------:R-:W-:Y:S01]  /*0e70*/  MOV R5, R6 ;  /* 0x0000000600057202 */ /* 0x000fe20000000f00 */
[----:B------:R-:W-:Y:S01]  /*0e80*/  IMAD.IADD R6, R7, 0x1, R9 ;  /* 0x0000000107067824 */ /* 0x000fe200078e0209 */
[----:B------:R-:W-:Y:S06]  /*0e90*/  @P0 BRA `(.L_x_606) ;  /* 0xfffffff800e40947 */ /* 0x000fec000383ffff */
.L_x_602:
        /* <DEDUP_REMOVED lines=13> */
.L_x_619:
        /* <DEDUP_REMOVED lines=14> */
[----:B------:R-:W-:Y:S05]  /*1050*/  CALL.REL.NOINC `($__internal_30_$__cuda_sm20_div_s64) ;  /* 0x0000001000687944 */ /* 0x000fea0003c00000 */
[----:B------:R-:W-:Y:S01]  /*1060*/  IADD3 R17, P0, RZ, -R13, RZ ;  /* 0x8000000dff117210 */ /* 0x000fe20007f1e0ff */
[----:B------:R-:W-:Y:S01]  /*1070*/  IMAD.MOV.U32 R10, RZ, RZ, R14 ;  /* 0x000000ffff0a7224 */ /* 0x000fe200078e000e */
[----:B------:R-:W-:Y:S01]  /*1080*/  MOV R11, R15 ;  /* 0x0000000f000b7202 */ /* 0x000fe20000000f00 */
[----:B------:R-:W-:Y:S01]  /*1090*/  IMAD.MOV.U32 R14, RZ, RZ, R13 ;  /* 0x000000ffff0e7224 */ /* 0x000fe200078e000d */
[----:B------:R-:W-:Y:S01]  /*10a0*/  IADD3.X R12, RZ, ~R9, RZ, P0, !PT ;  /* 0x80000009ff0c7210 */ /* 0x000fe200007fe4ff */
[----:B------:R-:W-:-:S04]  /*10b0*/  IMAD.WIDE.U32 R10, R17, UR8, R10 ;  /* 0x00000008110a7c25 */ /* 0x000fc8000f8e000a */
[----:B------:R-:W-:-:S04]  /*10c0*/  IMAD R12, R12, UR8, RZ ;  /* 0x000000080c0c7c24 */ /* 0x000fc8000f8e02ff */
[----:B------:R-:W-:Y:S02]  /*10d0*/  IMAD R15, R17, UR9, R12 ;  /* 0x00000009110f7c24 */ /* 0x000fe4000f8e020c */
[----:B------:R-:W-:-:S03]  /*10e0*/  IMAD.MOV.U32 R17, RZ, RZ, R10 ;  /* 0x000000ffff117224 */ /* 0x000fc600078e000a */
[----:B------:R-:W-:Y:S02]  /*10f0*/  IADD3 R10, R11, R15, RZ ;  /* 0x0000000f0b0a7210 */ /* 0x000fe40007ffe0ff */
[----:B------:R-:W-:Y:S01]  /*1100*/  MOV R15, R9 ;  /* 0x00000009000f7202 */ /* 0x000fe20000000f00 */
[----:B------:R-:W-:Y:S06]  /*1110*/  BRA `(.L_x_609) ;  /* 0x0000000000587947 */ /* 0x000fec0003800000 */
.L_x_608:
        /* <DEDUP_REMOVED lines=22> */
.L_x_609:
[----:B------:R-:W-:Y:S05]  /*1280*/  BSYNC B0 ;  /* 0x0000000000007941 */ /* 0x000fea0003800000 */
.L_x_607:
[----:B------:R-:W-:Y:S01]  /*1290*/  MOV R27, R19 ;  /* 0x00000013001b7202 */ /* 0x000fe20000000f00 */
[----:B------:R-:W-:Y:S01]  /*12a0*/  ULDC.64 UR12, c[0x0][UR6+0x208] ;  /* 0x00008200060c7abb */ /* 0x000fe20008000a00 */
[----:B------:R-:W-:Y:S01]  /*12b0*/  MOV R19, R6 ;  /* 0x0000000600137202 */ /* 0x000fe20000000f00 */
[----:B------:R-:W-:Y:S01]  /*12c0*/  ULDC.64 UR8, c[0x0][UR6+0x2d8] ;  /* 0x0000b60006087abb */ /* 0x000fe20008000a00 */
[----:B------:R-:W-:Y:S01]  /*12d0*/  LOP3.LUT R6, R15, UR13, RZ, 0xfc, !PT ;  /* 0x0000000d0f067c12 */ /* 0x000fe2000f8efcff */
[----:B------:R-:W-:Y:S01]  /*12e0*/  IMAD.MOV.U32 R26, RZ, RZ, R18 ;  /* 0x000000ffff1a7224 */ /* 0x000fe200078e0012 */
[----:B------:R-:W-:Y:S01]  /*12f0*/  ULDC.64 UR10, c[0x0][UR5+0x210] ;  /* 0x00008400050a7abb */ /* 0x000fe20008000a00 */
[----:B------:R-:W-:Y:S01]  /*1300*/  IMAD.MOV.U32 R18, RZ, RZ, R5 ;  /* 0x000000ffff127224 */ /* 0x000fe200078e0005 */
[----:B------:R-:W-:Y:S01]  /*1310*/  ISETP.NE.U32.AND P0, PT, R6, RZ, PT ;  /* 0x000000ff0600720c */ /* 0x000fe20003f05070 */
[C---:B------:R-:W-:Y:S01]  /*1320*/  IMAD R5, R17.reuse, UR9, RZ ;  /* 0x0000000911057c24 */ /* 0x040fe2000f8e02ff */
[----:B------:R-:W-:Y:S01]  /*1330*/  BSSY B0, `(.L_x_610) ;  /* 0x0000035000007945 */ /* 0x000fe20003800000 */
[----:B------:R-:W-:-:S02]  /*1340*/  IMAD R9, R17, UR11, RZ ;  /* 0x0000000b11097c24 */ /* 0x000fc4000f8e02ff */
[----:B------:R-:W-:-:S04]  /*1350*/  IMAD.WIDE.U32 R26, R17, UR8, R26 ;  /* 0x00000008111a7c25 */ /* 0x000fc8000f8e001a */
[----:B------:R-:W-:-:S04]  /*1360*/  IMAD.WIDE.U32 R18, R17, UR10, R18 ;  /* 0x0000000a11127c25 */ /* 0x000fc8000f8e0012 */
[C---:B------:R-:W-:Y:S02]  /*1370*/  IMAD R5, R10.reuse, UR8, R5 ;  /* 0x000000080a057c24 */ /* 0x040fe4000f8e0205 */
[----:B------:R-:W-:Y:S02]  /*1380*/  IMAD R9, R10, UR10, R9 ;  /* 0x0000000a0a097c24 */ /* 0x000fe4000f8e0209 */
[----:B------:R-:W-:-:S03]  /*1390*/  IMAD.IADD R6, R27, 0x1, R5 ;  /* 0x000000011b067824 */ /* 0x000fc600078e0205 */
[----:B------:R-:W-:Y:S01]  /*13a0*/  IADD3 R5, R19, R9, RZ ;  /* 0x0000000913057210 */ /* 0x000fe20007ffe0ff */
        /* <DEDUP_REMOVED lines=11> */
[-C--:B------:R-:W-:Y:S01]  /*1460*/  IADD3 R17, P0, RZ, -R13.reuse, RZ ;  /* 0x8000000dff117210 */ /* 0x080fe20007f1e0ff */
[----:B------:R-:W-:Y:S01]  /*1470*/  IMAD.MOV.U32 R11, RZ, RZ, R15 ;  /* 0x000000ffff0b7224 */ /* 0x000fe200078e000f */
[----:B------:R-:W-:Y:S02]  /*1480*/  MOV R10, R14 ;  /* 0x0000000e000a7202 */ /* 0x000fe40000000f00 */
[----:B------:R-:W-:Y:S01]  /*1490*/  MOV R14, R13 ;  /* 0x0000000d000e7202 */ /* 0x000fe20000000f00 */
[----:B------:R-:W-:Y:S02]  /*14a0*/  IMAD.X R12, RZ, RZ, ~R9, P0 ;  /* 0x000000ffff0c7224 */ /* 0x000fe400000e0e09 */
[----:B------:R-:W-:-:S04]  /*14b0*/  IMAD.WIDE.U32 R10, R17, UR12, R10 ;  /* 0x0000000c110a7c25 */ /* 0x000fc8000f8e000a */
[----:B------:R-:W-:-:S04]  /*14c0*/  IMAD R12, R12, UR12, RZ ;  /* 0x0000000c0c0c7c24 */ /* 0x000fc8000f8e02ff */
[----:B------:R-:W-:Y:S01]  /*14d0*/  IMAD R15, R17, UR13, R12 ;  /* 0x0000000d110f7c24 */ /* 0x000fe2000f8e020c */
[----:B------:R-:W-:-:S03]  /*14e0*/  MOV R12, R10 ;  /* 0x0000000a000c7202 */ /* 0x000fc60000000f00 */
[----:B------:R-:W-:Y:S02]  /*14f0*/  IMAD.IADD R10, R11, 0x1, R15 ;  /* 0x000000010b0a7824 */ /* 0x000fe400078e020f */
[----:B------:R-:W-:Y:S01]  /*1500*/  IMAD.MOV.U32 R15, RZ, RZ, R9 ;  /* 0x000000ffff0f7224 */ /* 0x000fe200078e0009 */
[----:B------:R-:W-:Y:S06]  /*1510*/  BRA `(.L_x_612) ;  /* 0x0000000000587947 */ /* 0x000fec0003800000 */
.L_x_611:
[----:B------:R-:W0:Y:S01]  /*1520*/  I2F.U32.RP R9, UR12 ;  /* 0x0000000c00097d06 */ /* 0x000e220008209000 */
[----:B------:R-:W-:Y:S01]  /*1530*/  IMAD R13, RZ, RZ, -UR12 ;  /* 0x8000000cff0d7e24 */ /* 0x000fe2000f8e02ff */
[----:B------:R-:W-:Y:S01]  /*1540*/  ISETP.NE.U32.AND P2, PT, RZ, UR12, PT ;  /* 0x0000000cff007c0c */ /* 0x000fe2000bf45070 */
        /* <DEDUP_REMOVED lines=18> */
[----:B------:R-:W-:-:S07]  /*1670*/  MOV R14, R11 ;  /* 0x0000000b000e7202 */ /* 0x000fce0000000f00 */
.L_x_612:
[----:B------:R-:W-:Y:S05]  /*1680*/  BSYNC B0 ;  /* 0x0000000000007941 */ /* 0x000fea0003800000 */
.L_x_610:
[----:B------:R-:W-:Y:S01]  /*1690*/  ULDC.64 UR12, c[0x0][UR6+0x200] ;  /* 0x00008000060c7abb */ /* 0x000fe20008000a00 */
[----:B------:R-:W-:Y:S01]  /*16a0*/  MOV R27, R6 ;  /* 0x00000006001b7202 */ /* 0x000fe20000000f00 */
[----:B------:R-:W-:Y:S01]  /*16b0*/  ULDC.64 UR8, c[0x0][UR6+0x2d0] ;  /* 0x0000b40006087abb */ /* 0x000fe20008000a00 */
[----:B------:R-:W-:Y:S01]  /*16c0*/  LOP3.LUT R6, R15, UR13, RZ, 0xfc, !PT ;  /* 0x0000000d0f067c12 */ /* 0x000fe2000f8efcff */
[----:B------:R-:W-:Y:S01]  /*16d0*/  IMAD.MOV.U32 R19, RZ, RZ, R5 ;  /* 0x000000ffff137224 */ /* 0x000fe200078e0005 */
[----:B------:R-:W-:Y:S01]  /*16e0*/  ULDC.64 UR10, c[0x0][UR5+0x208] ;  /* 0x00008200050a7abb */ /* 0x000fe20008000a00 */
[----:B------:R-:W-:Y:S01]  /*16f0*/  IMAD R5, R12, UR9, RZ ;  /* 0x000000090c057c24 */ /* 0x000fe2000f8e02ff */
[----:B------:R-:W-:Y:S01]  /*1700*/  ISETP.NE.U32.AND P0, PT, R6, RZ, PT ;  /* 0x000000ff0600720c */ /* 0x000fe20003f05070 */
[C---:B------:R-:W-:Y:S01]  /*1710*/  IMAD R9, R12.reuse, UR11, RZ ;  /* 0x0000000b0c097c24 */ /* 0x040fe2000f8e02ff */
[----:B------:R-:W-:Y:S01]  /*1720*/  BSSY B0, `(.L_x_613) ;  /* 0x0000034000007945 */ /* 0x000fe20003800000 */
        /* <DEDUP_REMOVED lines=29> */
.L_x_614:
        /* <DEDUP_REMOVED lines=22> */
.L_x_615:
[----:B------:R-:W-:Y:S05]  /*1a60*/  BSYNC B0 ;  /* 0x0000000000007941 */ /* 0x000fea0003800000 */
.L_x_613:
        /* <DEDUP_REMOVED lines=38> */
.L_x_617:
        /* <DEDUP_REMOVED lines=23> */
.L_x_618:
[----:B------:R-:W-:Y:S05]  /*1e40*/  BSYNC B0 ;  /* 0x0000000000007941 */ /* 0x000fea0003800000 */
.L_x_616:
        /* <DEDUP_REMOVED lines=8> */
[----:B------:R-:W-:Y:S01]  /*1ed0*/  MOV R13, R6 ;  /* 0x00000006000d7202 */ /* 0x000fe20000000f00 */
[----:B------:R-:W-:Y:S01]  /*1ee0*/  UIADD3 UR5, UR5, -0x20, URZ ;  /* 0xffffffe005057890 */ /* 0x000fe2000fffe03f */
[----:B------:R-:W-:Y:S01]  /*1ef0*/  ISETP.GT.AND.EX P0, PT, R7, RZ, PT, P0 ;  /* 0x000000ff0700720c */ /* 0x000fe20003f04300 */
[C---:B------:R-:W-:Y:S01]  /*1f00*/  IMAD R6, R10.reuse, UR9, RZ ;  /* 0x000000090a067c24 */ /* 0x040fe2000f8e02ff */
[----:B------:R-:W-:Y:S01]  /*1f10*/  UIADD3 UR6, UR6, -0x20, URZ ;  /* 0xffffffe006067890 */ /* 0x000fe2000fffe03f */
[----:B------:R-:W-:-:S04]  /*1f20*/  IMAD.WIDE.U32 R12, R10, UR10, R12 ;  /* 0x0000000a0a0c7c25 */ /* 0x000fc8000f8e000c */
[----:B------:R-:W-:Y:S02]  /*1f30*/  IMAD R10, R10, UR11, RZ ;  /* 0x0000000b0a0a7c24 */ /* 0x000fe4000f8e02ff */
[C---:B------:R-:W-:Y:S02]  /*1f40*/  IMAD R5, R11.reuse, UR8, R6 ;  /* 0x000000080b057c24 */ /* 0x040fe4000f8e0206 */
[----:B------:R-:W-:Y:S02]  /*1f50*/  IMAD R11, R11, UR10, R10 ;  /* 0x0000000a0b0b7c24 */ /* 0x000fe4000f8e020a */
[----:B------:R-:W-:Y:S01]  /*1f60*/  IMAD.IADD R19, R19, 0x1, R5 ;  /* 0x0000000113137824 */ /* 0x000fe200078e0205 */
[----:B------:R-:W-:Y:S01]  /*1f70*/  MOV R5, R12 ;  /* 0x0000000c00057202 */ /* 0x000fe20000000f00 */
[----:B------:R-:W-:Y:S01]  /*1f80*/  IMAD.IADD R6, R13, 0x1, R11 ;  /* 0x000000010d067824 */ /* 0x000fe200078e020b */
[----:B------:R-:W-:Y:S06]  /*1f90*/  @P0 BRA `(.L_x_619) ;  /* 0xffffffec00f40947 */ /* 0x000fec000383ffff */
.L_x_601:
        /* <DEDUP_REMOVED lines=10> */
[----:B------:R-:W-:Y:S02]  /*2040*/  ISETP.GE.U32.AND P0, PT, R0, UR6, PT ;  /* 0x0000000600007c0c */ /* 0x000fe4000bf06070 */
[----:B------:R-:W-:Y:S02]  /*2050*/  CS2R R8, SRZ ;  /* 0x0000000000087805 */ /* 0x000fe4000001ff00 */
[----:B------:R-:W-:-:S13]  /*2060*/  ISETP.GE.AND.EX P0, PT, R2, UR7, PT, P0 ;  /* 0x0000000702007c0c */ /* 0x000fda000bf06300 */
[----:B------:R-:W0:Y:S02]  /*2070*/  @!P0 LDC.64 R12, c[0x0][0x3b0] ;  /* 0x0000ec00ff0c8b82 */ /* 0x000e240000000a00 */
[----:B0-----:R-:W-:-:S04]  /*2080*/  @!P0 LEA R12, P1, R18, R12, 0x4 ;  /* 0x0000000c120c8211 */ /* 0x001fc800078220ff */
[----:B------:R-:W-:-:S05]  /*2090*/  @!P0 LEA.HI.X R13, R18, R13, R19, 0x4, P1 ;  /* 0x0000000d120d8211 */ /* 0x000fca00008f2413 */
[----:B------:R-:W2:Y:S01]  /*20a0*/  @!P0 LDG.E.128 R8, desc[UR8][R12.64] ;  /* 0x000000080c088981 */ /* 0x000ea2000c1e1d00 */
[----:B------:R-:W-:-:S04]  /*20b0*/  IADD3 R3, P1, R0, -R3, RZ ;  /* 0x8000000300037210 */ /* 0x000fc80007f3e0ff */
[----:B------:R-:W-:Y:S02]  /*20c0*/  ISETP.GE.U32.AND P0, PT, R3, UR10, PT ;  /* 0x0000000a03007c0c */ /* 0x000fe4000bf06070 */
[----:B------:R-:W-:-:S04]  /*20d0*/  IADD3.X R4, R2, ~R4, RZ, P1, !PT ;  /* 0x8000000402047210 */ /* 0x000fc80000ffe4ff */
[----:B------:R-:W-:-:S04]  /*20e0*/  ISETP.GE.AND.EX P0, PT, R4, UR11, PT, P0 ;  /* 0x0000000b04007c0c */ /* 0x000fc8000bf06300 */
[----:B--2---:R-:W-:Y:S02]  /*20f0*/  FSEL R8, R8, RZ, P0 ;  /* 0x000000ff08087208 */ /* 0x004fe40000000000 */
[----:B------:R-:W-:Y:S02]  /*2100*/  FSEL R9, R9, RZ, P0 ;  /* 0x000000ff09097208 */ /* 0x000fe40000000000 */
[----:B------:R-:W-:Y:S02]  /*2110*/  FSEL R10, R10, RZ, P0 ;  /* 0x000000ff0a0a7208 */ /* 0x000fe40000000000 */
[----:B------:R-:W-:Y:S01]  /*2120*/  FSEL R11, R11, RZ, P0 ;  /* 0x000000ff0b0b7208 */ /* 0x000fe20000000000 */
[----:B------:R-:W-:Y:S06]  /*2130*/  BRA `(.L_x_622) ;  /* 0x0000000000087947 */ /* 0x000fec0003800000 */
.L_x_621:
[----:B------:R-:W-:Y:S02]  /*2140*/  CS2R R10, SRZ ;  /* 0x00000000000a7805 */ /* 0x000fe4000001ff00 */
[----:B------:R-:W-:-:S07]  /*2150*/  CS2R R8, SRZ ;  /* 0x0000000000087805 */ /* 0x000fce000001ff00 */
.L_x_622:
[----:B------:R-:W-:Y:S05]  /*2160*/  BSYNC B0 ;  /* 0x0000000000007941 */ /* 0x000fea0003800000 */
.L_x_620:
[----:B------:R-:W-:Y:S02]  /*2170*/  ULDC.64 UR6, c[0x0][UR4+0x220] ;  /* 0x0000880004067abb */ /* 0x000fe40008000a00 */
[----:B------:R-:W-:-:S04]  /*2180*/  ISETP.GE.U32.AND P0, PT, R0, UR6, PT ;  /* 0x0000000600007c0c */ /* 0x000fc8000bf06070 */
[----:B------:R-:W-:-:S13]  /*2190*/  ISETP.GE.AND.EX P0, PT, R2, UR7, PT, P0 ;  /* 0x0000000702007c0c */ /* 0x000fda000bf06300 */
[----:B------:R-:W-:Y:S05]  /*21a0*/  @P0 EXIT ;  /* 0x000000000000094d */ /* 0x000fea0003800000 */
[----:B------:R-:W-:Y:S02]  /*21b0*/  ULDC.64 UR4, c[0x0][0x210] ;  /* 0x0000840000047ab9 */ /* 0x000fe40000000a00 */
[----:B------:R-:W-:-:S04]  /*21c0*/  LEA R2, P0, R5, UR4, 0x4 ;  /* 0x0000000405027c11 */ /* 0x000fc8000f8020ff */
[----:B------:R-:W-:-:S05]  /*21d0*/  LEA.HI.X R3, R5, UR5, R6, 0x4, P0 ;  /* 0x0000000505037c11 */ /* 0x000fca00080f2406 */
[----:B------:R-:W-:Y:S01]  /*21e0*/  STG.E.128 desc[UR8][R2.64], R8 ;  /* 0x0000000802007986 */ /* 0x000fe2000c101d08 */
[----:B------:R-:W-:Y:S05]  /*21f0*/  EXIT ;  /* 0x000000000000794d */ /* 0x000fea0003800000 */
        .weak           $__internal_30_$__cuda_sm20_div_s64
        .type           $__internal_30_$__cuda_sm20_div_s64,@function
        .size           $__internal_30_$__cuda_sm20_div_s64,(.L_x_3178 - $__internal_30_$__cuda_sm20_div_s64)
$__internal_30_$__cuda_sm20_div_s64:
        /* <DEDUP_REMOVED lines=42> */
[----:B------:R-:W-:-:S03]  /*24a0*/  LOP3.LUT R9, R10, R9, RZ, 0x3c, !PT ;  /* 0x000000090a097212 */ /* 0x000fc600078e3cff */
[----:B------:R-:W-:Y:S01]  /*24b0*/  IMAD.WIDE.U32 R24, R20, R21, R24 ;  /* 0x0000001514187225 */ /* 0x000fe200078e0018 */
[----:B------:R-:W-:-:S05]  /*24c0*/  IADD3.X R20, RZ, RZ, R22, P2, P1 ;  /* 0x000000ffff147210 */ /* 0x000fca00017e2416 */
[----:B------:R-:W-:-:S04]  /*24d0*/  IMAD.HI.U32 R22, P0, R20, R23, R24 ;  /* 0x0000001714167227 */ /* 0x000fc80007800018 */
[CC--:B------:R-:W-:Y:S02]  /*24e0*/  IMAD R13, R20.reuse, R21.reuse, RZ ;  /* 0x00000015140d7224 */ /* 0x0c0fe400078e02ff */
[----:B------:R-:W-:-:S03]  /*24f0*/  IMAD.HI.U32 R20, R20, R21, RZ ;  /* 0x0000001514147227 */ /* 0x000fc600078e00ff */
[----:B------:R-:W-:Y:S02]  /*2500*/  IADD3 R13, P1, R13, R22, RZ ;  /* 0x000000160d0d7210 */ /* 0x000fe40007f3e0ff */
[----:B------:R-:W-:-:S03]  /*2510*/  IADD3.X R20, R20, RZ, RZ, P0, !PT ;  /* 0x000000ff14147210 */ /* 0x000fc600007fe4ff */
        /* <DEDUP_REMOVED lines=13> */
[----:B------:R-:W-:Y:S02]  /*25f0*/  IADD3.X R13, RZ, R20, RZ, P2, !PT ;  /* 0x00000014ff0d7210 */ /* 0x000fe400017fe4ff */
        /* <DEDUP_REMOVED lines=9> */
[-C--:B------:R-:W-:Y:S02]  /*2690*/  IADD3 R13, P2, RZ, -R16.reuse, RZ ;  /* 0x80000010ff0d7210 */ /* 0x080fe40007f5e0ff */
[----:B------:R-:W-:Y:S01]  /*26a0*/  ISETP.NE.U32.AND P0, PT, R11, RZ, PT ;  /* 0x000000ff0b00720c */ /* 0x000fe20003f05070 */
[----:B------:R-:W-:Y:S01]  /*26b0*/  HFMA2.MMA R11, -RZ, RZ, 0, 0 ;  /* 0x00000000ff0b7435 */ /* 0x000fe200000001ff */
[----:B------:R-:W-:Y:S02]  /*26c0*/  IADD3.X R9, RZ, ~R17, RZ, P2, !PT ;  /* 0x80000011ff097210 */ /* 0x000fe400017fe4ff */
[----:B------:R-:W-:Y:S01]  /*26d0*/  ISETP.NE.AND.EX P0, PT, R10, RZ, PT, P0 ;  /* 0x000000ff0a00720c */ /* 0x000fe20003f05300 */
[----:B------:R-:W-:Y:S01]  /*26e0*/  IMAD.MOV.U32 R10, RZ, RZ, R12 ;  /* 0x000000ffff0a7224 */ /* 0x000fe200078e000c */
[----:B------:R-:W-:-:S02]  /*26f0*/  SEL R13, R13, R16, !P1 ;  /* 0x000000100d0d7207 */ /* 0x000fc40004800000 */
[----:B------:R-:W-:Y:S02]  /*2700*/  SEL R9, R9, R17, !P1 ;  /* 0x0000001109097207 */ /* 0x000fe40004800000 */
[----:B------:R-:W-:Y:S02]  /*2710*/  SEL R13, R13, 0xffffffff, P0 ;  /* 0xffffffff0d0d7807 */ /* 0x000fe40000000000 */
[----:B------:R-:W-:Y:S01]  /*2720*/  SEL R9, R9, 0xffffffff, P0 ;  /* 0xffffffff09097807 */ /* 0x000fe20000000000 */
[----:B------:R-:W-:Y:S06]  /*2730*/  RET.REL.NODEC R10 `(_ZN2at6native16triu_tril_kernelIN3c107complexIdEElLb1ELi1ELb0EEEvNS_4cuda6detail10TensorInfoIT_T0_EENS7_IKS8_S9_EEllS9_) ;  /* 0xffffffd80a307950 */ /* 0x000fec0003c3ffff */
.L_x_623:
        /* <DEDUP_REMOVED lines=12> */
.L_x_3178:


//--------------------- .text._ZN2at6native16triu_tril_kernelIN3c107complexIdEElLb1ELi1ELb1EEEvNS_4cuda6detail10TensorInfoIT_T0_EENS7_IKS8_S9_EEllS9_ --------------------------
	.section	.text._ZN2at6native16triu_tril_kernelIN3c107complexIdEElLb1ELi1ELb1EEEvNS_4cuda6detail10TensorInfoIT_T0_EENS7_IKS8_S9_EEllS9_,"ax",@progbits
	.align	128
        .global         _ZN2at6native16triu_tril_kernelIN3c107complexIdEElLb1ELi1ELb1EEEvNS_4cuda6detail10TensorInfoIT_T0_EENS7_IKS8_S9_EEllS9_
        .type           _ZN2at6native16triu_tril_kernelIN3c107complexIdEElLb1ELi1ELb1EEEvNS_4cuda6detail10TensorInfoIT_T0_EENS7_IKS8_S9_EEllS9_,@function
        .size           _ZN2at6native16triu_tril_kernelIN3c107complexIdEElLb1ELi1ELb1EEEvNS_4cuda6detail10TensorInfoIT_T0_EENS7_IKS8_S9_EEllS9_,(.L_x_3180 - _ZN2at6native16triu_tril_kernelIN3c107complexIdEElLb1ELi1ELb1EEEvNS_4cuda6detail10TensorInfoIT_T0_EENS7_IKS8_S9_EEllS9_)
        .other          _ZN2at6native16triu_tril_kernelIN3c107complexIdEElLb1ELi1ELb1EEEvNS_4cuda6detail10TensorInfoIT_T0_EENS7_IKS8_S9_EEllS9_,@"STO_CUDA_ENTRY STV_DEFAULT"
_ZN2at6native16triu_tril_kernelIN3c107complexIdEElLb1ELi1ELb1EEEvNS_4cuda6detail10TensorInfoIT_T0_EENS7_IKS8_S9_EEllS9_:
.text._ZN2at6native16triu_tril_kernelIN3c107complexIdEElLb1ELi1ELb1EEEvNS_4cuda6detail10TensorInfoIT_T0_EENS7_IKS8_S9_EEllS9_:
        /* <DEDUP_REMOVED lines=21> */
[----:B------:R-:W-:Y:S05]  /*0150*/  CALL.REL.NOINC `($__internal_31_$__cuda_sm20_div_s64) ;  /* 0x0000001c00387944 */ /* 0x000fea0003c00000 */
        /* <DEDUP_REMOVED lines=8> */
.L_x_625:
        /* <DEDUP_REMOVED lines=23> */
.L_x_626:
[----:B------:R-:W-:Y:S05]  /*0350*/  BSYNC B0 ;  /* 0x0000000000007941 */ /* 0x000fea0003800000 */
.L_x_624:
        /* <DEDUP_REMOVED lines=12> */
[----:B------:R-:W-:Y:S05]  /*0420*/  CALL.REL.NOINC `($__internal_32_$__cuda_sm20_rem_s64) ;  /* 0x0000001c00d47944 */ /* 0x000fea0003c00000 */
[----:B------:R-:W-:Y:S05]  /*0430*/  BRA `(.L_x_629) ;  /* 0x0000000000487947 */ /* 0x000fea0003800000 */
.L_x_628:
        /* <DEDUP_REMOVED lines=18> */
.L_x_629:
[----:B------:R-:W-:Y:S05]  /*0560*/  BSYNC B0 ;  /* 0x0000000000007941 */ /* 0x000fea0003800000 */
.L_x_627:
        /* <DEDUP_REMOVED lines=21> */
[----:B------:R-:W-:Y:S05]  /*06c0*/  CALL.REL.NOINC `($__internal_31_$__cuda_sm20_div_s64) ;  /* 0x0000001400dc7944 */ /* 0x000fea0003c00000 */
[----:B------:R-:W-:Y:S01]  /*06d0*/  MOV R12, R4 ;  /* 0x00000004000c7202 */ /* 0x000fe20000000f00 */
[----:B------:R-:W-:Y:S01]  /*06e0*/  IMAD.MOV.U32 R13, RZ, RZ, R5 ;  /* 0x000000ffff0d7224 */ /* 0x000fe200078e0005 */
[----:B------:R-:W-:Y:S06]  /*06f0*/  BRA `(.L_x_632) ;  /* 0x00000000004c7947 */ /* 0x000fec0003800000 */
.L_x_631:
        /* <DEDUP_REMOVED lines=19> */
.L_x_632:
[----:B------:R-:W-:Y:S05]  /*0830*/  BSYNC B0 ;  /* 0x0000000000007941 */ /* 0x000fea0003800000 */
.L_x_630:
        /* <DEDUP_REMOVED lines=41> */
.L_x_638:
        /* <DEDUP_REMOVED lines=13> */
[----:B------:R-:W-:Y:S05]  /*0ba0*/  CALL.REL.NOINC `($__internal_31_$__cuda_sm20_div_s64) ;  /* 0x0000001000a47944 */ /* 0x000fea0003c00000 */
        /* <DEDUP_REMOVED lines=11> */
.L_x_636:
        /* <DEDUP_REMOVED lines=23> */
.L_x_637:
[----:B------:R-:W-:Y:S05]  /*0dd0*/  BSYNC B0 ;  /* 0x0000000000007941 */ /* 0x000fea0003800000 */
.L_x_635:
        /* <DEDUP_REMOVED lines=14> */
.L_x_634:
        /* <DEDUP_REMOVED lines=11> */
.L_x_651:
        /* <DEDUP_REMOVED lines=13> */
[----:B------:R-:W-:Y:S05]  /*1040*/  CALL.REL.NOINC `($__internal_31_$__cuda_sm20_div_s64) ;  /* 0x0000000c007c7944 */ /* 0x000fea0003c00000 */
        /* <DEDUP_REMOVED lines=11> */
.L_x_640:
        /* <DEDUP_REMOVED lines=23> */
.L_x_641:
[----:B------:R-:W-:Y:S05]  /*1270*/  BSYNC B0 ;  /* 0x0000000000007941 */ /* 0x000fea0003800000 */
.L_x_639:
        /* <DEDUP_REMOVED lines=30> */
.L_x_643:
        /* <DEDUP_REMOVED lines=23> */
.L_x_644:
[----:B------:R-:W-:Y:S05]  /*15d0*/  BSYNC B0 ;  /* 0x0000000000007941 */ /* 0x000fea0003800000 */
.L_x_642:
        /* <DEDUP_REMOVED lines=31> */
.L_x_646:
        /* <DEDUP_REMOVED lines=23> */
.L_x_647:
[----:B------:R-:W-:Y:S05]  /*1940*/  BSYNC B0 ;  /* 0x0000000000007941 */ /* 0x000fea0003800000 */
.L_x_645:
        /* <DEDUP_REMOVED lines=31> */
.L_x_649:
        /* <DEDUP_REMOVED lines=23> */
.L_x_650:
[----:B------:R-:W-:Y:S05]  /*1cb0*/  BSYNC B0 ;  /* 0x0000000000007941 */ /* 0x000fea0003800000 */
.L_x_648:
        /* <DEDUP_REMOVED lines=14> */
.L_x_633:
        /* <DEDUP_REMOVED lines=8> */
[----:B------:R-:W-:Y:S01]  /*1e20*/  STG.E.128 desc[UR4][R2.64], RZ ;  /* 0x000000ff02007986 */ /* 0x000fe2000c101d04 */
[----:B------:R-:W-:Y:S05]  /*1e30*/  EXIT ;  /* 0x000000000000794d */ /* 0x000fea0003800000 */
        .weak           $__internal_31_$__cuda_sm20_div_s64
        .type           $__internal_31_$__cuda_sm20_div_s64,@function
        .size           $__internal_31_$__cuda_sm20_div_s64,($__internal_32_$__cuda_sm20_rem_s64 - $__internal_31_$__cuda_sm20_div_s64)
$__internal_31_$__cuda_sm20_div_s64:
        /* <DEDUP_REMOVED lines=83> */
[----:B------:R-:W-:Y:S06]  /*2370*/  RET.REL.NODEC R6 `(_ZN2at6native16triu_tril_kernelIN3c107complexIdEElLb1ELi1ELb1EEEvNS_4cuda6detail10TensorInfoIT_T0_EENS7_IKS8_S9_EEllS9_) ;  /* 0xffffffdc06207950 */ /* 0x000fec0003c3ffff */
        .weak           $__internal_32_$__cuda_sm20_rem_s64
        .type           $__internal_32_$__cuda_sm20_rem_s64,@function
        .size           $__internal_32_$__cuda_sm20_rem_s64,(.L_x_3180 - $__internal_32_$__cuda_sm20_rem_s64)
$__internal_32_$__cuda_sm20_rem_s64:
        /* <DEDUP_REMOVED lines=77> */
[----:B------:R-:W-:Y:S06]  /*2850*/  RET.REL.NODEC R6 `(_ZN2at6native16triu_tril_kernelIN3c107complexIdEElLb1ELi1ELb1EEEvNS_4cuda6detail10TensorInfoIT_T0_EENS7_IKS8_S9_EEllS9_) ;  /* 0xffffffd406e87950 */ /* 0x000fec0003c3ffff */
.L_x_652:
        /* <DEDUP_REMOVED lines=10> */
.L_x_3180:


//--------------------- .text._ZN2at6native16triu_tril_kernelIN3c107complexIdEEiLb1ELi1ELb0EEEvNS_4cuda6detail10TensorInfoIT_T0_EENS7_IKS8_S9_EEllS9_ --------------------------
	.section	.text._ZN2at6native16triu_tril_kernelIN3c107complexIdEEiLb1ELi1ELb0EEEvNS_4cuda6detail10TensorInfoIT_T0_EENS7_IKS8_S9_EEllS9_,"ax",@progbits
	.align	128
        .global         _ZN2at6native16triu_tril_kernelIN3c107complexIdEEiLb1ELi1ELb0EEEvNS_4cuda6detail10TensorInfoIT_T0_EENS7_IKS8_S9_EEllS9_
        .type           _ZN2at6native16triu_tril_kernelIN3c107complexIdEEiLb1ELi1ELb0EEEvNS_4cuda6detail10TensorInfoIT_T0_EENS7_IKS8_S9_EEllS9_,@function
        .size           _ZN2at6native16triu_tril_kernelIN3c107complexIdEEiLb1ELi1ELb0EEEvNS_4cuda6detail10TensorInfoIT_T0_EENS7_IKS8_S9_EEllS9_,(.L_x_3181 - _ZN2at6native16triu_tril_kernelIN3c107complexIdEEiLb1ELi1ELb0EEEvNS_4cuda6detail10TensorInfoIT_T0_EENS7_IKS8_S9_EEllS9_)
        .other          _ZN2at6native16triu_tril_kernelIN3c107complexIdEEiLb1ELi1ELb0EEEvNS_4cuda6detail10TensorInfoIT_T0_EENS7_IKS8_S9_EEllS9_,@"STO_CUDA_ENTRY STV_DEFAULT"
_ZN2at6native16triu_tril_kernelIN3c107complexIdEEiLb1ELi1ELb0EEEvNS_4cuda6detail10TensorInfoIT_T0_EENS7_IKS8_S9_EEllS9_:
.text._ZN2at6native16triu_tril_kernelIN3c107complexIdEEiLb1ELi1ELb0EEEvNS_4cuda6detail10TensorInfoIT_T0_EENS7_IKS8_S9_EEllS9_:
        /* <DEDUP_REMOVED lines=22> */
[----:B------:R-:W-:Y:S05]  /*0160*/  CALL.REL.NOINC `($__internal_33_$__cuda_sm20_div_s64) ;  /* 0x0000001400a07944 */ /* 0x000fea0003c00000 */
[----:B------:R-:W-:Y:S01]  /*0170*/  IADD3 R5, -R9, RZ, RZ ;  /* 0x000000ff09057210 */ /* 0x000fe20007ffe1ff */
[----:B------:R-:W-:Y:S01]  /*0180*/  ULDC UR6, c[0x0][0x3d0] ;  /* 0x0000f40000067ab9 */ /* 0x000fe20000000800 */
[----:B------:R-:W-:Y:S02]  /*0190*/  IMAD.MOV.U32 R2, RZ, RZ, R9 ;  /* 0x000000ffff027224 */ /* 0x000fe400078e0009 */
[----:B------:R-:W-:Y:S02]  /*01a0*/  IMAD.MOV.U32 R3, RZ, RZ, R8 ;  /* 0x000000ffff037224 */ /* 0x000fe400078e0008 */
[----:B------:R-:W-:Y:S01]  /*01b0*/  IMAD R4, R5, UR6, R14 ;  /* 0x0000000605047c24 */ /* 0x000fe2000f8e020e */
[----:B------:R-:W-:Y:S06]  /*01c0*/  BRA `(.L_x_655) ;  /* 0x0000000000547947 */ /* 0x000fec0003800000 */
.L_x_654:
        /* <DEDUP_REMOVED lines=21> */
.L_x_655:
[----:B------:R-:W-:Y:S05]  /*0320*/  BSYNC B0 ;  /* 0x0000000000007941 */ /* 0x000fea0003800000 */
.L_x_653:
        /* <DEDUP_REMOVED lines=15> */
[----:B------:R-:W-:Y:S05]  /*0420*/  CALL.REL.NOINC `($__internal_33_$__cuda_sm20_div_s64) ;  /* 0x0000001000f07944 */ /* 0x000fea0003c00000 */
[--C-:B------:R-:W-:Y:S01]  /*0430*/  IMAD.MOV R3, RZ, RZ, -R9.reuse ;  /* 0x000000ffff037224 */ /* 0x100fe200078e0a09 */
[----:B------:R-:W-:Y:S01]  /*0440*/  MOV R15, R8 ;  /* 0x00000008000f7202 */ /* 0x000fe20000000f00 */
[----:B------:R-:W-:Y:S02]  /*0450*/  IMAD.MOV.U32 R14, RZ, RZ, R9 ;  /* 0x000000ffff0e7224 */ /* 0x000fe400078e0009 */
[----:B------:R-:W-:Y:S01]  /*0460*/  IMAD R3, R3, UR5, R2 ;  /* 0x0000000503037c24 */ /* 0x000fe2000f8e0202 */
[----:B------:R-:W-:Y:S06]  /*0470*/  BRA `(.L_x_658) ;  /* 0x0000000000547947 */ /* 0x000fec0003800000 */
.L_x_657:
        /* <DEDUP_REMOVED lines=21> */
.L_x_658:
[----:B------:R-:W-:Y:S05]  /*05d0*/  BSYNC B0 ;  /* 0x0000000000007941 */ /* 0x000fea0003800000 */
.L_x_656:
        /* <DEDUP_REMOVED lines=22> */
.L_x_664:
        /* <DEDUP_REMOVED lines=10> */
[----:B------:R-:W-:Y:S05]  /*07e0*/  CALL.REL.NOINC `($__internal_33_$__cuda_sm20_div_s64) ;  /* 0x0000001000007944 */ /* 0x000fea0003c00000 */
[----:B------:R-:W-:Y:S01]  /*07f0*/  IADD3 R5, -R9, RZ, RZ ;  /* 0x000000ff09057210 */ /* 0x000fe20007ffe1ff */
[----:B------:R-:W-:-:S04]  /*0800*/  IMAD.MOV.U32 R15, RZ, RZ, R8 ;  /* 0x000000ffff0f7224 */ /* 0x000fc800078e0008 */
[----:B------:R-:W-:Y:S02]  /*0810*/  IMAD R10, R10, R5, R14 ;  /* 0x000000050a0a7224 */ /* 0x000fe400078e020e */
[----:B------:R-:W-:Y:S01]  /*0820*/  IMAD.MOV.U32 R14, RZ, RZ, R9 ;  /* 0x000000ffff0e7224 */ /* 0x000fe200078e0009 */
[----:B------:R-:W-:Y:S06]  /*0830*/  BRA `(.L_x_663) ;  /* 0x0000000000587947 */ /* 0x000fec0003800000 */
.L_x_662:
        /* <DEDUP_REMOVED lines=22> */
.L_x_663:
[----:B------:R-:W-:Y:S05]  /*09a0*/  BSYNC B0 ;  /* 0x0000000000007941 */ /* 0x000fea0003800000 */
.L_x_661:
        /* <DEDUP_REMOVED lines=10> */
.L_x_660:
[----:B------:R-:W-:-:S13]  /*0a50*/  ISETP.GE.U32.AND P0, PT, R21, 0x3, PT ;  /* 0x000000031500780c */ /* 0x000fda0003f06070 */
[----:B------:R-:W-:Y:S05]  /*0a60*/  @!P0 BRA `(.L_x_659) ;  /* 0x0000000800d88947 */ /* 0x000fea0003800000 */
[C---:B------:R-:W-:Y:S01]  /*0a70*/  SHF.L.U32 R22, R20.reuse, 0x2, RZ ;  /* 0x0000000214167819 */ /* 0x040fe200000006ff */
[----:B------:R-:W-:Y:S02]  /*0a80*/  IMAD.MOV.U32 R5, RZ, RZ, 0x6c ;  /* 0x0000006cff057424 */ /* 0x000fe400078e00ff */
[C---:B------:R-:W-:Y:S02]  /*0a90*/  VIADD R21, R20.reuse, 0x4 ;  /* 0x0000000414157836 */ /* 0x040fe40000000000 */
[----:B------:R-:W-:Y:S02]  /*0aa0*/  IMAD R20, R20, 0x4, R5 ;  /* 0x0000000414147824 */ /* 0x000fe400078e0205 */
[----:B------:R-:W-:-:S07]  /*0ab0*/  VIADD R22, R22, 0xe0 ;  /* 0x000000e016167836 */ /* 0x000fce0000000000 */
.L_x_677:
        /* <DEDUP_REMOVED lines=16> */
.L_x_666:
        /* <DEDUP_REMOVED lines=22> */
.L_x_667:
[----:B------:R-:W-:Y:S05]  /*0d20*/  BSYNC B0 ;  /* 0x0000000000007941 */ /* 0x000fea0003800000 */
.L_x_665:
        /* <DEDUP_REMOVED lines=10> */
[----:B------:R-:W-:Y:S01]  /*0dd0*/  IMAD.MOV.U32 R5, RZ, RZ, R9 ;  /* 0x000000ffff057224 */ /* 0x000fe200078e0009 */
[----:B------:R-:W-:Y:S01]  /*0de0*/  MOV R7, R15 ;  /* 0x0000000f00077202 */ /* 0x000fe20000000f00 */
[----:B------:R-:W-:Y:S01]  /*0df0*/  IMAD.MOV.U32 R18, RZ, RZ, R14 ;  /* 0x000000ffff127224 */ /* 0x000fe200078e000e */
[----:B------:R-:W-:-:S07]  /*0e00*/  MOV R6, 0xe20 ;  /* 0x00000e2000067802 */ /* 0x000fce0000000f00 */
[----:B------:R-:W-:Y:S05]  /*0e10*/  CALL.REL.NOINC `($__internal_33_$__cuda_sm20_div_s64) ;  /* 0x0000000800747944 */ /* 0x000fea0003c00000 */
[----:B------:R-:W-:Y:S02]  /*0e20*/  IMAD.MOV R11, RZ, RZ, -R9 ;  /* 0x000000ffff0b7224 */ /* 0x000fe400078e0a09 */
[----:B------:R-:W-:Y:S02]  /*0e30*/  IMAD.MOV.U32 R15, RZ, RZ, R8 ;  /* 0x000000ffff0f7224 */ /* 0x000fe400078e0008 */
[----:B------:R-:W-:Y:S01]  /*0e40*/  IMAD R11, R10, R11, R14 ;  /* 0x0000000b0a0b7224 */ /* 0x000fe200078e020e */
[----:B------:R-:W-:Y:S01]  /*0e50*/  MOV R14, R9 ;  /* 0x00000009000e7202 */ /* 0x000fe20000000f00 */
[----:B------:R-:W-:Y:S06]  /*0e60*/  BRA `(.L_x_670) ;  /* 0x0000000000587947 */ /* 0x000fec0003800000 */
.L_x_669:
        /* <DEDUP_REMOVED lines=22> */
.L_x_670:
[----:B------:R-:W-:Y:S05]  /*0fd0*/  BSYNC B0 ;  /* 0x0000000000007941 */ /* 0x000fea0003800000 */
.L_x_668:
        /* <DEDUP_REMOVED lines=14> */
[----:B------:R-:W-:Y:S05]  /*10c0*/  CALL.REL.NOINC `($__internal_33_$__cuda_sm20_div_s64) ;  /* 0x0000000400c87944 */ /* 0x000fea0003c00000 */
[----:B------:R-:W-:Y:S02]  /*10d0*/  IMAD.MOV R11, RZ, RZ, -R9 ;  /* 0x000000ffff0b7224 */ /* 0x000fe400078e0a09 */
[----:B------:R-:W-:Y:S02]  /*10e0*/  IMAD.MOV.U32 R15, RZ, RZ, R8 ;  /* 0x000000ffff0f7224 */ /* 0x000fe400078e0008 */
[----:B------:R-:W-:Y:S01]  /*10f0*/  IMAD R11, R10, R11, R14 ;  /* 0x0000000b0a0b7224 */ /* 0x000fe200078e020e */
[----:B------:R-:W-:Y:S01]  /*1100*/  MOV R14, R9 ;  /* 0x00000009000e7202 */ /* 0x000fe20000000f00 */
[----:B------:R-:W-:Y:S06]  /*1110*/  BRA `(.L_x_673) ;  /* 0x0000000000587947 */ /* 0x000fec0003800000 */
.L_x_672:
        /* <DEDUP_REMOVED lines=22> */
.L_x_673:
[----:B------:R-:W-:Y:S05]  /*1280*/  BSYNC B0 ;  /* 0x0000000000007941 */ /* 0x000fea0003800000 */
.L_x_671:
        /* <DEDUP_REMOVED lines=20> */
.L_x_675:
        /* <DEDUP_REMOVED lines=22> */
.L_x_676:
[----:B------:R-:W-:Y:S05]  /*1530*/  BSYNC B0 ;  /* 0x0000000000007941 */ /* 0x000fea0003800000 */
.L_x_674:
        /* <DEDUP_REMOVED lines=9> */
.L_x_659:
        /* <DEDUP_REMOVED lines=10> */
[----:B------:R-:W-:Y:S02]  /*1670*/  ISETP.LT.AND P0, PT, R4, UR5, PT ;  /* 0x0000000504007c0c */ /* 0x000fe4000bf01270 */
[----:B------:R-:W-:-:S11]  /*1680*/  CS2R R8, SRZ ;  /* 0x0000000000087805 */ /* 0x000fd6000001ff00 */
[----:B------:R-:W0:Y:S02]  /*1690*/  @P0 LDC.64 R6, c[0x0][0x2e8] ;  /* 0x0000ba00ff060b82 */ /* 0x000e240000000a00 */
[----:B0-----:R-:W-:-:S05]  /*16a0*/  @P0 IMAD.WIDE R6, R2, 0x10, R6 ;  /* 0x0000001002060825 */ /* 0x001fca00078e0206 */
[----:B------:R-:W2:Y:S01]  /*16b0*/  @P0 LDG.E.128 R8, desc[UR6][R6.64] ;  /* 0x0000000606080981 */ /* 0x000ea2000c1e1d00 */
[----:B------:R-:W-:-:S05]  /*16c0*/  IMAD.IADD R2, R4, 0x1, -R3 ;  /* 0x0000000104027824 */ /* 0x000fca00078e0a03 */
[----:B------:R-:W-:Y:S02]  /*16d0*/  ISETP.GE.U32.AND P0, PT, R2, UR8, PT ;  /* 0x0000000802007c0c */ /* 0x000fe4000bf06070 */
[----:B------:R-:W-:-:S04]  /*16e0*/  SHF.R.S32.HI R2, RZ, 0x1f, R2 ;  /* 0x0000001fff027819 */ /* 0x000fc80000011402 */
[----:B------:R-:W-:-:S04]  /*16f0*/  ISETP.GE.AND.EX P0, PT, R2, UR9, PT, P0 ;  /* 0x0000000902007c0c */ /* 0x000fc8000bf06300 */
[----:B--2---:R-:W-:Y:S02]  /*1700*/  FSEL R8, R8, RZ, P0 ;  /* 0x000000ff08087208 */ /* 0x004fe40000000000 */
[----:B------:R-:W-:Y:S02]  /*1710*/  FSEL R9, R9, RZ, P0 ;  /* 0x000000ff09097208 */ /* 0x000fe40000000000 */
[----:B------:R-:W-:Y:S02]  /*1720*/  FSEL R10, R10, RZ, P0 ;  /* 0x000000ff0a0a7208 */ /* 0x000fe40000000000 */
[----:B------:R-:W-:Y:S01]  /*1730*/  FSEL R11, R11, RZ, P0 ;  /* 0x000000ff0b0b7208 */ /* 0x000fe20000000000 */
[----:B------:R-:W-:Y:S06]  /*1740*/  BRA `(.L_x_680) ;  /* 0x0000000000087947 */ /* 0x000fec0003800000 */
.L_x_679:
[----:B------:R-:W-:Y:S02]  /*1750*/  CS2R R10, SRZ ;  /* 0x00000000000a7805 */ /* 0x000fe4000001ff00 */
[----:B------:R-:W-:-:S07]  /*1760*/  CS2R R8, SRZ ;  /* 0x0000000000087805 */ /* 0x000fce000001ff00 */
.L_x_680:
[----:B------:R-:W-:Y:S05]  /*1770*/  BSYNC B0 ;  /* 0x0000000000007941 */ /* 0x000fea0003800000 */
.L_x_678:
[----:B------:R-:W-:Y:S02]  /*1780*/  ULDC UR5, c[0x0][UR4+0x21c] ;  /* 0x0000870004057abb */ /* 0x000fe40008000800 */
[----:B------:R-:W-:-:S13]  /*1790*/  ISETP.LT.AND P0, PT, R4, UR5, PT ;  /* 0x0000000504007c0c */ /* 0x000fda000bf01270 */
[----:B------:R-:W-:Y:S05]  /*17a0*/  @!P0 EXIT ;  /* 0x000000000000894d */ /* 0x000fea0003800000 */
[----:B------:R-:W0:Y:S02]  /*17b0*/  LDC.64 R2, c[0x0][0x210] ;  /* 0x00008400ff027b82 */ /* 0x000e240000000a00 */
[----:B0-----:R-:W-:-:S05]  /*17c0*/  IMAD.WIDE R2, R0, 0x10, R2 ;  /* 0x0000001000027825 */ /* 0x001fca00078e0202 */
[----:B------:R-:W-:Y:S01]  /*17d0*/  STG.E.128 desc[UR6][R2.64], R8 ;  /* 0x0000000802007986 */ /* 0x000fe2000c101d06 */
[----:B------:R-:W-:Y:S05]  /*17e0*/  EXIT ;  /* 0x000000000000794d */ /* 0x000fea0003800000 */
        .weak           $__internal_33_$__cuda_sm20_div_s64
        .type           $__internal_33_$__cuda_sm20_div_s64,@function
        .size           $__internal_33_$__cuda_sm20_div_s64,(.L_x_3181 - $__internal_33_$__cuda_sm20_div_s64)
$__internal_33_$__cuda_sm20_div_s64:
        /* <DEDUP_REMOVED lines=82> */
[----:B------:R-:W-:Y:S05]  /*1d10*/  RET.REL.NODEC R6 `(_ZN2at6native16triu_tril_kernelIN3c107complexIdEEiLb1ELi1ELb0EEEvNS_4cuda6detail10TensorInfoIT_T0_EENS7_IKS8_S9_EEllS9_) ;  /* 0xffffffe006b87950 */ /* 0x000fea0003c3ffff */
.L_x_681:
        /* <DEDUP_REMOVED lines=14> */
.L_x_3181:


//--------------------- .text._ZN2at6native16triu_tril_kernelIN3c107complexIdEEiLb1ELi1ELb1EEEvNS_4cuda6detail10TensorInfoIT_T0_EENS7_IKS8_S9_EEllS9_ --------------------------
	.section	.text._ZN2at6native16triu_tril_kernelIN3c107complexIdEEiLb1ELi1ELb1EEEvNS_4cuda6detail10TensorInfoIT_T0_EENS7_IKS8_S9_EEllS9_,"ax",@progbits
	.align	128
        .global         _ZN2at6native16triu_tril_kernelIN3c107complexIdEEiLb1ELi1ELb1EEEvNS_4cuda6detail10TensorInfoIT_T0_EENS7_IKS8_S9_EEllS9_
        .type           _ZN2at6native16triu_tril_kernelIN3c107complexIdEEiLb1ELi1ELb1EEEvNS_4cuda6detail10TensorInfoIT_T0_EENS7_IKS8_S9_EEllS9_,@function
        .size           _ZN2at6native16triu_tril_kernelIN3c107complexIdEEiLb1ELi1ELb1EEEvNS_4cuda6detail10TensorInfoIT_T0_EENS7_IKS8_S9_EEllS9_,(.L_x_3183 - _ZN2at6native16triu_tril_kernelIN3c107complexIdEEiLb1ELi1ELb1EEEvNS_4cuda6detail10TensorInfoIT_T0_EENS7_IKS8_S9_EEllS9_)
        .other          _ZN2at6native16triu_tril_kernelIN3c107complexIdEEiLb1ELi1ELb1EEEvNS_4cuda6detail10TensorInfoIT_T0_EENS7_IKS8_S9_EEllS9_,@"STO_CUDA_ENTRY STV_DEFAULT"
_ZN2at6native16triu_tril_kernelIN3c107complexIdEEiLb1ELi1ELb1EEEvNS_4cuda6detail10TensorInfoIT_T0_EENS7_IKS8_S9_EEllS9_:
.text._ZN2at6native16triu_tril_kernelIN3c107complexIdEEiLb1ELi1ELb1EEEvNS_4cuda6detail10TensorInfoIT_T0_EENS7_IKS8_S9_EEllS9_:
        /* <DEDUP_REMOVED lines=22> */
[----:B------:R-:W-:Y:S05]  /*0160*/  CALL.REL.NOINC `($__internal_34_$__cuda_sm20_div_s64) ;  /* 0x00000014006c7944 */ /* 0x000fea0003c00000 */
[----:B------:R-:W-:Y:S01]  /*0170*/  IADD3 R3, -R4, RZ, RZ ;  /* 0x000000ff04037210 */ /* 0x000fe20007ffe1ff */
[----:B------:R-:W-:-:S04]  /*0180*/  ULDC UR6, c[0x0][0x3d0] ;  /* 0x0000f40000067ab9 */ /* 0x000fc80000000800 */
[----:B------:R-:W-:Y:S01]  /*0190*/  IMAD R2, R3, UR6, R12 ;  /* 0x0000000603027c24 */ /* 0x000fe2000f8e020c */
[----:B------:R-:W-:Y:S06]  /*01a0*/  BRA `(.L_x_684) ;  /* 0x0000000000547947 */ /* 0x000fec0003800000 */
.L_x_683:
        /* <DEDUP_REMOVED lines=21> */
.L_x_684:
[----:B------:R-:W-:Y:S05]  /*0300*/  BSYNC B0 ;  /* 0x0000000000007941 */ /* 0x000fea0003800000 */
.L_x_682:
        /* <DEDUP_REMOVED lines=13> */
[----:B------:R-:W-:Y:S05]  /*03e0*/  CALL.REL.NOINC `($__internal_35_$__cuda_sm20_rem_s64) ;  /* 0x00000018001c7944 */ /* 0x000fea0003c00000 */
[----:B------:R-:W-:Y:S01]  /*03f0*/  MOV R7, R3 ;  /* 0x0000000300077202 */ /* 0x000fe20000000f00 */
[----:B------:R-:W-:Y:S06]  /*0400*/  BRA `(.L_x_687) ;  /* 0x0000000000447947 */ /* 0x000fec0003800000 */
.L_x_686:
        /* <DEDUP_REMOVED lines=17> */
.L_x_687:
[----:B------:R-:W-:Y:S05]  /*0520*/  BSYNC B0 ;  /* 0x0000000000007941 */ /* 0x000fea0003800000 */
.L_x_685:
        /* <DEDUP_REMOVED lines=16> */
[----:B------:R-:W-:Y:S05]  /*0630*/  CALL.REL.NOINC `($__internal_34_$__cuda_sm20_div_s64) ;  /* 0x0000001000387944 */ /* 0x000fea0003c00000 */
[----:B------:R-:W-:Y:S01]  /*0640*/  IMAD.MOV.U32 R14, RZ, RZ, R4 ;  /* 0x000000ffff0e7224 */ /* 0x000fe200078e0004 */
[----:B------:R-:W-:Y:S01]  /*0650*/  MOV R15, R5 ;  /* 0x00000005000f7202 */ /* 0x000fe20000000f00 */
[----:B------:R-:W-:Y:S06]  /*0660*/  BRA `(.L_x_690) ;  /* 0x00000000004c7947 */ /* 0x000fec0003800000 */
.L_x_689:
        /* <DEDUP_REMOVED lines=19> */
.L_x_690:
[----:B------:R-:W-:Y:S05]  /*07a0*/  BSYNC B0 ;  /* 0x0000000000007941 */ /* 0x000fea0003800000 */
.L_x_688:
        /* <DEDUP_REMOVED lines=18> */
.L_x_696:
        /* <DEDUP_REMOVED lines=9> */
[----:B------:R-:W-:Y:S05]  /*0960*/  CALL.REL.NOINC `($__internal_34_$__cuda_sm20_div_s64) ;  /* 0x0000000c006c7944 */ /* 0x000fea0003c00000 */
[----:B------:R-:W-:Y:S01]  /*0970*/  IADD3 R3, -R4, RZ, RZ ;  /* 0x000000ff04037210 */ /* 0x000fe20007ffe1ff */
[----:B------:R-:W-:-:S04]  /*0980*/  IMAD.MOV.U32 R15, RZ, RZ, R5 ;  /* 0x000000ffff0f7224 */ /* 0x000fc800078e0005 */
[----:B------:R-:W-:Y:S02]  /*0990*/  IMAD R10, R10, R3, R14 ;  /* 0x000000030a0a7224 */ /* 0x000fe400078e020e */
[----:B------:R-:W-:Y:S01]  /*09a0*/  IMAD.MOV.U32 R14, RZ, RZ, R4 ;  /* 0x000000ffff0e7224 */ /* 0x000fe200078e0004 */
[----:B------:R-:W-:Y:S06]  /*09b0*/  BRA `(.L_x_695) ;  /* 0x0000000000587947 */ /* 0x000fec0003800000 */
.L_x_694:
        /* <DEDUP_REMOVED lines=22> */
.L_x_695:
[----:B------:R-:W-:Y:S05]  /*0b20*/  BSYNC B0 ;  /* 0x0000000000007941 */ /* 0x000fea0003800000 */
.L_x_693:
        /* <DEDUP_REMOVED lines=8> */
.L_x_692:
[----:B------:R-:W-:-:S13]  /*0bb0*/  ISETP.GE.U32.AND P0, PT, R13, 0x3, PT ;  /* 0x000000030d00780c */ /* 0x000fda0003f06070 */
[----:B------:R-:W-:Y:S05]  /*0bc0*/  @!P0 BRA `(.L_x_691) ;  /* 0x0000000800b48947 */ /* 0x000fea0003800000 */
[C---:B------:R-:W-:Y:S01]  /*0bd0*/  SHF.L.U32 R18, R12.reuse, 0x2, RZ ;  /* 0x000000020c127819 */ /* 0x040fe200000006ff */
[----:B------:R-:W-:Y:S02]  /*0be0*/  IMAD.MOV.U32 R3, RZ, RZ, 0x6c ;  /* 0x0000006cff037424 */ /* 0x000fe400078e00ff */
[C---:B------:R-:W-:Y:S02]  /*0bf0*/  VIADD R13, R12.reuse, 0x4 ;  /* 0x000000040c0d7836 */ /* 0x040fe40000000000 */
[----:B------:R-:W-:Y:S02]  /*0c00*/  IMAD R12, R12, 0x4, R3 ;  /* 0x000000040c0c7824 */ /* 0x000fe400078e0203 */
[----:B------:R-:W-:-:S07]  /*0c10*/  VIADD R18, R18, 0xe0 ;  /* 0x000000e012127836 */ /* 0x000fce0000000000 */
.L_x_709:
        /* <DEDUP_REMOVED lines=9> */
[----:B------:R-:W-:Y:S05]  /*0cb0*/  CALL.REL.NOINC `($__internal_34_$__cuda_sm20_div_s64) ;  /* 0x0000000800987944 */ /* 0x000fea0003c00000 */
[----:B------:R-:W-:Y:S02]  /*0cc0*/  IMAD.MOV R3, RZ, RZ, -R4 ;  /* 0x000000ffff037224 */ /* 0x000fe400078e0a04 */
[----:B------:R-:W-:Y:S02]  /*0cd0*/  IMAD.MOV.U32 R15, RZ, RZ, R5 ;  /* 0x000000ffff0f7224 */ /* 0x000fe400078e0005 */
[----:B------:R-:W-:Y:S01]  /*0ce0*/  IMAD R6, R10, R3, R14 ;  /* 0x000000030a067224 */ /* 0x000fe200078e020e */
[----:B------:R-:W-:Y:S01]  /*0cf0*/  MOV R14, R4 ;  /* 0x00000004000e7202 */ /* 0x000fe20000000f00 */
[----:B------:R-:W-:Y:S06]  /*0d00*/  BRA `(.L_x_699) ;  /* 0x0000000000587947 */ /* 0x000fec0003800000 */
.L_x_698:
        /* <DEDUP_REMOVED lines=22> */
.L_x_699:
[----:B------:R-:W-:Y:S05]  /*0e70*/  BSYNC B0 ;  /* 0x0000000000007941 */ /* 0x000fea0003800000 */
.L_x_697:
        /* <DEDUP_REMOVED lines=12> */
[----:B------:R-:W-:Y:S05]  /*0f40*/  CALL.REL.NOINC `($__internal_34_$__cuda_sm20_div_s64) ;  /* 0x0000000400f47944 */ /* 0x000fea0003c00000 */
[----:B------:R-:W-:Y:S02]  /*0f50*/  IADD3 R3, -R4, RZ, RZ ;  /* 0x000000ff04037210 */ /* 0x000fe40007ffe1ff */
[----:B------:R-:W-:-:S03]  /*0f60*/  MOV R15, R5 ;  /* 0x00000005000f7202 */ /* 0x000fc60000000f00 */
[----:B------:R-:W-:Y:S02]  /*0f70*/  IMAD R6, R10, R3, R14 ;  /* 0x000000030a067224 */ /* 0x000fe400078e020e */
[----:B------:R-:W-:Y:S01]  /*0f80*/  IMAD.MOV.U32 R14, RZ, RZ, R4 ;  /* 0x000000ffff0e7224 */ /* 0x000fe200078e0004 */
[----:B------:R-:W-:Y:S06]  /*0f90*/  BRA `(.L_x_702) ;  /* 0x0000000000587947 */ /* 0x000fec0003800000 */
.L_x_701:
        /* <DEDUP_REMOVED lines=22> */
.L_x_702:
[----:B------:R-:W-:Y:S05]  /*1100*/  BSYNC B0 ;  /* 0x0000000000007941 */ /* 0x000fea0003800000 */
.L_x_700:
        /* <DEDUP_REMOVED lines=18> */
.L_x_704:
        /* <DEDUP_REMOVED lines=22> */
.L_x_705:
[----:B------:R-:W-:Y:S05]  /*1390*/  BSYNC B0 ;  /* 0x0000000000007941 */ /* 0x000fea0003800000 */
.L_x_703:
        /* <DEDUP_REMOVED lines=18> */
.L_x_707:
        /* <DEDUP_REMOVED lines=22> */
.L_x_708:
[----:B------:R-:W-:Y:S05]  /*1620*/  BSYNC B0 ;  /* 0x0000000000007941 */ /* 0x000fea0003800000 */
.L_x_706:
[----:B------:R0:W1:Y:S01]  /*1630*/  LDC R0, c[0x0][R12+0x204] ;  /* 0x000081000c007b82 */ /* 0x0000620000000800 */
[----:B------:R-:W-:Y:S02]  /*1640*/  VIADD R13, R13, 0xfffffffc ;  /* 0xfffffffc0d0d7836 */ /* 0x000fe40000000000 */
[----:B------:R-:W-:-:S03]  /*1650*/  VIADD R18, R18, 0xfffffff0 ;  /* 0xfffffff012127836 */ /* 0x000fc60000000000 */
[----:B------:R-:W-:Y:S02]  /*1660*/  ISETP.GT.AND P0, PT, R13, 0x3, PT ;  /* 0x000000030d00780c */ /* 0x000fe40003f04270 */
[----:B0-----:R-:W-:Y:S01]  /*1670*/  IADD3 R12, R12, -0x10, RZ ;  /* 0xfffffff00c0c7810 */ /* 0x001fe20007ffe0ff */
[----:B-1----:R-:W-:-:S10]  /*1680*/  IMAD R7, R0, R10, R7 ;  /* 0x0000000a00077224 */ /* 0x002fd400078e0207 */
[----:B------:R-:W-:Y:S05]  /*1690*/  @P0 BRA `(.L_x_709) ;  /* 0xfffffff400600947 */ /* 0x000fea000383ffff */
.L_x_691:
[----:B------:R-:W-:Y:S02]  /*16a0*/  ULDC UR4, c[0x0][UR6+0x21c] ;  /* 0x0000870006047abb */ /* 0x000fe40008000800 */
[----:B------:R-:W-:-:S13]  /*16b0*/  ISETP.LT.AND P0, PT, R2, UR4, PT ;  /* 0x0000000402007c0c */ /* 0x000fda000bf01270 */
[----:B------:R-:W-:Y:S05]  /*16c0*/  @!P0 EXIT ;  /* 0x000000000000894d */ /* 0x000fea0003800000 */
[----:B------:R-:W0:Y:S01]  /*16d0*/  LDC.64 R2, c[0x0][0x210] ;  /* 0x00008400ff027b82 */ /* 0x000e220000000a00 */
[----:B------:R-:W-:Y:S01]  /*16e0*/  ULDC.64 UR4, c[0x0][0x208] ;  /* 0x0000820000047ab9 */ /* 0x000fe20000000a00 */
[----:B0-----:R-:W-:-:S05]  /*16f0*/  IMAD.WIDE R2, R7, 0x10, R2 ;  /* 0x0000001007027825 */ /* 0x001fca00078e0202 */
[----:B------:R-:W-:Y:S01]  /*1700*/  STG.E.128 desc[UR4][R2.64], RZ ;  /* 0x000000ff02007986 */ /* 0x000fe2000c101d04 */
[----:B------:R-:W-:Y:S05]  /*1710*/  EXIT ;  /* 0x000000000000794d */ /* 0x000fea0003800000 */
        .weak           $__internal_34_$__cuda_sm20_div_s64
        .type           $__internal_34_$__cuda_sm20_div_s64,@function
        .size           $__internal_34_$__cuda_sm20_div_s64,($__internal_35_$__cuda_sm20_rem_s64 - $__internal_34_$__cuda_sm20_div_s64)
$__internal_34_$__cuda_sm20_div_s64:
        /* <DEDUP_REMOVED lines=83> */
[----:B------:R-:W-:Y:S06]  /*1c50*/  RET.REL.NODEC R8 `(_ZN2at6native16triu_tril_kernelIN3c107complexIdEEiLb1ELi1ELb1EEEvNS_4cuda6detail10TensorInfoIT_T0_EENS7_IKS8_S9_EEllS9_) ;  /* 0xffffffe008e87950 */ /* 0x000fec0003c3ffff */
        .weak           $__internal_35_$__cuda_sm20_rem_s64
        .type           $__internal_35_$__cuda_sm20_rem_s64,@function
        .size           $__internal_35_$__cuda_sm20_rem_s64,(.L_x_3183 - $__internal_35_$__cuda_sm20_rem_s64)
$__internal_35_$__cuda_sm20_rem_s64:
        /* <DEDUP_REMOVED lines=72> */
[----:B------:R-:W-:Y:S06]  /*20e0*/  RET.REL.NODEC R6 `(_ZN2at6native16triu_tril_kernelIN3c107complexIdEEiLb1ELi1ELb1EEEvNS_4cuda6detail10TensorInfoIT_T0_EENS7_IKS8_S9_EEllS9_) ;  /* 0xffffffdc06c47950 */ /* 0x000fec0003c3ffff */
.L_x_710:
        /* <DEDUP_REMOVED lines=9> */
.L_x_3183:


//--------------------- .text._ZN2at6native16triu_tril_kernelIflLb1ELi2ELb0EEEvNS_4cuda6detail10TensorInfoIT_T0_EENS4_IKS5_S6_EEllS6_ --------------------------
	.section	.text._ZN2at6native16triu_tril_kernelIflLb1ELi2ELb0EEEvNS_4cuda6detail10TensorInfoIT_T0_EENS4_IKS5_S6_EEllS6_,"ax",@progbits
	.align	128
        .global         _ZN2at6native16triu_tril_kernelIflLb1ELi2ELb0EEEvNS_4cuda6detail10TensorInfoIT_T0_EENS4_IKS5_S6_EEllS6_
        .type           _ZN2at6native16triu_tril_kernelIflLb1ELi2ELb0EEEvNS_4cuda6detail10TensorInfoIT_T0_EENS4_IKS5_S6_EEllS6_,@function
        .size           _ZN2at6native16triu_tril_kernelIflLb1ELi2ELb0EEEvNS_4cuda6detail10TensorInfoIT_T0_EENS4_IKS5_S6_EEllS6_,(.L_x_3184 - _ZN2at6native16triu_tril_kernelIflLb1ELi2ELb0EEEvNS_4cuda6detail10TensorInfoIT_T0_EENS4_IKS5_S6_EEllS6_)
        .other          _ZN2at6native16triu_tril_kernelIflLb1ELi2ELb0EEEvNS_4cuda6detail10TensorInfoIT_T0_EENS4_IKS5_S6_EEllS6_,@"STO_CUDA_ENTRY STV_DEFAULT"
_ZN2at6native16triu_tril_kernelIflLb1ELi2ELb0EEEvNS_4cuda6detail10TensorInfoIT_T0_EENS4_IKS5_S6_EEllS6_:
.text._ZN2at6native16triu_tril_kernelIflLb1ELi2ELb0EEEvNS_4cuda6detail10TensorInfoIT_T0_EENS4_IKS5_S6_EEllS6_:
        /* <DEDUP_REMOVED lines=23> */
[----:B------:R-:W-:Y:S05]  /*0170*/  CALL.REL.NOINC `($__internal_36_$__cuda_sm20_div_s64) ;  /* 0x00000020007c7944 */ /* 0x000fea0003c00000 */
        /* <DEDUP_REMOVED lines=10> */
.L_x_712:
        /* <DEDUP_REMOVED lines=23> */
.L_x_713:
[----:B------:R-:W-:Y:S05]  /*0390*/  BSYNC B0 ;  /* 0x0000000000007941 */ /* 0x000fea0003800000 */
.L_x_711:
        /* <DEDUP_REMOVED lines=18> */
[----:B------:R-:W-:Y:S05]  /*04c0*/  CALL.REL.NOINC `($__internal_36_$__cuda_sm20_div_s64) ;  /* 0x0000001c00a87944 */ /* 0x000fea0003c00000 */
[-C--:B------:R-:W-:Y:S01]  /*04d0*/  IADD3 R7, P0, RZ, -R19.reuse, RZ ;  /* 0x80000013ff077210 */ /* 0x080fe20007f1e0ff */
[----:B------:R-:W-:Y:S01]  /*04e0*/  IMAD.MOV.U32 R13, RZ, RZ, R11 ;  /* 0x000000ffff0d7224 */ /* 0x000fe200078e000b */
[----:B------:R-:W-:-:S03]  /*04f0*/  MOV R12, R19 ;  /* 0x00000013000c7202 */ /* 0x000fc60000000f00 */
[----:B------:R-:W-:Y:S02]  /*0500*/  IMAD.X R0, RZ, RZ, ~R11, P0 ;  /* 0x000000ffff007224 */ /* 0x000fe400000e0e0b */
[----:B------:R-:W-:-:S04]  /*0510*/  IMAD.WIDE.U32 R4, R7, UR6, R4 ;  /* 0x0000000607047c25 */ /* 0x000fc8000f8e0004 */
[----:B------:R-:W-:-:S04]  /*0520*/  IMAD R0, R0, UR6, RZ ;  /* 0x0000000600007c24 */ /* 0x000fc8000f8e02ff */
[----:B------:R-:W-:-:S04]  /*0530*/  IMAD R7, R7, UR7, R0 ;  /* 0x0000000707077c24 */ /* 0x000fc8000f8e0200 */
[----:B------:R-:W-:Y:S01]  /*0540*/  IMAD.IADD R5, R5, 0x1, R7 ;  /* 0x0000000105057824 */ /* 0x000fe200078e0207 */
[----:B------:R-:W-:Y:S06]  /*0550*/  BRA `(.L_x_716) ;  /* 0x0000000000587947 */ /* 0x000fec0003800000 */
.L_x_715:
        /* <DEDUP_REMOVED lines=17> */
[----:B------:R-:W-:-:S12]  /*0670*/  HFMA2.MMA R5, -RZ, RZ, 0, 0 ;  /* 0x00000000ff057435 */ /* 0x000fd800000001ff */
[----:B------:R-:W-:Y:S02]  /*0680*/  @P1 IADD3 R12, R12, 0x1, RZ ;  /* 0x000000010c0c1810 */ /* 0x000fe40007ffe0ff */
[----:B------:R-:W-:-:S05]  /*0690*/  @!P2 LOP3.LUT R12, RZ, UR6, RZ, 0x33, !PT ;  /* 0x00000006ff0cac12 */ /* 0x000fca000f8e33ff */
[----:B------:R-:W-:-:S04]  /*06a0*/  IMAD.MOV R7, RZ, RZ, -R12 ;  /* 0x000000ffff077224 */ /* 0x000fc800078e0a0c */
[----:B------:R-:W-:-:S07]  /*06b0*/  IMAD R4, R7, UR6, R4 ;  /* 0x0000000607047c24 */ /* 0x000fce000f8e0204 */
.L_x_716:
[----:B------:R-:W-:Y:S05]  /*06c0*/  BSYNC B0 ;  /* 0x0000000000007941 */ /* 0x000fea0003800000 */
.L_x_714:
        /* <DEDUP_REMOVED lines=9> */
[----:B------:R-:W-:-:S03]  /*0760*/  IMAD.WIDE.U32 R6, R4, UR4, RZ ;  /* 0x0000000404067c25 */ /* 0x000fc6000f8e00ff */
[----:B------:R-:W-:Y:S01]  /*0770*/  IADD3 R16, R9, R11, RZ ;  /* 0x0000000b09107210 */ /* 0x000fe20007ffe0ff */
[----:B------:R-:W-:Y:S01]  /*0780*/  IMAD R10, R4, UR5, RZ ;  /* 0x00000005040a7c24 */ /* 0x000fe2000f8e02ff */
[----:B------:R-:W-:Y:S01]  /*0790*/  IADD3 R0, P0, R8, R6, RZ ;  /* 0x0000000608007210 */ /* 0x000fe20007f1e0ff */
[----:B------:R-:W-:Y:S02]  /*07a0*/  ULDC.64 UR8, c[0x0][UR6+0x2e0] ;  /* 0x0000b80006087abb */ /* 0x000fe40008000a00 */
[C---:B------:R-:W-:Y:S02]  /*07b0*/  IMAD R6, R2.reuse, UR9, RZ ;  /* 0x0000000902067c24 */ /* 0x040fe4000f8e02ff */
[----:B------:R-:W-:Y:S01]  /*07c0*/  IMAD R17, R5, UR4, R10 ;  /* 0x0000000405117c24 */ /* 0x000fe2000f8e020a */
[----:B------:R-:W-:Y:S01]  /*07d0*/  ULDC.64 UR4, c[0x0][UR6+0x2d8] ;  /* 0x0000b60006047abb */ /* 0x000fe20008000a00 */
[----:B------:R-:W-:-:S04]  /*07e0*/  IMAD.WIDE.U32 R8, R2, UR8, RZ ;  /* 0x0000000802087c25 */ /* 0x000fc8000f8e00ff */
[----:B------:R-:W-:Y:S02]  /*07f0*/  IMAD R15, R3, UR8, R6 ;  /* 0x00000008030f7c24 */ /* 0x000fe4000f8e0206 */
[----:B------:R-:W-:Y:S02]  /*0800*/  IMAD.IADD R17, R7, 0x1, R17 ;  /* 0x0000000107117824 */ /* 0x000fe400078e0211 */
[C---:B------:R-:W-:Y:S01]  /*0810*/  IMAD R14, R4.reuse, UR5, RZ ;  /* 0x00000005040e7c24 */ /* 0x040fe2000f8e02ff */
[----:B------:R-:W-:Y:S01]  /*0820*/  IADD3 R15, R9, R15, RZ ;  /* 0x0000000f090f7210 */ /* 0x000fe20007ffe0ff */
[----:B------:R-:W-:Y:S01]  /*0830*/  IMAD.WIDE.U32 R10, R4, UR4, RZ ;  /* 0x00000004040a7c25 */ /* 0x000fe2000f8e00ff */
[----:B------:R-:W-:Y:S02]  /*0840*/  IADD3.X R9, R17, R16, RZ, P0, !PT ;  /* 0x0000001011097210 */ /* 0x000fe400007fe4ff */
[----:B------:R-:W-:Y:S01]  /*0850*/  PLOP3.LUT P0, PT, PT, PT, UP0, 0x80, 0x0 ;  /* 0x000000000000781c */ /* 0x000fe20003f0f008 */
[----:B------:R-:W-:Y:S01]  /*0860*/  IMAD R19, R5, UR4, R14 ;  /* 0x0000000405137c24 */ /* 0x000fe2000f8e020e */
[----:B------:R-:W-:-:S02]  /*0870*/  IADD3 R14, P1, R8, R10, RZ ;  /* 0x0000000a080e7210 */ /* 0x000fc40007f3e0ff */
[----:B------:R-:W-:Y:S01]  /*0880*/  MOV R8, R0 ;  /* 0x0000000000087202 */ /* 0x000fe20000000f00 */
[----:B------:R-:W-:-:S04]  /*0890*/  IMAD.IADD R10, R11, 0x1, R19 ;  /* 0x000000010b0a7824 */ /* 0x000fc800078e0213 */
[----:B------:R-:W-:-:S04]  /*08a0*/  IMAD.X R15, R10, 0x1, R15, P1 ;  /* 0x000000010a0f7824 */ /* 0x000fc800008e060f */
[----:B------:R-:W-:Y:S05]  /*08b0*/  @!P0 BRA `(.L_x_717) ;  /* 0x0000001400948947 */ /* 0x000fea0003800000 */
        /* <DEDUP_REMOVED lines=26> */
.L_x_722:
        /* <DEDUP_REMOVED lines=14> */
[----:B------:R-:W-:Y:S05]  /*0b40*/  CALL.REL.NOINC `($__internal_36_$__cuda_sm20_div_s64) ;  /* 0x0000001800087944 */ /* 0x000fea0003c00000 */
        /* <DEDUP_REMOVED lines=11> */
.L_x_720:
        /* <DEDUP_REMOVED lines=23> */
.L_x_721:
[----:B------:R-:W-:Y:S05]  /*0d70*/  BSYNC B0 ;  /* 0x0000000000007941 */ /* 0x000fea0003800000 */
.L_x_719:
        /* <DEDUP_REMOVED lines=19> */
.L_x_718:
        /* <DEDUP_REMOVED lines=13> */
.L_x_735:
        /* <DEDUP_REMOVED lines=14> */
[----:B------:R-:W-:Y:S05]  /*1060*/  CALL.REL.NOINC `($__internal_36_$__cuda_sm20_div_s64) ;  /* 0x0000001000c07944 */ /* 0x000fea0003c00000 */
        /* <DEDUP_REMOVED lines=10> */
.L_x_724:
        /* <DEDUP_REMOVED lines=23> */
.L_x_725:
[----:B------:R-:W-:Y:S05]  /*1280*/  BSYNC B0 ;  /* 0x0000000000007941 */ /* 0x000fea0003800000 */
.L_x_723:
        /* <DEDUP_REMOVED lines=35> */
.L_x_727:
        /* <DEDUP_REMOVED lines=23> */
.L_x_728:
[----:B------:R-:W-:Y:S05]  /*1630*/  BSYNC B0 ;  /* 0x0000000000007941 */ /* 0x000fea0003800000 */
.L_x_726:
        /* <DEDUP_REMOVED lines=37> */
.L_x_730:
        /* <DEDUP_REMOVED lines=23> */
.L_x_731:
[----:B------:R-:W-:Y:S05]  /*1a00*/  BSYNC B0 ;  /* 0x0000000000007941 */ /* 0x000fea0003800000 */
.L_x_729:
        /* <DEDUP_REMOVED lines=38> */
.L_x_733:
        /* <DEDUP_REMOVED lines=22> */
.L_x_734:
[----:B------:R-:W-:Y:S05]  /*1dd0*/  BSYNC B0 ;  /* 0x0000000000007941 */ /* 0x000fea0003800000 */
.L_x_732:
        /* <DEDUP_REMOVED lines=19> */
.L_x_717:
[----:B------:R-:W-:Y:S01]  /*1f10*/  IADD3 R0, P1, P2, -R4, 0x2, R2 ;  /* 0x0000000204007810 */ /* 0x000fe20007a3e102 */
[----:B------:R-:W-:Y:S01]  /*1f20*/  ULDC.64 UR6, c[0x0][0x550] ;  /* 0x0001540000067ab9 */ /* 0x000fe20000000a00 */
[----:B------:R-:W-:Y:S01]  /*1f30*/  ULDC.64 UR4, c[0x0][0x208] ;  /* 0x0000820000047ab9 */ /* 0x000fe20000000a00 */
[----:B------:R-:W-:Y:S01]  /*1f40*/  BSSY B0, `(.L_x_736) ;  /* 0x0000029000007945 */ /* 0x000fe20003800000 */
[----:B------:R-:W-:Y:S01]  /*1f50*/  ISETP.GE.U32.AND P0, PT, R0, UR6, PT ;  /* 0x0000000600007c0c */ /* 0x000fe2000bf06070 */
[----:B------:R-:W-:Y:S01]  /*1f60*/  HFMA2.MMA R7, -RZ, RZ, 0, 0 ;  /* 0x00000000ff077435 */ /* 0x000fe200000001ff */
[----:B------:R-:W-:Y:S01]  /*1f70*/  IADD3.X R0, ~R5, RZ, R3, P1, P2 ;  /* 0x000000ff05007210 */ /* 0x000fe20000fe4503 */
[----:B------:R-:W-:-:S03]  /*1f80*/  IMAD.MOV.U32 R11, RZ, RZ, RZ ;  /* 0x000000ffff0b7224 */ /* 0x000fc600078e00ff */
[----:B------:R-:W-:-:S13]  /*1f90*/  ISETP.GE.AND.EX P0, PT, R0, UR7, PT, P0 ;  /* 0x0000000700007c0c */ /* 0x000fda000bf06300 */
[----:B------:R-:W-:Y:S05]  /*1fa0*/  @!P0 BRA `(.L_x_737) ;  /* 0x0000000000888947 */ /* 0x000fea0003800000 */
[----:B------:R-:W0:Y:S01]  /*1fb0*/  LDC R0, c[0x0][0x548] ;  /* 0x00015200ff007b82 */ /* 0x000e220000000800 */
[----:B------:R-:W-:Y:S01]  /*1fc0*/  UMOV UR8, 0x1a0 ;  /* 0x000001a000087882 */ /* 0x000fe20000000000 */
[----:B------:R-:W-:Y:S01]  /*1fd0*/  IADD3 R4, P0, R2, -R4, RZ ;  /* 0x8000000402047210 */ /* 0x000fe20007f1e0ff */
[----:B------:R-:W-:Y:S04]  /*1fe0*/  BSSY B1, `(.L_x_738) ;  /* 0x000001c000017945 */ /* 0x000fe80003800000 */
[----:B------:R-:W-:Y:S01]  /*1ff0*/  IMAD.X R5, R3, 0x1, ~R5, P0 ;  /* 0x0000000103057824 */ /* 0x000fe200000e0e05 */
[----:B------:R-:W-:-:S04]  /*2000*/  ISETP.GE.U32.AND P0, PT, R4, UR6, PT ;  /* 0x0000000604007c0c */ /* 0x000fc8000bf06070 */
[----:B------:R-:W-:Y:S02]  /*2010*/  ISETP.GE.AND.EX P0, PT, R5, UR7, PT, P0 ;  /* 0x0000000705007c0c */ /* 0x000fe4000bf06300 */
[----:B0-----:R-:W-:-:S04]  /*2020*/  IADD3 R0, R0, -0x2, RZ ;  /* 0xfffffffe00007810 */ /* 0x001fc80007ffe0ff */
[----:B------:R-:W-:Y:S02]  /*2030*/  LEA R10, R0, UR8, 0x3 ;  /* 0x00000008000a7c11 */ /* 0x000fe4000f8e18ff */
[----:B------:R-:W-:Y:S02]  /*2040*/  IADD3 R0, P3, R4, 0x1, RZ ;  /* 0x0000000104007810 */ /* 0x000fe40007f7e0ff */
[----:B------:R-:W0:Y:S01]  /*2050*/  LDC.64 R6, c[0x0][R10+0x220] ;  /* 0x000088000a067b82 */ /* 0x000e220000000a00 */
[----:B------:R-:W-:Y:S02]  /*2060*/  MOV R4, RZ ;  /* 0x000000ff00047202 */ /* 0x000fe40000000f00 */
[----:B------:R-:W-:Y:S02]  /*2070*/  ISETP.GE.U32.AND P1, PT, R0, UR6, PT ;  /* 0x0000000600007c0c */ /* 0x000fe4000bf26070 */
[----:B------:R-:W-:-:S04]  /*2080*/  IADD3.X R0, RZ, R5, RZ, P3, !PT ;  /* 0x00000005ff007210 */ /* 0x000fc80001ffe4ff */
[----:B------:R-:W-:Y:S01]  /*2090*/  ISETP.GE.AND.EX P1, PT, R0, UR7, PT, P1 ;  /* 0x0000000700007c0c */ /* 0x000fe2000bf26310 */
[----:B------:R-:W-:Y:S01]  /*20a0*/  IMAD.MOV.U32 R0, RZ, RZ, RZ ;  /* 0x000000ffff007224 */ /* 0x000fe200078e00ff */
[----:B0-----:R-:W-:-:S04]  /*20b0*/  ISETP.GE.U32.AND P2, PT, R2, R6, PT ;  /* 0x000000060200720c */ /* 0x001fc80003f46070 */
[----:B------:R-:W-:-:S13]  /*20c0*/  ISETP.GE.AND.EX P2, PT, R3, R7, PT, P2 ;  /* 0x000000070300720c */ /* 0x000fda0003f46320 */
[----:B------:R-:W-:Y:S05]  /*20d0*/  @P2 BRA `(.L_x_739) ;  /* 0x0000000000302947 */ /* 0x000fea0003800000 */
[----:B------:R-:W-:Y:S01]  /*20e0*/  IADD3 R5, P3, R2, 0x1, RZ ;  /* 0x0000000102057810 */ /* 0x000fe20007f7e0ff */
[----:B------:R-:W-:-:S03]  /*20f0*/  ULDC.64 UR8, c[0x0][0x3b0] ;  /* 0x0000ec0000087ab9 */ /* 0x000fc60000000a00 */
[----:B------:R-:W-:Y:S01]  /*2100*/  ISETP.GE.U32.AND P2, PT, R5, R6, PT ;  /* 0x000000060500720c */ /* 0x000fe20003f46070 */
[----:B------:R-:W-:Y:S01]  /*2110*/  IMAD.X R5, RZ, RZ, R3, P3 ;  /* 0x000000ffff057224 */ /* 0x000fe200018e0603 */
[----:B------:R-:W-:-:S04]  /*2120*/  LEA R4, P3, R8, UR8, 0x2 ;  /* 0x0000000808047c11 */ /* 0x000fc8000f8610ff */
[----:B------:R-:W-:Y:S02]  /*2130*/  ISETP.GE.AND.EX P2, PT, R5, R7, PT, P2 ;  /* 0x000000070500720c */ /* 0x000fe40003f46320 */
[----:B------:R-:W-:-:S11]  /*2140*/  LEA.HI.X R5, R8, UR9, R9, 0x2, P3 ;  /* 0x0000000908057c11 */ /* 0x000fd600098f1409 */
[----:B------:R-:W0:Y:S02]  /*2150*/  @!P2 LDC.64 R10, c[0x0][R10+0x2e8] ;  /* 0x0000ba000a0aab82 */ /* 0x000e240000000a00 */
[C---:B0-----:R-:W-:Y:S02]  /*2160*/  @!P2 LEA R6, P3, R10.reuse, R4, 0x2 ;  /* 0x000000040a06a211 */ /* 0x041fe400078610ff */
[----:B------:R0:W5:Y:S02]  /*2170*/  LDG.E R4, desc[UR4][R4.64] ;  /* 0x0000000404047981 */ /* 0x000164000c1e1900 */
[----:B------:R-:W-:-:S05]  /*2180*/  @!P2 LEA.HI.X R7, R10, R5, R11, 0x2, P3 ;  /* 0x000000050a07a211 */ /* 0x000fca00018f140b */
[----:B------:R0:W5:Y:S04]  /*2190*/  @!P2 LDG.E R0, desc[UR4][R6.64] ;  /* 0x000000040600a981 */ /* 0x000168000c1e1900 */
.L_x_739:
[----:B------:R-:W-:Y:S05]  /*21a0*/  BSYNC B1 ;  /* 0x0000000000017941 */ /* 0x000fea0003800000 */
.L_x_738:
[----:B-----5:R-:W-:Y:S02]  /*21b0*/  FSEL R11, R4, RZ, P0 ;  /* 0x000000ff040b7208 */ /* 0x020fe40000000000 */
[----:B0-----:R-:W-:-:S07]  /*21c0*/  FSEL R7, R0, RZ, P1 ;  /* 0x000000ff00077208 */ /* 0x001fce0000800000 */
.L_x_737:
[----:B------:R-:W-:Y:S05]  /*21d0*/  BSYNC B0 ;  /* 0x0000000000007941 */ /* 0x000fea0003800000 */
.L_x_736:
[----:B------:R-:W0:Y:S01]  /*21e0*/  LDC R0, c[0x0][0x548] ;  /* 0x00015200ff007b82 */ /* 0x000e220000000800 */
[----:B------:R-:W-:Y:S01]  /*21f0*/  HFMA2.MMA R5, -RZ, RZ, 0, 2.47955322265625e-05 ;  /* 0x000001a0ff057435 */ /* 0x000fe200000001ff */
[----:B0-----:R-:W-:-:S09]  /*2200*/  VIADD R4, R0, 0xfffffffe ;  /* 0xfffffffe00047836 */ /* 0x001fd20000000000 */
[----:B------:R-:W-:-:S06]  /*2210*/  LEA R4, R4, R5, 0x3 ;  /* 0x0000000504047211 */ /* 0x000fcc00078e18ff */
[----:B------:R-:W0:Y:S02]  /*2220*/  LDC.64 R4, c[0x0][R4+0x220] ;  /* 0x0000880004047b82 */ /* 0x000e240000000a00 */
[----:B0-----:R-:W-:-:S04]  /*2230*/  ISETP.GE.U32.AND P0, PT, R2, R4, PT ;  /* 0x000000040200720c */ /* 0x001fc80003f06070 */
[----:B------:R-:W-:-:S13]  /*2240*/  ISETP.GE.AND.EX P0, PT, R3, R5, PT, P0 ;  /* 0x000000050300720c */ /* 0x000fda0003f06300 */
[----:B------:R-:W-:Y:S05]  /*2250*/  @P0 EXIT ;  /* 0x000000000000094d */ /* 0x000fea0003800000 */
[----:B------:R-:W-:Y:S01]  /*2260*/  IADD3 R9, P1, R2, 0x1, RZ ;  /* 0x0000000102097810 */ /* 0x000fe20007f3e0ff */
[----:B------:R-:W-:-:S03]  /*2270*/  ULDC.64 UR6, c[0x0][0x210] ;  /* 0x0000840000067ab9 */ /* 0x000fc60000000a00 */
[----:B------:R-:W-:Y:S01]  /*2280*/  ISETP.GE.U32.AND P0, PT, R9, R4, PT ;  /* 0x000000040900720c */ /* 0x000fe20003f06070 */
[----:B------:R-:W-:Y:S01]  /*2290*/  IMAD.X R3, RZ, RZ, R3, P1 ;  /* 0x000000ffff037224 */ /* 0x000fe200008e0603 */
[----:B------:R-:W-:-:S04]  /*22a0*/  LEA R4, P1, R14, UR6, 0x2 ;  /* 0x000000060e047c11 */ /* 0x000fc8000f8210ff */
[----:B------:R-:W-:Y:S02]  /*22b0*/  ISETP.GE.AND.EX P0, PT, R3, R5, PT, P0 ;  /* 0x000000050300720c */ /* 0x000fe40003f06300 */
[----:B------:R-:W-:-:S05]  /*22c0*/  LEA.HI.X R5, R14, UR7, R15, 0x2, P1 ;  /* 0x000000070e057c11 */ /* 0x000fca00088f140f */
[----:B------:R0:W-:Y:S06]  /*22d0*/  STG.E desc[UR4][R4.64], R11 ;  /* 0x0000000b04007986 */ /* 0x0001ec000c101904 */
[----:B------:R-:W-:Y:S05]  /*22e0*/  @P0 EXIT ;  /* 0x000000000000094d */ /* 0x000fea0003800000 */
[----:B------:R-:W-:Y:S01]  /*22f0*/  IMAD.MOV.U32 R3, RZ, RZ, 0xd0 ;  /* 0x000000d0ff037424 */ /* 0x000fe200078e00ff */
[----:B------:R-:W-:-:S04]  /*2300*/  IADD3 R2, R0, -0x1, RZ ;  /* 0xffffffff00027810 */ /* 0x000fc80007ffe0ff */
[----:B------:R-:W-:-:S06]  /*2310*/  LEA R2, R2, R3, 0x3 ;  /* 0x0000000302027211 */ /* 0x000fcc00078e18ff */
[----:B------:R-:W0:Y:S02]  /*2320*/  LDC.64 R2, c[0x0][R2+0x210] ;  /* 0x0000840002027b82 */ /* 0x000e240000000a00 */
[----:B0-----:R-:W-:-:S04]  /*2330*/  LEA R4, P0, R2, R4, 0x2 ;  /* 0x0000000402047211 */ /* 0x001fc800078010ff */
[----:B------:R-:W-:-:S05]  /*2340*/  LEA.HI.X R5, R2, R5, R3, 0x2, P0 ;  /* 0x0000000502057211 */ /* 0x000fca00000f1403 */
[----:B------:R-:W-:Y:S01]  /*2350*/  STG.E desc[UR4][R4.64], R7 ;  /* 0x0000000704007986 */ /* 0x000fe2000c101904 */
[----:B------:R-:W-:Y:S05]  /*2360*/  EXIT ;  /* 0x000000000000794d */ /* 0x000fea0003800000 */
        .weak           $__internal_36_$__cuda_sm20_div_s64
        .type           $__internal_36_$__cuda_sm20_div_s64,@function
        .size           $__internal_36_$__cuda_sm20_div_s64,(.L_x_3184 - $__internal_36_$__cuda_sm20_div_s64)
$__internal_36_$__cuda_sm20_div_s64:
        /* <DEDUP_REMOVED lines=83> */
[----:B------:R-:W-:Y:S06]  /*28a0*/  RET.REL.NODEC R20 `(_ZN2at6native16triu_tril_kernelIflLb1ELi2ELb0EEEvNS_4cuda6detail10TensorInfoIT_T0_EENS4_IKS5_S6_EEllS6_) ;  /* 0xffffffd414d47950 */ /* 0x000fec0003c3ffff */
.L_x_740:
        /* <DEDUP_REMOVED lines=13> */
.L_x_3184:


//--------------------- .text._ZN2at6native16triu_tril_kernelIflLb1ELi2ELb1EEEvNS_4cuda6detail10TensorInfoIT_T0_EENS4_IKS5_S6_EEllS6_ --------------------------
	.section	.text._ZN2at6native16triu_tril_kernelIflLb1ELi2ELb1EEEvNS_4cuda6detail10TensorInfoIT_T0_EENS4_IKS5_S6_EEllS6_,"ax",@progbits
	.align	128
        .global         _ZN2at6native16triu_tril_kernelIflLb1ELi2ELb1EEEvNS_4cuda6detail10TensorInfoIT_T0_EENS4_IKS5_S6_EEllS6_
        .type           _ZN2at6native16triu_tril_kernelIflLb1ELi2ELb1EEEvNS_4cuda6detail10TensorInfoIT_T0_EENS4_IKS5_S6_EEllS6_,@function
        .size           _ZN2at6native16triu_tril_kernelIflLb1ELi2ELb1EEEvNS_4cuda6detail10TensorInfoIT_T0_EENS4_IKS5_S6_EEllS6_,(.L_x_3186 - _ZN2at6native16triu_tril_kernelIflLb1ELi2ELb1EEEvNS_4cuda6detail10TensorInfoIT_T0_EENS4_IKS5_S6_EEllS6_)
        .other          _ZN2at6native16triu_tril_kernelIflLb1ELi2ELb1EEEvNS_4cuda6detail10TensorInfoIT_T0_EENS4_IKS5_S6_EEllS6_,@"STO_CUDA_ENTRY STV_DEFAULT"
_ZN2at6native16triu_tril_kernelIflLb1ELi2ELb1EEEvNS_4cuda6detail10TensorInfoIT_T0_EENS4_IKS5_S6_EEllS6_:
.text._ZN2at6native16triu_tril_kernelIflLb1ELi2ELb1EEEvNS_4cuda6detail10TensorInfoIT_T0_EENS4_IKS5_S6_EEllS6_:
        /* <DEDUP_REMOVED lines=23> */
[----:B------:R-:W-:Y:S05]  /*0170*/  CALL.REL.NOINC `($__internal_37_$__cuda_sm20_div_s64) ;  /* 0x0000001c00b07944 */ /* 0x000fea0003c00000 */
        /* <DEDUP_REMOVED lines=8> */
.L_x_742:
        /* <DEDUP_REMOVED lines=23> */
.L_x_743:
[----:B------:R-:W-:Y:S05]  /*0370*/  BSYNC B0 ;  /* 0x0000000000007941 */ /* 0x000fea0003800000 */
.L_x_741:
        /* <DEDUP_REMOVED lines=12> */
[----:B------:R-:W-:Y:S05]  /*0440*/  CALL.REL.NOINC `($__internal_38_$__cuda_sm20_rem_s64) ;  /* 0x0000002000487944 */ /* 0x000fea0003c00000 */
[----:B------:R-:W-:Y:S05]  /*0450*/  BRA `(.L_x_746) ;  /* 0x0000000000487947 */ /* 0x000fea0003800000 */
.L_x_745:
        /* <DEDUP_REMOVED lines=18> */
.L_x_746:
[----:B------:R-:W-:Y:S05]  /*0580*/  BSYNC B0 ;  /* 0x0000000000007941 */ /* 0x000fea0003800000 */
.L_x_744:
        /* <DEDUP_REMOVED lines=21> */
[----:B------:R-:W-:Y:S05]  /*06e0*/  CALL.REL.NOINC `($__internal_37_$__cuda_sm20_div_s64) ;  /* 0x0000001800547944 */ /* 0x000fea0003c00000 */
[----:B------:R-:W-:Y:S02]  /*06f0*/  IMAD.MOV.U32 R18, RZ, RZ, R10 ;  /* 0x000000ffff127224 */ /* 0x000fe400078e000a */
[----:B------:R-:W-:Y:S01]  /*0700*/  IMAD.MOV.U32 R19, RZ, RZ, R11 ;  /* 0x000000ffff137224 */ /* 0x000fe200078e000b */
[----:B------:R-:W-:Y:S06]  /*0710*/  BRA `(.L_x_749) ;  /* 0x00000000004c7947 */ /* 0x000fec0003800000 */
.L_x_748:
        /* <DEDUP_REMOVED lines=19> */
.L_x_749:
[----:B------:R-:W-:Y:S05]  /*0850*/  BSYNC B0 ;  /* 0x0000000000007941 */ /* 0x000fea0003800000 */
.L_x_747:
        /* <DEDUP_REMOVED lines=42> */
.L_x_755:
        /* <DEDUP_REMOVED lines=14> */
[----:B------:R-:W-:Y:S05]  /*0be0*/  CALL.REL.NOINC `($__internal_37_$__cuda_sm20_div_s64) ;  /* 0x0000001400147944 */ /* 0x000fea0003c00000 */
        /* <DEDUP_REMOVED lines=11> */
.L_x_753:
        /* <DEDUP_REMOVED lines=23> */
.L_x_754:
[----:B------:R-:W-:Y:S05]  /*0e10*/  BSYNC B0 ;  /* 0x0000000000007941 */ /* 0x000fea0003800000 */
.L_x_752:
        /* <DEDUP_REMOVED lines=14> */
.L_x_751:
        /* <DEDUP_REMOVED lines=13> */
.L_x_768:
        /* <DEDUP_REMOVED lines=14> */
[----:B------:R-:W-:Y:S05]  /*10b0*/  CALL.REL.NOINC `($__internal_37_$__cuda_sm20_div_s64) ;  /* 0x0000000c00e07944 */ /* 0x000fea0003c00000 */
        /* <DEDUP_REMOVED lines=11> */
.L_x_757:
        /* <DEDUP_REMOVED lines=23> */
.L_x_758:
[----:B------:R-:W-:Y:S05]  /*12e0*/  BSYNC B0 ;  /* 0x0000000000007941 */ /* 0x000fea0003800000 */
.L_x_756:
        /* <DEDUP_REMOVED lines=31> */
.L_x_760:
        /* <DEDUP_REMOVED lines=23> */
.L_x_761:
[----:B------:R-:W-:Y:S05]  /*1650*/  BSYNC B0 ;  /* 0x0000000000007941 */ /* 0x000fea0003800000 */
.L_x_759:
        /* <DEDUP_REMOVED lines=33> */
.L_x_763:
        /* <DEDUP_REMOVED lines=23> */
.L_x_764:
[----:B------:R-:W-:Y:S05]  /*19e0*/  BSYNC B0 ;  /* 0x0000000000007941 */ /* 0x000fea0003800000 */
.L_x_762:
        /* <DEDUP_REMOVED lines=32> */
.L_x_766:
        /* <DEDUP_REMOVED lines=23> */
.L_x_767:
[----:B------:R-:W-:Y:S05]  /*1d60*/  BSYNC B0 ;  /* 0x0000000000007941 */ /* 0x000fea0003800000 */
.L_x_765:
        /* <DEDUP_REMOVED lines=13> */
.L_x_750:
        /* <DEDUP_REMOVED lines=32> */
        .weak           $__internal_37_$__cuda_sm20_div_s64
        .type           $__internal_37_$__cuda_sm20_div_s64,@function
        .size           $__internal_37_$__cuda_sm20_div_s64,($__internal_38_$__cuda_sm20_rem_s64 - $__internal_37_$__cuda_sm20_div_s64)
$__internal_37_$__cuda_sm20_div_s64:
        /* <DEDUP_REMOVED lines=82> */
[----:B------:R-:W-:Y:S06]  /*2560*/  RET.REL.NODEC R8 `(_ZN2at6native16triu_tril_kernelIflLb1ELi2ELb1EEEvNS_4cuda6detail10TensorInfoIT_T0_EENS4_IKS5_S6_EEllS6_) ;  /* 0xffffffd808a47950 */ /* 0x000fec0003c3ffff */
        .weak           $__internal_38_$__cuda_sm20_rem_s64
        .type           $__internal_38_$__cuda_sm20_rem_s64,@function
        .size           $__internal_38_$__cuda_sm20_rem_s64,(.L_x_3186 - $__internal_38_$__cuda_sm20_rem_s64)
$__internal_38_$__cuda_sm20_rem_s64:
        /* <DEDUP_REMOVED lines=77> */
[----:B------:R-:W-:Y:S06]  /*2a40*/  RET.REL.NODEC R6 `(_ZN2at6native16triu_tril_kernelIflLb1ELi2ELb1EEEvNS_4cuda6detail10TensorInfoIT_T0_EENS4_IKS5_S6_EEllS6_) ;  /* 0xffffffd4066c7950 */ /* 0x000fec0003c3ffff */
.L_x_769:
        /* <DEDUP_REMOVED lines=11> */
.L_x_3186:


//--------------------- .text._ZN2at6native16triu_tril_kernelIfiLb1ELi2ELb0EEEvNS_4cuda6detail10TensorInfoIT_T0_EENS4_IKS5_S6_EEllS6_ --------------------------
	.section	.text._ZN2at6native16triu_tril_kernelIfiLb1ELi2ELb0EEEvNS_4cuda6detail10TensorInfoIT_T0_EENS4_IKS5_S6_EEllS6_,"ax",@progbits
	.align	128
        .global         _ZN2at6native16triu_tril_kernelIfiLb1ELi2ELb0EEEvNS_4cuda6detail10TensorInfoIT_T0_EENS4_IKS5_S6_EEllS6_
        .type           _ZN2at6native16triu_tril_kernelIfiLb1ELi2ELb0EEEvNS_4cuda6detail10TensorInfoIT_T0_EENS4_IKS5_S6_EEllS6_,@function
        .size           _ZN2at6native16triu_tril_kernelIfiLb1ELi2ELb0EEEvNS_4cuda6detail10TensorInfoIT_T0_EENS4_IKS5_S6_EEllS6_,(.L_x_3187 - _ZN2at6native16triu_tril_kernelIfiLb1ELi2ELb0EEEvNS_4cuda6detail10TensorInfoIT_T0_EENS4_IKS5_S6_EEllS6_)
        .other          _ZN2at6native16triu_tril_kernelIfiLb1ELi2ELb0EEEvNS_4cuda6detail10TensorInfoIT_T0_EENS4_IKS5_S6_EEllS6_,@"STO_CUDA_ENTRY STV_DEFAULT"
_ZN2at6native16triu_tril_kernelIfiLb1ELi2ELb0EEEvNS_4cuda6detail10TensorInfoIT_T0_EENS4_IKS5_S6_EEllS6_:
.text._ZN2at6native16triu_tril_kernelIfiLb1ELi2ELb0EEEvNS_4cuda6detail10TensorInfoIT_T0_EENS4_IKS5_S6_EEllS6_:
        /* <DEDUP_REMOVED lines=23> */
[----:B------:R-:W-:Y:S05]  /*0170*/  CALL.REL.NOINC `($__internal_39_$__cuda_sm20_div_s64) ;  /* 0x0000001800107944 */ /* 0x000fea0003c00000 */
[----:B------:R-:W-:Y:S01]  /*0180*/  IADD3 R0, -R8, RZ, RZ ;  /* 0x000000ff08007210 */ /* 0x000fe20007ffe1ff */
[----:B------:R-:W-:Y:S01]  /*0190*/  ULDC UR6, c[0x0][0x3d0] ;  /* 0x0000f40000067ab9 */ /* 0x000fe20000000800 */
[----:B------:R-:W-:Y:S02]  /*01a0*/  IMAD.MOV.U32 R16, RZ, RZ, R8 ;  /* 0x000000ffff107224 */ /* 0x000fe400078e0008 */
[----:B------:R-:W-:Y:S02]  /*01b0*/  IMAD.MOV.U32 R17, RZ, RZ, R9 ;  /* 0x000000ffff117224 */ /* 0x000fe400078e0009 */
[----:B------:R-:W-:Y:S01]  /*01c0*/  IMAD R3, R0, UR6, R3 ;  /* 0x0000000600037c24 */ /* 0x000fe2000f8e0203 */
[----:B------:R-:W-:Y:S06]  /*01d0*/  BRA `(.L_x_772) ;  /* 0x0000000000547947 */ /* 0x000fec0003800000 */
.L_x_771:
        /* <DEDUP_REMOVED lines=21> */
.L_x_772:
[----:B------:R-:W-:Y:S05]  /*0330*/  BSYNC B0 ;  /* 0x0000000000007941 */ /* 0x000fea0003800000 */
.L_x_770:
        /* <DEDUP_REMOVED lines=15> */
[----:B------:R-:W-:Y:S05]  /*0430*/  CALL.REL.NOINC `($__internal_39_$__cuda_sm20_div_s64) ;  /* 0x0000001400607944 */ /* 0x000fea0003c00000 */
[--C-:B------:R-:W-:Y:S01]  /*0440*/  IMAD.MOV R5, RZ, RZ, -R8.reuse ;  /* 0x000000ffff057224 */ /* 0x100fe200078e0a08 */
[----:B------:R-:W-:Y:S01]  /*0450*/  MOV R15, R9 ;  /* 0x00000009000f7202 */ /* 0x000fe20000000f00 */
[----:B------:R-:W-:Y:S02]  /*0460*/  IMAD.MOV.U32 R14, RZ, RZ, R8 ;  /* 0x000000ffff0e7224 */ /* 0x000fe400078e0008 */
[----:B------:R-:W-:Y:S01]  /*0470*/  IMAD R2, R5, UR5, R16 ;  /* 0x0000000505027c24 */ /* 0x000fe2000f8e0210 */
[----:B------:R-:W-:Y:S06]  /*0480*/  BRA `(.L_x_775) ;  /* 0x0000000000547947 */ /* 0x000fec0003800000 */
.L_x_774:
        /* <DEDUP_REMOVED lines=21> */
.L_x_775:
[----:B------:R-:W-:Y:S05]  /*05e0*/  BSYNC B0 ;  /* 0x0000000000007941 */ /* 0x000fea0003800000 */
.L_x_773:
        /* <DEDUP_REMOVED lines=24> */
.L_x_781:
        /* <DEDUP_REMOVED lines=11> */
[----:B------:R-:W-:Y:S05]  /*0820*/  CALL.REL.NOINC `($__internal_39_$__cuda_sm20_div_s64) ;  /* 0x0000001000647944 */ /* 0x000fea0003c00000 */
[----:B------:R-:W-:Y:S02]  /*0830*/  IMAD.MOV R7, RZ, RZ, -R8 ;  /* 0x000000ffff077224 */ /* 0x000fe400078e0a08 */
[----:B------:R-:W-:Y:S02]  /*0840*/  IMAD.MOV.U32 R15, RZ, RZ, R9 ;  /* 0x000000ffff0f7224 */ /* 0x000fe400078e0009 */
[----:B------:R-:W-:Y:S01]  /*0850*/  IMAD R7, R7, UR10, R14 ;  /* 0x0000000a07077c24 */ /* 0x000fe2000f8e020e */
[----:B------:R-:W-:Y:S01]  /*0860*/  MOV R14, R8 ;  /* 0x00000008000e7202 */ /* 0x000fe20000000f00 */
[----:B------:R-:W-:Y:S06]  /*0870*/  BRA `(.L_x_780) ;  /* 0x0000000000587947 */ /* 0x000fec0003800000 */
.L_x_779:
        /* <DEDUP_REMOVED lines=22> */
.L_x_780:
[----:B------:R-:W-:Y:S05]  /*09e0*/  BSYNC B0 ;  /* 0x0000000000007941 */ /* 0x000fea0003800000 */
.L_x_778:
        /* <DEDUP_REMOVED lines=10> */
.L_x_777:
        /* <DEDUP_REMOVED lines=9> */
.L_x_794:
        /* <DEDUP_REMOVED lines=12> */
[----:B------:R-:W-:Y:S01]  /*0be0*/  IMAD.MOV R15, RZ, RZ, -R8 ;  /* 0x000000ffff0f7224 */ /* 0x000fe200078e0a08 */
[----:B------:R-:W-:Y:S01]  /*0bf0*/  MOV R16, R8 ;  /* 0x0000000800107202 */ /* 0x000fe20000000f00 */
[----:B------:R-:W-:Y:S02]  /*0c00*/  IMAD.MOV.U32 R17, RZ, RZ, R9 ;  /* 0x000000ffff117224 */ /* 0x000fe400078e0009 */
[----:B------:R-:W-:Y:S01]  /*0c10*/  IMAD R15, R15, UR5, R14 ;  /* 0x000000050f0f7c24 */ /* 0x000fe2000f8e020e */
[----:B------:R-:W-:Y:S06]  /*0c20*/  BRA `(.L_x_784) ;  /* 0x0000000000547947 */ /* 0x000fec0003800000 */
.L_x_783:
        /* <DEDUP_REMOVED lines=21> */
.L_x_784:
[----:B------:R-:W-:Y:S05]  /*0d80*/  BSYNC B0 ;  /* 0x0000000000007941 */ /* 0x000fea0003800000 */
.L_x_782:
        /* <DEDUP_REMOVED lines=15> */
[----:B------:R-:W-:Y:S05]  /*0e80*/  CALL.REL.NOINC `($__internal_39_$__cuda_sm20_div_s64) ;  /* 0x0000000800cc7944 */ /* 0x000fea0003c00000 */
[----:B------:R-:W-:Y:S01]  /*0e90*/  IADD3 R17, -R8, RZ, RZ ;  /* 0x000000ff08117210 */ /* 0x000fe20007ffe1ff */
[----:B------:R-:W-:Y:S01]  /*0ea0*/  IMAD.MOV.U32 R14, RZ, RZ, R8 ;  /* 0x000000ffff0e7224 */ /* 0x000fe200078e0008 */
[----:B------:R-:W-:-:S03]  /*0eb0*/  MOV R15, R9 ;  /* 0x00000009000f7202 */ /* 0x000fc60000000f00 */
[----:B------:R-:W-:Y:S01]  /*0ec0*/  IMAD R17, R17, UR10, R16 ;  /* 0x0000000a11117c24 */ /* 0x000fe2000f8e0210 */
[----:B------:R-:W-:Y:S06]  /*0ed0*/  BRA `(.L_x_787) ;  /* 0x0000000000547947 */ /* 0x000fec0003800000 */
.L_x_786:
        /* <DEDUP_REMOVED lines=21> */
.L_x_787:
[----:B------:R-:W-:Y:S05]  /*1030*/  BSYNC B0 ;  /* 0x0000000000007941 */ /* 0x000fea0003800000 */
.L_x_785:
        /* <DEDUP_REMOVED lines=16> */
[----:B------:R-:W-:Y:S01]  /*1140*/  IADD3 R15, -R8, RZ, RZ ;  /* 0x000000ff080f7210 */ /* 0x000fe20007ffe1ff */
[----:B------:R-:W-:Y:S01]  /*1150*/  IMAD.MOV.U32 R16, RZ, RZ, R8 ;  /* 0x000000ffff107224 */ /* 0x000fe200078e0008 */
[----:B------:R-:W-:-:S03]  /*1160*/  MOV R17, R9 ;  /* 0x0000000900117202 */ /* 0x000fc60000000f00 */
[----:B------:R-:W-:Y:S01]  /*1170*/  IMAD R15, R15, UR10, R14 ;  /* 0x0000000a0f0f7c24 */ /* 0x000fe2000f8e020e */
[----:B------:R-:W-:Y:S06]  /*1180*/  BRA `(.L_x_790) ;  /* 0x0000000000547947 */ /* 0x000fec0003800000 */
.L_x_789:
        /* <DEDUP_REMOVED lines=21> */
.L_x_790:
[----:B------:R-:W-:Y:S05]  /*12e0*/  BSYNC B0 ;  /* 0x0000000000007941 */ /* 0x000fea0003800000 */
.L_x_788:
        /* <DEDUP_REMOVED lines=21> */
.L_x_792:
        /* <DEDUP_REMOVED lines=21> */
.L_x_793:
[----:B------:R-:W-:Y:S05]  /*1590*/  BSYNC B0 ;  /* 0x0000000000007941 */ /* 0x000fea0003800000 */
.L_x_791:
        /* <DEDUP_REMOVED lines=11> */
.L_x_776:
        /* <DEDUP_REMOVED lines=10> */
[----:B------:R-:W-:Y:S01]  /*16f0*/  BSSY B1, `(.L_x_797) ;  /* 0x0000016000017945 */ /* 0x000fe20003800000 */
[----:B------:R-:W-:Y:S02]  /*1700*/  IMAD.MOV.U32 R9, RZ, RZ, RZ ;  /* 0x000000ffff097224 */ /* 0x000fe400078e00ff */
[C---:B------:R-:W-:Y:S01]  /*1710*/  ISETP.GE.U32.AND P0, PT, R2.reuse, UR10, PT ;  /* 0x0000000a02007c0c */ /* 0x040fe2000bf06070 */
[----:B------:R-:W0:Y:S01]  /*1720*/  LDC R4, c[0x0][R4+0x21c] ;  /* 0x0000870004047b82 */ /* 0x000e220000000800 */
[----:B------:R-:W-:Y:S01]  /*1730*/  VIADD R0, R2, 0x1 ;  /* 0x0000000102007836 */ /* 0x000fe20000000000 */
[----:B------:R-:W-:-:S04]  /*1740*/  SHF.R.S32.HI R2, RZ, 0x1f, R2 ;  /* 0x0000001fff027819 */ /* 0x000fc80000011402 */
[----:B------:R-:W-:Y:S02]  /*1750*/  ISETP.GE.U32.AND P1, PT, R0, UR10, PT ;  /* 0x0000000a00007c0c */ /* 0x000fe4000bf26070 */
[----:B------:R-:W-:Y:S02]  /*1760*/  SHF.R.S32.HI R0, RZ, 0x1f, R0 ;  /* 0x0000001fff007819 */ /* 0x000fe40000011400 */
[----:B------:R-:W-:Y:S02]  /*1770*/  ISETP.GE.AND.EX P0, PT, R2, UR11, PT, P0 ;  /* 0x0000000b02007c0c */ /* 0x000fe4000bf06300 */
[----:B------:R-:W-:Y:S01]  /*1780*/  ISETP.GE.AND.EX P1, PT, R0, UR11, PT, P1 ;  /* 0x0000000b00007c0c */ /* 0x000fe2000bf26310 */
[----:B------:R-:W-:Y:S01]  /*1790*/  HFMA2.MMA R0, -RZ, RZ, 0, 0 ;  /* 0x00000000ff007435 */ /* 0x000fe200000001ff */
        /* <DEDUP_REMOVED lines=9> */
[----:B-1----:R-:W-:-:S05]  /*1830*/  @!P2 IMAD.WIDE R4, R7, 0x4, R20 ;  /* 0x000000040704a825 */ /* 0x002fca00078e0214 */
[----:B------:R0:W5:Y:S02]  /*1840*/  @!P2 LDG.E R0, desc[UR6][R4.64] ;  /* 0x000000060400a981 */ /* 0x000164000c1e1900 */
.L_x_798:
[----:B------:R-:W-:Y:S05]  /*1850*/  BSYNC B1 ;  /* 0x0000000000017941 */ /* 0x000fea0003800000 */
.L_x_797:
[----:B-----5:R-:W-:Y:S02]  /*1860*/  FSEL R9, R9, RZ, P0 ;  /* 0x000000ff09097208 */ /* 0x020fe40000000000 */
[----:B------:R-:W-:Y:S01]  /*1870*/  FSEL R7, R0, RZ, P1 ;  /* 0x000000ff00077208 */ /* 0x000fe20000800000 */
[----:B------:R-:W-:Y:S06]  /*1880*/  BRA `(.L_x_799) ;  /* 0x0000000000087947 */ /* 0x000fec0003800000 */
.L_x_796:
[----:B------:R-:W-:Y:S01]  /*1890*/  MOV R7, RZ ;  /* 0x000000ff00077202 */ /* 0x000fe20000000f00 */
[----:B------:R-:W-:-:S07]  /*18a0*/  IMAD.MOV.U32 R9, RZ, RZ, RZ ;  /* 0x000000ffff097224 */ /* 0x000fce00078e00ff */
.L_x_799:
[----:B------:R-:W-:Y:S05]  /*18b0*/  BSYNC B0 ;  /* 0x0000000000007941 */ /* 0x000fea0003800000 */
.L_x_795:
[----:B------:R-:W-:Y:S02]  /*18c0*/  ULDC UR5, c[0x0][UR4+0x21c] ;  /* 0x0000870004057abb */ /* 0x000fe40008000800 */
[----:B------:R-:W-:-:S13]  /*18d0*/  ISETP.LT.AND P0, PT, R3, UR5, PT ;  /* 0x0000000503007c0c */ /* 0x000fda000bf01270 */
[----:B------:R-:W-:Y:S05]  /*18e0*/  @!P0 EXIT ;  /* 0x000000000000894d */ /* 0x000fea0003800000 */
[----:B0-----:R-:W0:Y:S01]  /*18f0*/  LDC.64 R4, c[0x0][0x210] ;  /* 0x00008400ff047b82 */ /* 0x001e220000000a00 */
        /* <DEDUP_REMOVED lines=9> */
[----:B------:R-:W-:-:S05]  /*1990*/  IMAD.WIDE R2, R3, 0x4, R4 ;  /* 0x0000000403027825 */ /* 0x000fca00078e0204 */
[----:B------:R-:W-:Y:S01]  /*19a0*/  STG.E desc[UR6][R2.64], R7 ;  /* 0x0000000702007986 */ /* 0x000fe2000c101906 */
[----:B------:R-:W-:Y:S05]  /*19b0*/  EXIT ;  /* 0x000000000000794d */ /* 0x000fea0003800000 */
        .weak           $__internal_39_$__cuda_sm20_div_s64
        .type           $__internal_39_$__cuda_sm20_div_s64,@function
        .size           $__internal_39_$__cuda_sm20_div_s64,(.L_x_3187 - $__internal_39_$__cuda_sm20_div_s64)
$__internal_39_$__cuda_sm20_div_s64:
        /* <DEDUP_REMOVED lines=82> */
[----:B------:R-:W-:Y:S06]  /*1ee0*/  RET.REL.NODEC R6 `(_ZN2at6native16triu_tril_kernelIfiLb1ELi2ELb0EEEvNS_4cuda6detail10TensorInfoIT_T0_EENS4_IKS5_S6_EEllS6_) ;  /* 0xffffffe006447950 */ /* 0x000fec0003c3ffff */
.L_x_800:
        /* <DEDUP_REMOVED lines=9> */
.L_x_3187:


//--------------------- .text._ZN2at6native16triu_tril_kernelIfiLb1ELi2ELb1EEEvNS_4cuda6detail10TensorInfoIT_T0_EENS4_IKS5_S6_EEllS6_ --------------------------
	.section	.text._ZN2at6native16triu_tril_kernelIfiLb1ELi2ELb1EEEvNS_4cuda6detail10TensorInfoIT_T0_EENS4_IKS5_S6_EEllS6_,"ax",@progbits
	.align	128
        .global         _ZN2at6native16triu_tril_kernelIfiLb1ELi2ELb1EEEvNS_4cuda6detail10TensorInfoIT_T0_EENS4_IKS5_S6_EEllS6_
        .type           _ZN2at6native16triu_tril_kernelIfiLb1ELi2ELb1EEEvNS_4cuda6detail10TensorInfoIT_T0_EENS4_IKS5_S6_EEllS6_,@function
        .size           _ZN2at6native16triu_tril_kernelIfiLb1ELi2ELb1EEEvNS_4cuda6detail10TensorInfoIT_T0_EENS4_IKS5_S6_EEllS6_,(.L_x_3189 - _ZN2at6native16triu_tril_kernelIfiLb1ELi2ELb1EEEvNS_4cuda6detail10TensorInfoIT_T0_EENS4_IKS5_S6_EEllS6_)
        .other          _ZN2at6native16triu_tril_kernelIfiLb1ELi2ELb1EEEvNS_4cuda6detail10TensorInfoIT_T0_EENS4_IKS5_S6_EEllS6_,@"STO_CUDA_ENTRY STV_DEFAULT"
_ZN2at6native16triu_tril_kernelIfiLb1ELi2ELb1EEEvNS_4cuda6detail10TensorInfoIT_T0_EENS4_IKS5_S6_EEllS6_:
.text._ZN2at6native16triu_tril_kernelIfiLb1ELi2ELb1EEEvNS_4cuda6detail10TensorInfoIT_T0_EENS4_IKS5_S6_EEllS6_:
        /* <DEDUP_REMOVED lines=23> */
[----:B------:R-:W-:Y:S05]  /*0170*/  CALL.REL.NOINC `($__internal_40_$__cuda_sm20_div_s64) ;  /* 0x0000001400b07944 */ /* 0x000fea0003c00000 */
[----:B------:R-:W-:Y:S01]  /*0180*/  IADD3 R3, -R8, RZ, RZ ;  /* 0x000000ff08037210 */ /* 0x000fe20007ffe1ff */
[----:B------:R-:W-:-:S04]  /*0190*/  ULDC UR6, c[0x0][0x3d0] ;  /* 0x0000f40000067ab9 */ /* 0x000fc80000000800 */
[----:B------:R-:W-:Y:S01]  /*01a0*/  IMAD R4, R3, UR6, R4 ;  /* 0x0000000603047c24 */ /* 0x000fe2000f8e0204 */
[----:B------:R-:W-:Y:S06]  /*01b0*/  BRA `(.L_x_803) ;  /* 0x0000000000547947 */ /* 0x000fec0003800000 */
.L_x_802:
        /* <DEDUP_REMOVED lines=21> */
.L_x_803:
[----:B------:R-:W-:Y:S05]  /*0310*/  BSYNC B0 ;  /* 0x0000000000007941 */ /* 0x000fea0003800000 */
.L_x_801:
        /* <DEDUP_REMOVED lines=13> */
[----:B------:R-:W-:Y:S05]  /*03f0*/  CALL.REL.NOINC `($__internal_41_$__cuda_sm20_rem_s64) ;  /* 0x00000018005c7944 */ /* 0x000fea0003c00000 */
[----:B------:R-:W-:Y:S01]  /*0400*/  MOV R3, R5 ;  /* 0x0000000500037202 */ /* 0x000fe20000000f00 */
[----:B------:R-:W-:Y:S06]  /*0410*/  BRA `(.L_x_806) ;  /* 0x0000000000447947 */ /* 0x000fec0003800000 */
.L_x_805:
        /* <DEDUP_REMOVED lines=17> */
.L_x_806:
[----:B------:R-:W-:Y:S05]  /*0530*/  BSYNC B0 ;  /* 0x0000000000007941 */ /* 0x000fea0003800000 */
.L_x_804:
        /* <DEDUP_REMOVED lines=17> */
[----:B0-----:R-:W-:Y:S05]  /*0650*/  CALL.REL.NOINC `($__internal_40_$__cuda_sm20_div_s64) ;  /* 0x0000001000787944 */ /* 0x001fea0003c00000 */
[----:B------:R-:W-:Y:S01]  /*0660*/  IMAD.MOV.U32 R14, RZ, RZ, R8 ;  /* 0x000000ffff0e7224 */ /* 0x000fe200078e0008 */
[----:B------:R-:W-:Y:S01]  /*0670*/  MOV R15, R9 ;  /* 0x00000009000f7202 */ /* 0x000fe20000000f00 */
[----:B------:R-:W-:Y:S06]  /*0680*/  BRA `(.L_x_809) ;  /* 0x00000000004c7947 */ /* 0x000fec0003800000 */
.L_x_808:
        /* <DEDUP_REMOVED lines=19> */
.L_x_809:
[----:B------:R-:W-:Y:S05]  /*07c0*/  BSYNC B0 ;  /* 0x0000000000007941 */ /* 0x000fea0003800000 */
.L_x_807:
        /* <DEDUP_REMOVED lines=18> */
.L_x_815:
        /* <DEDUP_REMOVED lines=10> */
[----:B------:R-:W-:Y:S05]  /*0990*/  CALL.REL.NOINC `($__internal_40_$__cuda_sm20_div_s64) ;  /* 0x0000000c00a87944 */ /* 0x000fea0003c00000 */
[----:B------:R-:W-:Y:S01]  /*09a0*/  IADD3 R5, -R8, RZ, RZ ;  /* 0x000000ff08057210 */ /* 0x000fe20007ffe1ff */
[----:B------:R-:W-:-:S04]  /*09b0*/  IMAD.MOV.U32 R15, RZ, RZ, R9 ;  /* 0x000000ffff0f7224 */ /* 0x000fc800078e0009 */
[----:B------:R-:W-:Y:S02]  /*09c0*/  IMAD R10, R10, R5, R14 ;  /* 0x000000050a0a7224 */ /* 0x000fe400078e020e */
[----:B------:R-:W-:Y:S01]  /*09d0*/  IMAD.MOV.U32 R14, RZ, RZ, R8 ;  /* 0x000000ffff0e7224 */ /* 0x000fe200078e0008 */
[----:B------:R-:W-:Y:S06]  /*09e0*/  BRA `(.L_x_814) ;  /* 0x0000000000587947 */ /* 0x000fec0003800000 */
.L_x_813:
        /* <DEDUP_REMOVED lines=22> */
.L_x_814:
[----:B------:R-:W-:Y:S05]  /*0b50*/  BSYNC B0 ;  /* 0x0000000000007941 */ /* 0x000fea0003800000 */
.L_x_812:
        /* <DEDUP_REMOVED lines=8> */
.L_x_811:
[----:B------:R-:W-:-:S13]  /*0be0*/  ISETP.GE.U32.AND P0, PT, R21, 0x3, PT ;  /* 0x000000031500780c */ /* 0x000fda0003f06070 */
[----:B------:R-:W-:Y:S05]  /*0bf0*/  @!P0 BRA `(.L_x_810) ;  /* 0x0000000800b88947 */ /* 0x000fea0003800000 */
[C---:B------:R-:W-:Y:S01]  /*0c00*/  SHF.L.U32 R22, R20.reuse, 0x2, RZ ;  /* 0x0000000214167819 */ /* 0x040fe200000006ff */
[----:B------:R-:W-:Y:S02]  /*0c10*/  IMAD.MOV.U32 R5, RZ, RZ, 0x6c ;  /* 0x0000006cff057424 */ /* 0x000fe400078e00ff */
[C---:B------:R-:W-:Y:S02]  /*0c20*/  VIADD R21, R20.reuse, 0x4 ;  /* 0x0000000414157836 */ /* 0x040fe40000000000 */
[----:B------:R-:W-:Y:S02]  /*0c30*/  IMAD R20, R20, 0x4, R5 ;  /* 0x0000000414147824 */ /* 0x000fe400078e0205 */
[----:B------:R-:W-:-:S07]  /*0c40*/  VIADD R22, R22, 0xe0 ;  /* 0x000000e016167836 */ /* 0x000fce0000000000 */
.L_x_828:
        /* <DEDUP_REMOVED lines=16> */
.L_x_817:
        /* <DEDUP_REMOVED lines=22> */
.L_x_818:
[----:B------:R-:W-:Y:S05]  /*0eb0*/  BSYNC B0 ;  /* 0x0000000000007941 */ /* 0x000fea0003800000 */
.L_x_816:
        /* <DEDUP_REMOVED lines=12> */
[----:B------:R-:W-:Y:S05]  /*0f80*/  CALL.REL.NOINC `($__internal_40_$__cuda_sm20_div_s64) ;  /* 0x00000008002c7944 */ /* 0x000fea0003c00000 */
[----:B------:R-:W-:Y:S02]  /*0f90*/  IMAD.MOV R11, RZ, RZ, -R8 ;  /* 0x000000ffff0b7224 */ /* 0x000fe400078e0a08 */
[----:B------:R-:W-:Y:S02]  /*0fa0*/  IMAD.MOV.U32 R15, RZ, RZ, R9 ;  /* 0x000000ffff0f7224 */ /* 0x000fe400078e0009 */
[----:B------:R-:W-:Y:S01]  /*0fb0*/  IMAD R11, R10, R11, R14 ;  /* 0x0000000b0a0b7224 */ /* 0x000fe200078e020e */
[----:B------:R-:W-:Y:S01]  /*0fc0*/  MOV R14, R8 ;  /* 0x00000008000e7202 */ /* 0x000fe20000000f00 */
[----:B------:R-:W-:Y:S06]  /*0fd0*/  BRA `(.L_x_821) ;  /* 0x0000000000587947 */ /* 0x000fec0003800000 */
.L_x_820:
        /* <DEDUP_REMOVED lines=22> */
.L_x_821:
[----:B------:R-:W-:Y:S05]  /*1140*/  BSYNC B0 ;  /* 0x0000000000007941 */ /* 0x000fea0003800000 */
.L_x_819:
        /* <DEDUP_REMOVED lines=12> */
[----:B------:R-:W-:Y:S05]  /*1210*/  CALL.REL.NOINC `($__internal_40_$__cuda_sm20_div_s64) ;  /* 0x0000000400887944 */ /* 0x000fea0003c00000 */
[----:B------:R-:W-:Y:S02]  /*1220*/  IMAD.MOV R11, RZ, RZ, -R8 ;  /* 0x000000ffff0b7224 */ /* 0x000fe400078e0a08 */
[----:B------:R-:W-:Y:S02]  /*1230*/  IMAD.MOV.U32 R15, RZ, RZ, R9 ;  /* 0x000000ffff0f7224 */ /* 0x000fe400078e0009 */
[----:B------:R-:W-:Y:S01]  /*1240*/  IMAD R11, R10, R11, R14 ;  /* 0x0000000b0a0b7224 */ /* 0x000fe200078e020e */
[----:B------:R-:W-:Y:S01]  /*1250*/  MOV R14, R8 ;  /* 0x00000008000e7202 */ /* 0x000fe20000000f00 */
[----:B------:R-:W-:Y:S06]  /*1260*/  BRA `(.L_x_824) ;  /* 0x0000000000587947 */ /* 0x000fec0003800000 */
.L_x_823:
        /* <DEDUP_REMOVED lines=22> */
.L_x_824:
[----:B------:R-:W-:Y:S05]  /*13d0*/  BSYNC B0 ;  /* 0x0000000000007941 */ /* 0x000fea0003800000 */
.L_x_822:
        /* <DEDUP_REMOVED lines=18> */
.L_x_826:
        /* <DEDUP_REMOVED lines=22> */
.L_x_827:
[----:B------:R-:W-:Y:S05]  /*1660*/  BSYNC B0 ;  /* 0x0000000000007941 */ /* 0x000fea0003800000 */
.L_x_825:
[----:B------:R0:W1:Y:S01]  /*1670*/  LDC R5, c[0x0][R20+0x204] ;  /* 0x0000810014057b82 */ /* 0x0000620000000800 */
[----:B------:R-:W-:Y:S02]  /*1680*/  IADD3 R21, R21, -0x4, RZ ;  /* 0xfffffffc15157810 */ /* 0x000fe40007ffe0ff */
[----:B------:R-:W-:Y:S02]  /*1690*/  IADD3 R22, R22, -0x10, RZ ;  /* 0xfffffff016167810 */ /* 0x000fe40007ffe0ff */
[----:B------:R-:W-:Y:S01]  /*16a0*/  ISETP.GT.AND P0, PT, R21, 0x3, PT ;  /* 0x000000031500780c */ /* 0x000fe20003f04270 */
[----:B0-----:R-:W-:Y:S02]  /*16b0*/  VIADD R20, R20, 0xfffffff0 ;  /* 0xfffffff014147836 */ /* 0x001fe40000000000 */
[----:B-1----:R-:W-:-:S10]  /*16c0*/  IMAD R0, R5, R10, R0 ;  /* 0x0000000a05007224 */ /* 0x002fd400078e0200 */
[----:B------:R-:W-:Y:S05]  /*16d0*/  @P0 BRA `(.L_x_828) ;  /* 0xfffffff4005c0947 */ /* 0x000fea000383ffff */
.L_x_810:
        /* <DEDUP_REMOVED lines=22> */
        .weak           $__internal_40_$__cuda_sm20_div_s64
        .type           $__internal_40_$__cuda_sm20_div_s64,@function
        .size           $__internal_40_$__cuda_sm20_div_s64,($__internal_41_$__cuda_sm20_rem_s64 - $__internal_40_$__cuda_sm20_div_s64)
$__internal_40_$__cuda_sm20_div_s64:
        /* <DEDUP_REMOVED lines=82> */
[----:B------:R-:W-:Y:S05]  /*1d60*/  RET.REL.NODEC R6 `(_ZN2at6native16triu_tril_kernelIfiLb1ELi2ELb1EEEvNS_4cuda6detail10TensorInfoIT_T0_EENS4_IKS5_S6_EEllS6_) ;  /* 0xffffffe006a47950 */ /* 0x000fea0003c3ffff */
        .weak           $__internal_41_$__cuda_sm20_rem_s64
        .type           $__internal_41_$__cuda_sm20_rem_s64,@function
        .size           $__internal_41_$__cuda_sm20_rem_s64,(.L_x_3189 - $__internal_41_$__cuda_sm20_rem_s64)
$__internal_41_$__cuda_sm20_rem_s64:
        /* <DEDUP_REMOVED lines=72> */
[----:B------:R-:W-:Y:S06]  /*21f0*/  RET.REL.NODEC R2 `(_ZN2at6native16triu_tril_kernelIfiLb1ELi2ELb1EEEvNS_4cuda6detail10TensorInfoIT_T0_EENS4_IKS5_S6_EEllS6_) ;  /* 0xffffffdc02807950 */ /* 0x000fec0003c3ffff */
.L_x_829:
        /* <DEDUP_REMOVED lines=16> */
.L_x_3189:


//--------------------- .text._ZN2at6native16triu_tril_kernelIdlLb1ELi1ELb0EEEvNS_4cuda6detail10TensorInfoIT_T0_EENS4_IKS5_S6_EEllS6_ --------------------------
	.section	.text._ZN2at6native16triu_tril_kernelIdlLb1ELi1ELb0EEEvNS_4cuda6detail10TensorInfoIT_T0_EENS4_IKS5_S6_EEllS6_,"ax",@progbits
	.align	128
        .global         _ZN2at6native16triu_tril_kernelIdlLb1ELi1ELb0EEEvNS_4cuda6detail10TensorInfoIT_T0_EENS4_IKS5_S6_EEllS6_
        .type           _ZN2at6native16triu_tril_kernelIdlLb1ELi1ELb0EEEvNS_4cuda6detail10TensorInfoIT_T0_EENS4_IKS5_S6_EEllS6_,@function
        .size           _ZN2at6native16triu_tril_kernelIdlLb1ELi1ELb0EEEvNS_4cuda6detail10TensorInfoIT_T0_EENS4_IKS5_S6_EEllS6_,(.L_x_3190 - _ZN2at6native16triu_tril_kernelIdlLb1ELi1ELb0EEEvNS_4cuda6detail10TensorInfoIT_T0_EENS4_IKS5_S6_EEllS6_)
        .other          _ZN2at6native16triu_tril_kernelIdlLb1ELi1ELb0EEEvNS_4cuda6detail10TensorInfoIT_T0_EENS4_IKS5_S6_EEllS6_,@"STO_CUDA_ENTRY STV_DEFAULT"
_ZN2at6native16triu_tril_kernelIdlLb1ELi1ELb0EEEvNS_4cuda6detail10TensorInfoIT_T0_EENS4_IKS5_S6_EEllS6_:
.text._ZN2at6native16triu_tril_kernelIdlLb1ELi1ELb0EEEvNS_4cuda6detail10TensorInfoIT_T0_EENS4_IKS5_S6_EEllS6_:
        /* <DEDUP_REMOVED lines=21> */
[----:B------:R-:W-:Y:S05]  /*0150*/  CALL.REL.NOINC `($__internal_42_$__cuda_sm20_div_s64) ;  /* 0x0000001c00e87944 */ /* 0x000fea0003c00000 */
        /* <DEDUP_REMOVED lines=10> */
.L_x_831:
        /* <DEDUP_REMOVED lines=23> */
.L_x_832:
[----:B------:R-:W-:Y:S05]  /*0370*/  BSYNC B0 ;  /* 0x0000000000007941 */ /* 0x000fea0003800000 */
.L_x_830:
        /* <DEDUP_REMOVED lines=18> */
[----:B------:R-:W-:Y:S05]  /*04a0*/  CALL.REL.NOINC `($__internal_42_$__cuda_sm20_div_s64) ;  /* 0x0000001c00147944 */ /* 0x000fea0003c00000 */
        /* <DEDUP_REMOVED lines=9> */
.L_x_834:
        /* <DEDUP_REMOVED lines=22> */
.L_x_835:
[----:B------:R-:W-:Y:S05]  /*06a0*/  BSYNC B0 ;  /* 0x0000000000007941 */ /* 0x000fea0003800000 */
.L_x_833:
        /* <DEDUP_REMOVED lines=56> */
.L_x_841:
        /* <DEDUP_REMOVED lines=26> */
.L_x_839:
        /* <DEDUP_REMOVED lines=23> */
.L_x_840:
[----:B------:R-:W-:Y:S05]  /*0d40*/  BSYNC B0 ;  /* 0x0000000000007941 */ /* 0x000fea0003800000 */
.L_x_838:
        /* <DEDUP_REMOVED lines=19> */
.L_x_837:
        /* <DEDUP_REMOVED lines=13> */
.L_x_854:
        /* <DEDUP_REMOVED lines=14> */
[----:B------:R-:W-:Y:S05]  /*1030*/  CALL.REL.NOINC `($__internal_42_$__cuda_sm20_div_s64) ;  /* 0x0000001000307944 */ /* 0x000fea0003c00000 */
        /* <DEDUP_REMOVED lines=10> */
.L_x_843:
        /* <DEDUP_REMOVED lines=23> */
.L_x_844:
[----:B------:R-:W-:Y:S05]  /*1250*/  BSYNC B0 ;  /* 0x0000000000007941 */ /* 0x000fea0003800000 */
.L_x_842:
        /* <DEDUP_REMOVED lines=35> */
.L_x_846:
        /* <DEDUP_REMOVED lines=23> */
.L_x_847:
[----:B------:R-:W-:Y:S05]  /*1600*/  BSYNC B0 ;  /* 0x0000000000007941 */ /* 0x000fea0003800000 */
.L_x_845:
        /* <DEDUP_REMOVED lines=37> */
.L_x_849:
        /* <DEDUP_REMOVED lines=23> */
.L_x_850:
[----:B------:R-:W-:Y:S05]  /*19d0*/  BSYNC B0 ;  /* 0x0000000000007941 */ /* 0x000fea0003800000 */
.L_x_848:
        /* <DEDUP_REMOVED lines=38> */
.L_x_852:
        /* <DEDUP_REMOVED lines=22> */
.L_x_853:
[----:B------:R-:W-:Y:S05]  /*1da0*/  BSYNC B0 ;  /* 0x0000000000007941 */ /* 0x000fea0003800000 */
.L_x_851:
        /* <DEDUP_REMOVED lines=19> */
.L_x_836:
        /* <DEDUP_REMOVED lines=8> */
[----:B------:R-:W-:Y:S02]  /*1f60*/  ULDC.64 UR6, c[0x0][UR4+0x220] ;  /* 0x0000880004067abb */ /* 0x000fe40008000a00 */
[----:B------:R-:W-:-:S04]  /*1f70*/  ISETP.GE.U32.AND P0, PT, R2, UR6, PT ;  /* 0x0000000602007c0c */ /* 0x000fc8000bf06070 */
[----:B------:R-:W-:-:S13]  /*1f80*/  ISETP.GE.AND.EX P0, PT, R3, UR7, PT, P0 ;  /* 0x0000000703007c0c */ /* 0x000fda000bf06300 */
[----:B------:R-:W0:Y:S02]  /*1f90*/  @!P0 LDC.64 R6, c[0x0][0x3b0] ;  /* 0x0000ec00ff068b82 */ /* 0x000e240000000a00 */
[----:B0-----:R-:W-:-:S04]  /*1fa0*/  @!P0 LEA R6, P1, R8, R6, 0x3 ;  /* 0x0000000608068211 */ /* 0x001fc800078218ff */
[----:B------:R-:W-:Y:S02]  /*1fb0*/  @!P0 LEA.HI.X R7, R8, R7, R9, 0x3, P1 ;  /* 0x0000000708078211 */ /* 0x000fe400008f1c09 */
[----:B------:R-:W-:-:S06]  /*1fc0*/  CS2R R8, SRZ ;  /* 0x0000000000087805 */ /* 0x000fcc000001ff00 */
        /* <DEDUP_REMOVED lines=8> */
.L_x_856:
[----:B------:R-:W-:-:S07]  /*2050*/  CS2R R4, SRZ ;  /* 0x0000000000047805 */ /* 0x000fce000001ff00 */
.L_x_857:
[----:B------:R-:W-:Y:S05]  /*2060*/  BSYNC B0 ;  /* 0x0000000000007941 */ /* 0x000fea0003800000 */
.L_x_855:
        /* <DEDUP_REMOVED lines=9> */
        .weak           $__internal_42_$__cuda_sm20_div_s64
        .type           $__internal_42_$__cuda_sm20_div_s64,@function
        .size           $__internal_42_$__cuda_sm20_div_s64,(.L_x_3190 - $__internal_42_$__cuda_sm20_div_s64)
$__internal_42_$__cuda_sm20_div_s64:
        /* <DEDUP_REMOVED lines=83> */
[----:B------:R-:W-:Y:S06]  /*2630*/  RET.REL.NODEC R20 `(_ZN2at6native16triu_tril_kernelIdlLb1ELi1ELb0EEEvNS_4cuda6detail10TensorInfoIT_T0_EENS4_IKS5_S6_EEllS6_) ;  /* 0xffffffd814707950 */ /* 0x000fec0003c3ffff */
.L_x_858:
        /* <DEDUP_REMOVED lines=12> */
.L_x_3190:


//--------------------- .text._ZN2at6native16triu_tril_kernelIdlLb1ELi1ELb1EEEvNS_4cuda6detail10TensorInfoIT_T0_EENS4_IKS5_S6_EEllS6_ --------------------------
	.section	.text._ZN2at6native16triu_tril_kernelIdlLb1ELi1ELb1EEEvNS_4cuda6detail10TensorInfoIT_T0_EENS4_IKS5_S6_EEllS6_,"ax",@progbits
	.align	128
        .global         _ZN2at6native16triu_tril_kernelIdlLb1ELi1ELb1EEEvNS_4cuda6detail10TensorInfoIT_T0_EENS4_IKS5_S6_EEllS6_
        .type           _ZN2at6native16triu_tril_kernelIdlLb1ELi1ELb1EEEvNS_4cuda6detail10TensorInfoIT_T0_EENS4_IKS5_S6_EEllS6_,@function
        .size           _ZN2at6native16triu_tril_kernelIdlLb1ELi1ELb1EEEvNS_4cuda6detail10TensorInfoIT_T0_EENS4_IKS5_S6_EEllS6_,(.L_x_3192 - _ZN2at6native16triu_tril_kernelIdlLb1ELi1ELb1EEEvNS_4cuda6detail10TensorInfoIT_T0_EENS4_IKS5_S6_EEllS6_)
        .other          _ZN2at6native16triu_tril_kernelIdlLb1ELi1ELb1EEEvNS_4cuda6detail10TensorInfoIT_T0_EENS4_IKS5_S6_EEllS6_,@"STO_CUDA_ENTRY STV_DEFAULT"
_ZN2at6native16triu_tril_kernelIdlLb1ELi1ELb1EEEvNS_4cuda6detail10TensorInfoIT_T0_EENS4_IKS5_S6_EEllS6_:
.text._ZN2at6native16triu_tril_kernelIdlLb1ELi1ELb1EEEvNS_4cuda6detail10TensorInfoIT_T0_EENS4_IKS5_S6_EEllS6_:
        /* <DEDUP_REMOVED lines=21> */
[----:B------:R-:W-:Y:S05]  /*0150*/  CALL.REL.NOINC `($__internal_43_$__cuda_sm20_div_s64) ;  /* 0x0000001c00387944 */ /* 0x000fea0003c00000 */
        /* <DEDUP_REMOVED lines=8> */
.L_x_860:
        /* <DEDUP_REMOVED lines=23> */
.L_x_861:
[----:B------:R-:W-:Y:S05]  /*0350*/  BSYNC B0 ;  /* 0x0000000000007941 */ /* 0x000fea0003800000 */
.L_x_859:
        /* <DEDUP_REMOVED lines=12> */
[----:B------:R-:W-:Y:S05]  /*0420*/  CALL.REL.NOINC `($__internal_44_$__cuda_sm20_rem_s64) ;  /* 0x0000001c00d47944 */ /* 0x000fea0003c00000 */
[----:B------:R-:W-:Y:S05]  /*0430*/  BRA `(.L_x_864) ;  /* 0x0000000000487947 */ /* 0x000fea0003800000 */
.L_x_863:
        /* <DEDUP_REMOVED lines=18> */
.L_x_864:
[----:B------:R-:W-:Y:S05]  /*0560*/  BSYNC B0 ;  /* 0x0000000000007941 */ /* 0x000fea0003800000 */
.L_x_862:
        /* <DEDUP_REMOVED lines=21> */
[----:B------:R-:W-:Y:S05]  /*06c0*/  CALL.REL.NOINC `($__internal_43_$__cuda_sm20_div_s64) ;  /* 0x0000001400dc7944 */ /* 0x000fea0003c00000 */
[----:B------:R-:W-:Y:S01]  /*06d0*/  MOV R12, R4 ;  /* 0x00000004000c7202 */ /* 0x000fe20000000f00 */
[----:B------:R-:W-:Y:S01]  /*06e0*/  IMAD.MOV.U32 R13, RZ, RZ, R5 ;  /* 0x000000ffff0d7224 */ /* 0x000fe200078e0005 */
[----:B------:R-:W-:Y:S06]  /*06f0*/  BRA `(.L_x_867) ;  /* 0x00000000004c7947 */ /* 0x000fec0003800000 */
.L_x_866:
        /* <DEDUP_REMOVED lines=19> */
.L_x_867:
[----:B------:R-:W-:Y:S05]  /*0830*/  BSYNC B0 ;  /* 0x0000000000007941 */ /* 0x000fea0003800000 */
.L_x_865:
        /* <DEDUP_REMOVED lines=41> */
.L_x_873:
        /* <DEDUP_REMOVED lines=13> */
[----:B------:R-:W-:Y:S05]  /*0ba0*/  CALL.REL.NOINC `($__internal_43_$__cuda_sm20_div_s64) ;  /* 0x0000001000a47944 */ /* 0x000fea0003c00000 */
        /* <DEDUP_REMOVED lines=11> */
.L_x_871:
        /* <DEDUP_REMOVED lines=23> */
.L_x_872:
[----:B------:R-:W-:Y:S05]  /*0dd0*/  BSYNC B0 ;  /* 0x0000000000007941 */ /* 0x000fea0003800000 */
.L_x_870:
        /* <DEDUP_REMOVED lines=14> */
.L_x_869:
        /* <DEDUP_REMOVED lines=11> */
.L_x_886:
        /* <DEDUP_REMOVED lines=13> */
[----:B------:R-:W-:Y:S05]  /*1040*/  CALL.REL.NOINC `($__internal_43_$__cuda_sm20_div_s64) ;  /* 0x0000000c007c7944 */ /* 0x000fea0003c00000 */
        /* <DEDUP_REMOVED lines=11> */
.L_x_875:
        /* <DEDUP_REMOVED lines=23> */
.L_x_876:
[----:B------:R-:W-:Y:S05]  /*1270*/  BSYNC B0 ;  /* 0x0000000000007941 */ /* 0x000fea0003800000 */
.L_x_874:
        /* <DEDUP_REMOVED lines=30> */
.L_x_878:
        /* <DEDUP_REMOVED lines=23> */
.L_x_879:
[----:B------:R-:W-:Y:S05]  /*15d0*/  BSYNC B0 ;  /* 0x0000000000007941 */ /* 0x000fea0003800000 */
.L_x_877:
        /* <DEDUP_REMOVED lines=31> */
.L_x_881:
        /* <DEDUP_REMOVED lines=23> */
.L_x_882:
[----:B------:R-:W-:Y:S05]  /*1940*/  BSYNC B0 ;  /* 0x0000000000007941 */ /* 0x000fea0003800000 */
.L_x_880:
        /* <DEDUP_REMOVED lines=31> */
.L_x_884:
        /* <DEDUP_REMOVED lines=23> */
.L_x_885:
[----:B------:R-:W-:Y:S05]  /*1cb0*/  BSYNC B0 ;  /* 0x0000000000007941 */ /* 0x000fea0003800000 */
.L_x_883:
        /* <DEDUP_REMOVED lines=14> */
.L_x_868:
        /* <DEDUP_REMOVED lines=10> */
        .weak           $__internal_43_$__cuda_sm20_div_s64
        .type           $__internal_43_$__cuda_sm20_div_s64,@function
        .size           $__internal_43_$__cuda_sm20_div_s64,($__internal_44_$__cuda_sm20_rem_s64 - $__internal_43_$__cuda_sm20_div_s64)
$__internal_43_$__cuda_sm20_div_s64:
        /* <DEDUP_REMOVED lines=83> */
[----:B------:R-:W-:Y:S06]  /*2370*/  RET.REL.NODEC R6 `(_ZN2at6native16triu_tril_kernelIdlLb1ELi1ELb1EEEvNS_4cuda6detail10TensorInfoIT_T0_EENS4_IKS5_S6_EEllS6_) ;  /* 0xffffffdc06207950 */ /* 0x000fec0003c3ffff */
        .weak           $__internal_44_$__cuda_sm20_rem_s64
        .type           $__internal_44_$__cuda_sm20_rem_s64,@function
        .size           $__internal_44_$__cuda_sm20_rem_s64,(.L_x_3192 - $__internal_44_$__cuda_sm20_rem_s64)
$__internal_44_$__cuda_sm20_rem_s64:
        /* <DEDUP_REMOVED lines=77> */
[----:B------:R-:W-:Y:S06]  /*2850*/  RET.REL.NODEC R6 `(_ZN2at6native16triu_tril_kernelIdlLb1ELi1ELb1EEEvNS_4cuda6detail10TensorInfoIT_T0_EENS4_IKS5_S6_EEllS6_) ;  /* 0xffffffd406e87950 */ /* 0x000fec0003c3ffff */
.L_x_887:
        /* <DEDUP_REMOVED lines=10> */
.L_x_3192:


//--------------------- .text._ZN2at6native16triu_tril_kernelIdiLb1ELi1ELb0EEEvNS_4cuda6detail10TensorInfoIT_T0_EENS4_IKS5_S6_EEllS6_ --------------------------
	.section	.text._ZN2at6native16triu_tril_kernelIdiLb1ELi1ELb0EEEvNS_4cuda6detail10TensorInfoIT_T0_EENS4_IKS5_S6_EEllS6_,"ax",@progbits
	.align	128
        .global         _ZN2at6native16triu_tril_kernelIdiLb1ELi1ELb0EEEvNS_4cuda6detail10TensorInfoIT_T0_EENS4_IKS5_S6_EEllS6_
        .type           _ZN2at6native16triu_tril_kernelIdiLb1ELi1ELb0EEEvNS_4cuda6detail10TensorInfoIT_T0_EENS4_IKS5_S6_EEllS6_,@function
        .size           _ZN2at6native16triu_tril_kernelIdiLb1ELi1ELb0EEEvNS_4cuda6detail10TensorInfoIT_T0_EENS4_IKS5_S6_EEllS6_,(.L_x_3193 - _ZN2at6native16triu_tril_kernelIdiLb1ELi1ELb0EEEvNS_4cuda6detail10TensorInfoIT_T0_EENS4_IKS5_S6_EEllS6_)
        .other          _ZN2at6native16triu_tril_kernelIdiLb1ELi1ELb0EEEvNS_4cuda6detail10TensorInfoIT_T0_EENS4_IKS5_S6_EEllS6_,@"STO_CUDA_ENTRY STV_DEFAULT"
_ZN2at6native16triu_tril_kernelIdiLb1ELi1ELb0EEEvNS_4cuda6detail10TensorInfoIT_T0_EENS4_IKS5_S6_EEllS6_:
.text._ZN2at6native16triu_tril_kernelIdiLb1ELi1ELb0EEEvNS_4cuda6detail10TensorInfoIT_T0_EENS4_IKS5_S6_EEllS6_:
        /* <DEDUP_REMOVED lines=22> */
[----:B------:R-:W-:Y:S05]  /*0160*/  CALL.REL.NOINC `($__internal_45_$__cuda_sm20_div_s64) ;  /* 0x0000001400907944 */ /* 0x000fea0003c00000 */
[----:B------:R-:W-:Y:S01]  /*0170*/  IADD3 R5, -R9, RZ, RZ ;  /* 0x000000ff09057210 */ /* 0x000fe20007ffe1ff */
[----:B------:R-:W-:Y:S01]  /*0180*/  ULDC UR6, c[0x0][0x3d0] ;  /* 0x0000f40000067ab9 */ /* 0x000fe20000000800 */
[----:B------:R-:W-:Y:S02]  /*0190*/  IMAD.MOV.U32 R2, RZ, RZ, R9 ;  /* 0x000000ffff027224 */ /* 0x000fe400078e0009 */
[----:B------:R-:W-:Y:S02]  /*01a0*/  IMAD.MOV.U32 R3, RZ, RZ, R8 ;  /* 0x000000ffff037224 */ /* 0x000fe400078e0008 */
[----:B------:R-:W-:Y:S01]  /*01b0*/  IMAD R4, R5, UR6, R14 ;  /* 0x0000000605047c24 */ /* 0x000fe2000f8e020e */
[----:B------:R-:W-:Y:S06]  /*01c0*/  BRA `(.L_x_890) ;  /* 0x0000000000547947 */ /* 0x000fec0003800000 */
.L_x_889:
        /* <DEDUP_REMOVED lines=21> */
.L_x_890:
[----:B------:R-:W-:Y:S05]  /*0320*/  BSYNC B0 ;  /* 0x0000000000007941 */ /* 0x000fea0003800000 */
.L_x_888:
        /* <DEDUP_REMOVED lines=15> */
[----:B------:R-:W-:Y:S05]  /*0420*/  CALL.REL.NOINC `($__internal_45_$__cuda_sm20_div_s64) ;  /* 0x0000001000e07944 */ /* 0x000fea0003c00000 */
[--C-:B------:R-:W-:Y:S01]  /*0430*/  IMAD.MOV R3, RZ, RZ, -R9.reuse ;  /* 0x000000ffff037224 */ /* 0x100fe200078e0a09 */
[----:B------:R-:W-:Y:S01]  /*0440*/  MOV R15, R8 ;  /* 0x00000008000f7202 */ /* 0x000fe20000000f00 */
[----:B------:R-:W-:Y:S02]  /*0450*/  IMAD.MOV.U32 R14, RZ, RZ, R9 ;  /* 0x000000ffff0e7224 */ /* 0x000fe400078e0009 */
[----:B------:R-:W-:Y:S01]  /*0460*/  IMAD R3, R3, UR5, R2 ;  /* 0x0000000503037c24 */ /* 0x000fe2000f8e0202 */
[----:B------:R-:W-:Y:S06]  /*0470*/  BRA `(.L_x_893) ;  /* 0x0000000000547947 */ /* 0x000fec0003800000 */
.L_x_892:
        /* <DEDUP_REMOVED lines=21> */
.L_x_893:
[----:B------:R-:W-:Y:S05]  /*05d0*/  BSYNC B0 ;  /* 0x0000000000007941 */ /* 0x000fea0003800000 */
.L_x_891:
        /* <DEDUP_REMOVED lines=22> */
.L_x_899:
        /* <DEDUP_REMOVED lines=10> */
[----:B------:R-:W-:Y:S05]  /*07e0*/  CALL.REL.NOINC `($__internal_45_$__cuda_sm20_div_s64) ;  /* 0x0000000c00f07944 */ /* 0x000fea0003c00000 */
[----:B------:R-:W-:Y:S01]  /*07f0*/  IADD3 R5, -R9, RZ, RZ ;  /* 0x000000ff09057210 */ /* 0x000fe20007ffe1ff */
[----:B------:R-:W-:-:S04]  /*0800*/  IMAD.MOV.U32 R15, RZ, RZ, R8 ;  /* 0x000000ffff0f7224 */ /* 0x000fc800078e0008 */
[----:B------:R-:W-:Y:S02]  /*0810*/  IMAD R10, R10, R5, R14 ;  /* 0x000000050a0a7224 */ /* 0x000fe400078e020e */
[----:B------:R-:W-:Y:S01]  /*0820*/  IMAD.MOV.U32 R14, RZ, RZ, R9 ;  /* 0x000000ffff0e7224 */ /* 0x000fe200078e0009 */
[----:B------:R-:W-:Y:S06]  /*0830*/  BRA `(.L_x_898) ;  /* 0x0000000000587947 */ /* 0x000fec0003800000 */
.L_x_897:
        /* <DEDUP_REMOVED lines=22> */
.L_x_898:
[----:B------:R-:W-:Y:S05]  /*09a0*/  BSYNC B0 ;  /* 0x0000000000007941 */ /* 0x000fea0003800000 */
.L_x_896:
        /* <DEDUP_REMOVED lines=10> */
.L_x_895:
[----:B------:R-:W-:-:S13]  /*0a50*/  ISETP.GE.U32.AND P0, PT, R21, 0x3, PT ;  /* 0x000000031500780c */ /* 0x000fda0003f06070 */
[----:B------:R-:W-:Y:S05]  /*0a60*/  @!P0 BRA `(.L_x_894) ;  /* 0x0000000800d88947 */ /* 0x000fea0003800000 */
[C---:B------:R-:W-:Y:S01]  /*0a70*/  SHF.L.U32 R22, R20.reuse, 0x2, RZ ;  /* 0x0000000214167819 */ /* 0x040fe200000006ff */
[----:B------:R-:W-:Y:S02]  /*0a80*/  IMAD.MOV.U32 R5, RZ, RZ, 0x6c ;  /* 0x0000006cff057424 */ /* 0x000fe400078e00ff */
[C---:B------:R-:W-:Y:S02]  /*0a90*/  VIADD R21, R20.reuse, 0x4 ;  /* 0x0000000414157836 */ /* 0x040fe40000000000 */
[----:B------:R-:W-:Y:S02]  /*0aa0*/  IMAD R20, R20, 0x4, R5 ;  /* 0x0000000414147824 */ /* 0x000fe400078e0205 */
[----:B------:R-:W-:-:S07]  /*0ab0*/  VIADD R22, R22, 0xe0 ;  /* 0x000000e016167836 */ /* 0x000fce0000000000 */
.L_x_912:
        /* <DEDUP_REMOVED lines=16> */
.L_x_901:
        /* <DEDUP_REMOVED lines=22> */
.L_x_902:
[----:B------:R-:W-:Y:S05]  /*0d20*/  BSYNC B0 ;  /* 0x0000000000007941 */ /* 0x000fea0003800000 */
.L_x_900:
        /* <DEDUP_REMOVED lines=14> */
[----:B------:R-:W-:Y:S05]  /*0e10*/  CALL.REL.NOINC `($__internal_45_$__cuda_sm20_div_s64) ;  /* 0x0000000800647944 */ /* 0x000fea0003c00000 */
[----:B------:R-:W-:Y:S02]  /*0e20*/  IMAD.MOV R11, RZ, RZ, -R9 ;  /* 0x000000ffff0b7224 */ /* 0x000fe400078e0a09 */
[----:B------:R-:W-:Y:S02]  /*0e30*/  IMAD.MOV.U32 R15, RZ, RZ, R8 ;  /* 0x000000ffff0f7224 */ /* 0x000fe400078e0008 */
[----:B------:R-:W-:Y:S01]  /*0e40*/  IMAD R11, R10, R11, R14 ;  /* 0x0000000b0a0b7224 */ /* 0x000fe200078e020e */
[----:B------:R-:W-:Y:S01]  /*0e50*/  MOV R14, R9 ;  /* 0x00000009000e7202 */ /* 0x000fe20000000f00 */
[----:B------:R-:W-:Y:S06]  /*0e60*/  BRA `(.L_x_905) ;  /* 0x0000000000587947 */ /* 0x000fec0003800000 */
.L_x_904:
        /* <DEDUP_REMOVED lines=22> */
.L_x_905:
[----:B------:R-:W-:Y:S05]  /*0fd0*/  BSYNC B0 ;  /* 0x0000000000007941 */ /* 0x000fea0003800000 */
.L_x_903:
        /* <DEDUP_REMOVED lines=20> */
.L_x_907:
        /* <DEDUP_REMOVED lines=22> */
.L_x_908:
[----:B------:R-:W-:Y:S05]  /*1280*/  BSYNC B0 ;  /* 0x0000000000007941 */ /* 0x000fea0003800000 */
.L_x_906:
        /* <DEDUP_REMOVED lines=20> */
.L_x_910:
        /* <DEDUP_REMOVED lines=22> */
.L_x_911:
[----:B------:R-:W-:Y:S05]  /*1530*/  BSYNC B0 ;  /* 0x0000000000007941 */ /* 0x000fea0003800000 */
.L_x_909:
        /* <DEDUP_REMOVED lines=9> */
.L_x_894:
        /* <DEDUP_REMOVED lines=21> */
.L_x_914:
[----:B------:R-:W-:-:S07]  /*1720*/  CS2R R2, SRZ ;  /* 0x0000000000027805 */ /* 0x000fce000001ff00 */
.L_x_915:
[----:B------:R-:W-:Y:S05]  /*1730*/  BSYNC B0 ;  /* 0x0000000000007941 */ /* 0x000fea0003800000 */
.L_x_913:
[----:B------:R-:W-:Y:S02]  /*1740*/  ULDC UR5, c[0x0][UR4+0x21c] ;  /* 0x0000870004057abb */ /* 0x000fe40008000800 */
[----:B------:R-:W-:-:S13]  /*1750*/  ISETP.LT.AND P0, PT, R4, UR5, PT ;  /* 0x0000000504007c0c */ /* 0x000fda000bf01270 */
[----:B------:R-:W-:Y:S05]  /*1760*/  @!P0 EXIT ;  /* 0x000000000000894d */ /* 0x000fea0003800000 */
[----:B------:R-:W0:Y:S02]  /*1770*/  LDC.64 R4, c[0x0][0x210] ;  /* 0x00008400ff047b82 */ /* 0x000e240000000a00 */
[----:B0-----:R-:W-:-:S05]  /*1780*/  IMAD.WIDE R4, R0, 0x8, R4 ;  /* 0x0000000800047825 */ /* 0x001fca00078e0204 */
[----:B------:R-:W-:Y:S01]  /*1790*/  STG.E.64 desc[UR6][R4.64], R2 ;  /* 0x0000000204007986 */ /* 0x000fe2000c101b06 */
[----:B------:R-:W-:Y:S05]  /*17a0*/  EXIT ;  /* 0x000000000000794d */ /* 0x000fea0003800000 */
        .weak           $__internal_45_$__cuda_sm20_div_s64
        .type           $__internal_45_$__cuda_sm20_div_s64,@function
        .size           $__internal_45_$__cuda_sm20_div_s64,(.L_x_3193 - $__internal_45_$__cuda_sm20_div_s64)
$__internal_45_$__cuda_sm20_div_s64:
        /* <DEDUP_REMOVED lines=82> */
[----:B------:R-:W-:Y:S05]  /*1cd0*/  RET.REL.NODEC R6 `(_ZN2at6native16triu_tril_kernelIdiLb1ELi1ELb0EEEvNS_4cuda6detail10TensorInfoIT_T0_EENS4_IKS5_S6_EEllS6_) ;  /* 0xffffffe006c87950 */ /* 0x000fea0003c3ffff */
.L_x_916:
        /* <DEDUP_REMOVED lines=10> */
.L_x_3193:


//--------------------- .text._ZN2at6native16triu_tril_kernelIdiLb1ELi1ELb1EEEvNS_4cuda6detail10TensorInfoIT_T0_EENS4_IKS5_S6_EEllS6_ --------------------------
	.section	.text._ZN2at6native16triu_tril_kernelIdiLb1ELi1ELb1EEEvNS_4cuda6detail10TensorInfoIT_T0_EENS4_IKS5_S6_EEllS6_,"ax",@progbits
	.align	128
        .global         _ZN2at6native16triu_tril_kernelIdiLb1ELi1ELb1EEEvNS_4cuda6detail10TensorInfoIT_T0_EENS4_IKS5_S6_EEllS6_
        .type           _ZN2at6native16triu_tril_kernelIdiLb1ELi1ELb1EEEvNS_4cuda6detail10TensorInfoIT_T0_EENS4_IKS5_S6_EEllS6_,@function
        .size           _ZN2at6native16triu_tril_kernelIdiLb1ELi1ELb1EEEvNS_4cuda6detail10TensorInfoIT_T0_EENS4_IKS5_S6_EEllS6_,(.L_x_3195 - _ZN2at6native16triu_tril_kernelIdiLb1ELi1ELb1EEEvNS_4cuda6detail10TensorInfoIT_T0_EENS4_IKS5_S6_EEllS6_)
        .other          _ZN2at6native16triu_tril_kernelIdiLb1ELi1ELb1EEEvNS_4cuda6detail10TensorInfoIT_T0_EENS4_IKS5_S6_EEllS6_,@"STO_CUDA_ENTRY STV_DEFAULT"
_ZN2at6native16triu_tril_kernelIdiLb1ELi1ELb1EEEvNS_4cuda6detail10TensorInfoIT_T0_EENS4_IKS5_S6_EEllS6_:
.text._ZN2at6native16triu_tril_kernelIdiLb1ELi1ELb1EEEvNS_4cuda6detail10TensorInfoIT_T0_EENS4_IKS5_S6_EEllS6_:
        /* <DEDUP_REMOVED lines=22> */
[----:B------:R-:W-:Y:S05]  /*0160*/  CALL.REL.NOINC `($__internal_46_$__cuda_sm20_div_s64) ;  /* 0x00000014006c7944 */ /* 0x000fea0003c00000 */
[----:B------:R-:W-:Y:S01]  /*0170*/  IADD3 R3, -R4, RZ, RZ ;  /* 0x000000ff04037210 */ /* 0x000fe20007ffe1ff */
[----:B------:R-:W-:-:S04]  /*0180*/  ULDC UR6, c[0x0][0x3d0] ;  /* 0x0000f40000067ab9 */ /* 0x000fc80000000800 */
[----:B------:R-:W-:Y:S01]  /*0190*/  IMAD R2, R3, UR6, R12 ;  /* 0x0000000603027c24 */ /* 0x000fe2000f8e020c */
[----:B------:R-:W-:Y:S06]  /*01a0*/  BRA `(.L_x_919) ;  /* 0x0000000000547947 */ /* 0x000fec0003800000 */
.L_x_918:
        /* <DEDUP_REMOVED lines=21> */
.L_x_919:
[----:B------:R-:W-:Y:S05]  /*0300*/  BSYNC B0 ;  /* 0x0000000000007941 */ /* 0x000fea0003800000 */
.L_x_917:
        /* <DEDUP_REMOVED lines=13> */
[----:B------:R-:W-:Y:S05]  /*03e0*/  CALL.REL.NOINC `($__internal_47_$__cuda_sm20_rem_s64) ;  /* 0x00000018001c7944 */ /* 0x000fea0003c00000 */
[----:B------:R-:W-:Y:S01]  /*03f0*/  MOV R7, R3 ;  /* 0x0000000300077202 */ /* 0x000fe20000000f00 */
[----:B------:R-:W-:Y:S06]  /*0400*/  BRA `(.L_x_922) ;  /* 0x0000000000447947 */ /* 0x000fec0003800000 */
.L_x_921:
        /* <DEDUP_REMOVED lines=17> */
.L_x_922:
[----:B------:R-:W-:Y:S05]  /*0520*/  BSYNC B0 ;  /* 0x0000000000007941 */ /* 0x000fea0003800000 */
.L_x_920:
        /* <DEDUP_REMOVED lines=16> */
[----:B------:R-:W-:Y:S05]  /*0630*/  CALL.REL.NOINC `($__internal_46_$__cuda_sm20_div_s64) ;  /* 0x0000001000387944 */ /* 0x000fea0003c00000 */
[----:B------:R-:W-:Y:S01]  /*0640*/  IMAD.MOV.U32 R14, RZ, RZ, R4 ;  /* 0x000000ffff0e7224 */ /* 0x000fe200078e0004 */
[----:B------:R-:W-:Y:S01]  /*0650*/  MOV R15, R5 ;  /* 0x00000005000f7202 */ /* 0x000fe20000000f00 */
[----:B------:R-:W-:Y:S06]  /*0660*/  BRA `(.L_x_925) ;  /* 0x00000000004c7947 */ /* 0x000fec0003800000 */
.L_x_924:
        /* <DEDUP_REMOVED lines=19> */
.L_x_925:
[----:B------:R-:W-:Y:S05]  /*07a0*/  BSYNC B0 ;  /* 0x0000000000007941 */ /* 0x000fea0003800000 */
.L_x_923:
        /* <DEDUP_REMOVED lines=18> */
.L_x_931:
        /* <DEDUP_REMOVED lines=9> */
[----:B------:R-:W-:Y:S05]  /*0960*/  CALL.REL.NOINC `($__internal_46_$__cuda_sm20_div_s64) ;  /* 0x0000000c006c7944 */ /* 0x000fea0003c00000 */
[----:B------:R-:W-:Y:S01]  /*0970*/  IADD3 R3, -R4, RZ, RZ ;  /* 0x000000ff04037210 */ /* 0x000fe20007ffe1ff */
[----:B------:R-:W-:-:S04]  /*0980*/  IMAD.MOV.U32 R15, RZ, RZ, R5 ;  /* 0x000000ffff0f7224 */ /* 0x000fc800078e0005 */
[----:B------:R-:W-:Y:S02]  /*0990*/  IMAD R10, R10, R3, R14 ;  /* 0x000000030a0a7224 */ /* 0x000fe400078e020e */
[----:B------:R-:W-:Y:S01]  /*09a0*/  IMAD.MOV.U32 R14, RZ, RZ, R4 ;  /* 0x000000ffff0e7224 */ /* 0x000fe200078e0004 */
[----:B------:R-:W-:Y:S06]  /*09b0*/  BRA `(.L_x_930) ;  /* 0x0000000000587947 */ /* 0x000fec0003800000 */
.L_x_929:
        /* <DEDUP_REMOVED lines=22> */
.L_x_930:
[----:B------:R-:W-:Y:S05]  /*0b20*/  BSYNC B0 ;  /* 0x0000000000007941 */ /* 0x000fea0003800000 */
.L_x_928:
        /* <DEDUP_REMOVED lines=8> */
.L_x_927:
[----:B------:R-:W-:-:S13]  /*0bb0*/  ISETP.GE.U32.AND P0, PT, R13, 0x3, PT ;  /* 0x000000030d00780c */ /* 0x000fda0003f06070 */
[----:B------:R-:W-:Y:S05]  /*0bc0*/  @!P0 BRA `(.L_x_926) ;  /* 0x0000000800b48947 */ /* 0x000fea0003800000 */
[C---:B------:R-:W-:Y:S01]  /*0bd0*/  SHF.L.U32 R18, R12.reuse, 0x2, RZ ;  /* 0x000000020c127819 */ /* 0x040fe200000006ff */
[----:B------:R-:W-:Y:S02]  /*0be0*/  IMAD.MOV.U32 R3, RZ, RZ, 0x6c ;  /* 0x0000006cff037424 */ /* 0x000fe400078e00ff */
[C---:B------:R-:W-:Y:S02]  /*0bf0*/  VIADD R13, R12.reuse, 0x4 ;  /* 0x000000040c0d7836 */ /* 0x040fe40000000000 */
[----:B------:R-:W-:Y:S02]  /*0c00*/  IMAD R12, R12, 0x4, R3 ;  /* 0x000000040c0c7824 */ /* 0x000fe400078e0203 */
[----:B------:R-:W-:-:S07]  /*0c10*/  VIADD R18, R18, 0xe0 ;  /* 0x000000e012127836 */ /* 0x000fce0000000000 */
.L_x_944:
        /* <DEDUP_REMOVED lines=9> */
[----:B------:R-:W-:Y:S05]  /*0cb0*/  CALL.REL.NOINC `($__internal_46_$__cuda_sm20_div_s64) ;  /* 0x0000000800987944 */ /* 0x000fea0003c00000 */
[----:B------:R-:W-:Y:S02]  /*0cc0*/  IMAD.MOV R3, RZ, RZ, -R4 ;  /* 0x000000ffff037224 */ /* 0x000fe400078e0a04 */
[----:B------:R-:W-:Y:S02]  /*0cd0*/  IMAD.MOV.U32 R15, RZ, RZ, R5 ;  /* 0x000000ffff0f7224 */ /* 0x000fe400078e0005 */
[----:B------:R-:W-:Y:S01]  /*0ce0*/  IMAD R6, R10, R3, R14 ;  /* 0x000000030a067224 */ /* 0x000fe200078e020e */
[----:B------:R-:W-:Y:S01]  /*0cf0*/  MOV R14, R4 ;  /* 0x00000004000e7202 */ /* 0x000fe20000000f00 */
[----:B------:R-:W-:Y:S06]  /*0d00*/  BRA `(.L_x_934) ;  /* 0x0000000000587947 */ /* 0x000fec0003800000 */
.L_x_933:
        /* <DEDUP_REMOVED lines=22> */
.L_x_934:
[----:B------:R-:W-:Y:S05]  /*0e70*/  BSYNC B0 ;  /* 0x0000000000007941 */ /* 0x000fea0003800000 */
.L_x_932:
        /* <DEDUP_REMOVED lines=12> */
[----:B------:R-:W-:Y:S05]  /*0f40*/  CALL.REL.NOINC `($__internal_46_$__cuda_sm20_div_s64) ;  /* 0x0000000400f47944 */ /* 0x000fea0003c00000 */
[----:B------:R-:W-:Y:S02]  /*0f50*/  IADD3 R3, -R4, RZ, RZ ;  /* 0x000000ff04037210 */ /* 0x000fe40007ffe1ff */
[----:B------:R-:W-:-:S03]  /*0f60*/  MOV R15, R5 ;  /* 0x00000005000f7202 */ /* 0x000fc60000000f00 */
[----:B------:R-:W-:Y:S02]  /*0f70*/  IMAD R6, R10, R3, R14 ;  /* 0x000000030a067224 */ /* 0x000fe400078e020e */
[----:B------:R-:W-:Y:S01]  /*0f80*/  IMAD.MOV.U32 R14, RZ, RZ, R4 ;  /* 0x000000ffff0e7224 */ /* 0x000fe200078e0004 */
[----:B------:R-:W-:Y:S06]  /*0f90*/  BRA `(.L_x_937) ;  /* 0x0000000000587947 */ /* 0x000fec0003800000 */
.L_x_936:
        /* <DEDUP_REMOVED lines=22> */
.L_x_937:
[----:B------:R-:W-:Y:S05]  /*1100*/  BSYNC B0 ;  /* 0x0000000000007941 */ /* 0x000fea0003800000 */
.L_x_935:
        /* <DEDUP_REMOVED lines=18> */
.L_x_939:
        /* <DEDUP_REMOVED lines=22> */
.L_x_940:
[----:B------:R-:W-:Y:S05]  /*1390*/  BSYNC B0 ;  /* 0x0000000000007941 */ /* 0x000fea0003800000 */
.L_x_938:
        /* <DEDUP_REMOVED lines=18> */
.L_x_942:
        /* <DEDUP_REMOVED lines=22> */
.L_x_943:
[----:B------:R-:W-:Y:S05]  /*1620*/  BSYNC B0 ;  /* 0x0000000000007941 */ /* 0x000fea0003800000 */
.L_x_941:
[----:B------:R0:W1:Y:S01]  /*1630*/  LDC R0, c[0x0][R12+0x204] ;  /* 0x000081000c007b82 */ /* 0x0000620000000800 */
[----:B------:R-:W-:Y:S02]  /*1640*/  VIADD R13, R13, 0xfffffffc ;  /* 0xfffffffc0d0d7836 */ /* 0x000fe40000000000 */
[----:B------:R-:W-:-:S03]  /*1650*/  VIADD R18, R18, 0xfffffff0 ;  /* 0xfffffff012127836 */ /* 0x000fc60000000000 */
[----:B------:R-:W-:Y:S02]  /*1660*/  ISETP.GT.AND P0, PT, R13, 0x3, PT ;  /* 0x000000030d00780c */ /* 0x000fe40003f04270 */
[----:B0-----:R-:W-:Y:S01]  /*1670*/  IADD3 R12, R12, -0x10, RZ ;  /* 0xfffffff00c0c7810 */ /* 0x001fe20007ffe0ff */
[----:B-1----:R-:W-:-:S10]  /*1680*/  IMAD R7, R0, R10, R7 ;  /* 0x0000000a00077224 */ /* 0x002fd400078e0207 */
[----:B------:R-:W-:Y:S05]  /*1690*/  @P0 BRA `(.L_x_944) ;  /* 0xfffffff400600947 */ /* 0x000fea000383ffff */
.L_x_926:
        /* <DEDUP_REMOVED lines=8> */
        .weak           $__internal_46_$__cuda_sm20_div_s64
        .type           $__internal_46_$__cuda_sm20_div_s64,@function
        .size           $__internal_46_$__cuda_sm20_div_s64,($__internal_47_$__cuda_sm20_rem_s64 - $__internal_46_$__cuda_sm20_div_s64)
$__internal_46_$__cuda_sm20_div_s64:
        /* <DEDUP_REMOVED lines=83> */
[----:B------:R-:W-:Y:S06]  /*1c50*/  RET.REL.NODEC R8 `(_ZN2at6native16triu_tril_kernelIdiLb1ELi1ELb1EEEvNS_4cuda6detail10TensorInfoIT_T0_EENS4_IKS5_S6_EEllS6_) ;  /* 0xffffffe008e87950 */ /* 0x000fec0003c3ffff */
        .weak           $__internal_47_$__cuda_sm20_rem_s64
        .type           $__internal_47_$__cuda_sm20_rem_s64,@function
        .size           $__internal_47_$__cuda_sm20_rem_s64,(.L_x_3195 - $__internal_47_$__cuda_sm20_rem_s64)
$__internal_47_$__cuda_sm20_rem_s64:
        /* <DEDUP_REMOVED lines=72> */
[----:B------:R-:W-:Y:S06]  /*20e0*/  RET.REL.NODEC R6 `(_ZN2at6native16triu_tril_kernelIdiLb1ELi1ELb1EEEvNS_4cuda6detail10TensorInfoIT_T0_EENS4_IKS5_S6_EEllS6_) ;  /* 0xffffffdc06c47950 */ /* 0x000fec0003c3ffff */
.L_x_945:
        /* <DEDUP_REMOVED lines=9> */
.L_x_3195:


//--------------------- .text._ZN2at6native16triu_tril_kernelIslLb1ELi4ELb0EEEvNS_4cuda6detail10TensorInfoIT_T0_EENS4_IKS5_S6_EEllS6_ --------------------------
	.section	.text._ZN2at6native16triu_tril_kernelIslLb1ELi4ELb0EEEvNS_4cuda6detail10TensorInfoIT_T0_EENS4_IKS5_S6_EEllS6_,"ax",@progbits
	.align	128
        .global         _ZN2at6native16triu_tril_kernelIslLb1ELi4ELb0EEEvNS_4cuda6detail10TensorInfoIT_T0_EENS4_IKS5_S6_EEllS6_
        .type           _ZN2at6native16triu_tril_kernelIslLb1ELi4ELb0EEEvNS_4cuda6detail10TensorInfoIT_T0_EENS4_IKS5_S6_EEllS6_,@function
        .size           _ZN2at6native16triu_tril_kernelIslLb1ELi4ELb0EEEvNS_4cuda6detail10TensorInfoIT_T0_EENS4_IKS5_S6_EEllS6_,(.L_x_3196 - _ZN2at6native16triu_tril_kernelIslLb1ELi4ELb0EEEvNS_4cuda6detail10TensorInfoIT_T0_EENS4_IKS5_S6_EEllS6_)
        .other          _ZN2at6native16triu_tril_kernelIslLb1ELi4ELb0EEEvNS_4cuda6detail10TensorInfoIT_T0_EENS4_IKS5_S6_EEllS6_,@"STO_CUDA_ENTRY STV_DEFAULT"
_ZN2at6native16triu_tril_kernelIslLb1ELi4ELb0EEEvNS_4cuda6detail10TensorInfoIT_T0_EENS4_IKS5_S6_EEllS6_:
.text._ZN2at6native16triu_tril_kernelIslLb1ELi4ELb0EEEvNS_4cuda6detail10TensorInfoIT_T0_EENS4_IKS5_S6_EEllS6_:
        /* <DEDUP_REMOVED lines=23> */
[----:B------:R-:W-:Y:S05]  /*0170*/  CALL.REL.NOINC `($__internal_48_$__cuda_sm20_div_s64) ;  /* 0x0000002400487944 */ /* 0x000fea0003c00000 */
        /* <DEDUP_REMOVED lines=10> */
.L_x_947:
        /* <DEDUP_REMOVED lines=23> */
.L_x_948:
[----:B------:R-:W-:Y:S05]  /*0390*/  BSYNC B0 ;  /* 0x0000000000007941 */ /* 0x000fea0003800000 */
.L_x_946:
        /* <DEDUP_REMOVED lines=18> */
[----:B------:R-:W-:Y:S05]  /*04c0*/  CALL.REL.NOINC `($__internal_48_$__cuda_sm20_div_s64) ;  /* 0x0000002000747944 */ /* 0x000fea0003c00000 */
        /* <DEDUP_REMOVED lines=9> */
.L_x_950:
        /* <DEDUP_REMOVED lines=22> */
.L_x_951:
[----:B------:R-:W-:Y:S05]  /*06c0*/  BSYNC B0 ;  /* 0x0000000000007941 */ /* 0x000fea0003800000 */
.L_x_949:
        /* <DEDUP_REMOVED lines=57> */
.L_x_957:
        /* <DEDUP_REMOVED lines=14> */
[----:B------:R-:W-:Y:S05]  /*0b40*/  CALL.REL.NOINC `($__internal_48_$__cuda_sm20_div_s64) ;  /* 0x0000001800d47944 */ /* 0x000fea0003c00000 */
        /* <DEDUP_REMOVED lines=11> */
.L_x_955:
        /* <DEDUP_REMOVED lines=23> */
.L_x_956:
[----:B------:R-:W-:Y:S05]  /*0d70*/  BSYNC B0 ;  /* 0x0000000000007941 */ /* 0x000fea0003800000 */
.L_x_954:
        /* <DEDUP_REMOVED lines=19> */
.L_x_953:
        /* <DEDUP_REMOVED lines=13> */
.L_x_970:
        /* <DEDUP_REMOVED lines=25> */
.L_x_959:
        /* <DEDUP_REMOVED lines=23> */
.L_x_960:
[----:B------:R-:W-:Y:S05]  /*1280*/  BSYNC B0 ;  /* 0x0000000000007941 */ /* 0x000fea0003800000 */
.L_x_958:
        /* <DEDUP_REMOVED lines=24> */
[----:B------:R-:W-:Y:S05]  /*1410*/  CALL.REL.NOINC `($__internal_48_$__cuda_sm20_div_s64) ;  /* 0x0000001000a07944 */ /* 0x000fea0003c00000 */
        /* <DEDUP_REMOVED lines=10> */
.L_x_962:
        /* <DEDUP_REMOVED lines=23> */
.L_x_963:
[----:B------:R-:W-:Y:S05]  /*1630*/  BSYNC B0 ;  /* 0x0000000000007941 */ /* 0x000fea0003800000 */
.L_x_961:
        /* <DEDUP_REMOVED lines=37> */
.L_x_965:
        /* <DEDUP_REMOVED lines=23> */
.L_x_966:
[----:B------:R-:W-:Y:S05]  /*1a00*/  BSYNC B0 ;  /* 0x0000000000007941 */ /* 0x000fea0003800000 */
.L_x_964:
        /* <DEDUP_REMOVED lines=27> */
[----:B------:R-:W-:Y:S05]  /*1bc0*/  CALL.REL.NOINC `($__internal_48_$__cuda_sm20_div_s64) ;  /* 0x0000000800b47944 */ /* 0x000fea0003c00000 */
        /* <DEDUP_REMOVED lines=10> */
.L_x_968:
        /* <DEDUP_REMOVED lines=22> */
.L_x_969:
[----:B------:R-:W-:Y:S05]  /*1dd0*/  BSYNC B0 ;  /* 0x0000000000007941 */ /* 0x000fea0003800000 */
.L_x_967:
        /* <DEDUP_REMOVED lines=19> */
.L_x_952:
        /* <DEDUP_REMOVED lines=10> */
[----:B------:R-:W-:-:S07]  /*1fb0*/  PRMT R12, RZ, 0x7610, R12 ;  /* 0x00007610ff0c7816 */ /* 0x000fce000000000c */
[----:B------:R-:W-:Y:S05]  /*1fc0*/  @!P0 BRA `(.L_x_972) ;  /* 0x00000004000c8947 */ /* 0x000fea0003800000 */
[----:B------:R-:W0:Y:S01]  /*1fd0*/  LDC R0, c[0x0][0x548] ;  /* 0x00015200ff007b82 */ /* 0x000e220000000800 */
[----:B------:R-:W-:Y:S01]  /*1fe0*/  UMOV UR8, 0x1a0 ;  /* 0x000001a000087882 */ /* 0x000fe20000000000 */
[----:B------:R-:W-:Y:S01]  /*1ff0*/  BSSY B1, `(.L_x_973) ;  /* 0x000002a000017945 */ /* 0x000fe20003800000 */
[----:B------:R-:W-:Y:S02]  /*2000*/  PRMT R16, RZ, 0x7610, R16 ;  /* 0x00007610ff107816 */ /* 0x000fe40000000010 */
[----:B------:R-:W-:Y:S02]  /*2010*/  PRMT R13, RZ, 0x7610, R13 ;  /* 0x00007610ff0d7816 */ /* 0x000fe4000000000d */
[----:B------:R-:W-:Y:S02]  /*2020*/  PRMT R12, RZ, 0x7610, R12 ;  /* 0x00007610ff0c7816 */ /* 0x000fe4000000000c */
[----:B0-----:R-:W-:-:S04]  /*2030*/  IADD3 R0, R0, -0x2, RZ ;  /* 0xfffffffe00007810 */ /* 0x001fc80007ffe0ff */
[----:B------:R-:W-:Y:S02]  /*2040*/  LEA R17, R0, UR8, 0x3 ;  /* 0x0000000800117c11 */ /* 0x000fe4000f8e18ff */
[----:B------:R-:W-:Y:S02]  /*2050*/  PRMT R0, RZ, 0x7610, R0 ;  /* 0x00007610ff007816 */ /* 0x000fe40000000000 */
[----:B------:R-:W0:Y:S02]  /*2060*/  LDC.64 R6, c[0x0][R17+0x220] ;  /* 0x0000880011067b82 */ /* 0x000e240000000a00 */
        /* <DEDUP_REMOVED lines=12> */
[----:B------:R-:W0:Y:S02]  /*2130*/  LDC.64 R8, c[0x0][R17+0x2e8] ;  /* 0x0000ba0011087b82 */ /* 0x000e240000000a00 */
[C---:B0-----:R-:W-:Y:S02]  /*2140*/  SHF.L.U32 R19, R8.reuse, 0x1, RZ ;  /* 0x0000000108137819 */ /* 0x041fe400000006ff */
[----:B------:R-:W-:Y:S02]  /*2150*/  SHF.L.U64.HI R21, R8, 0x1, R9 ;  /* 0x0000000108157819 */ /* 0x000fe40000010209 */
[----:B------:R-:W-:-:S05]  /*2160*/  IADD3 R8, P0, R19, R10, RZ ;  /* 0x0000000a13087210 */ /* 0x000fca0007f1e0ff */
[----:B------:R-:W-:-:S05]  /*2170*/  IMAD.X R9, R21, 0x1, R11, P0 ;  /* 0x0000000115097824 */ /* 0x000fca00000e060b */
[----:B------:R0:W5:Y:S01]  /*2180*/  LDG.E.U16 R13, desc[UR4][R8.64] ;  /* 0x00000004080d7981 */ /* 0x000162000c1e1500 */
[----:B------:R-:W-:Y:S02]  /*2190*/  IADD3 R11, P1, R2, 0x2, RZ ;  /* 0x00000002020b7810 */ /* 0x000fe40007f3e0ff */
[----:B------:R-:W-:Y:S02]  /*21a0*/  PRMT R16, RZ, 0x7610, R16 ;  /* 0x00007610ff107816 */ /* 0x000fe40000000010 */
[----:B------:R-:W-:Y:S02]  /*21b0*/  ISETP.GE.U32.AND P0, PT, R11, R6, PT ;  /* 0x000000060b00720c */ /* 0x000fe40003f06070 */
[----:B------:R-:W-:-:S04]  /*21c0*/  IADD3.X R11, RZ, R3, RZ, P1, !PT ;  /* 0x00000003ff0b7210 */ /* 0x000fc80000ffe4ff */
[----:B------:R-:W-:-:S13]  /*21d0*/  ISETP.GE.AND.EX P0, PT, R11, R7, PT, P0 ;  /* 0x000000070b00720c */ /* 0x000fda0003f06300 */
[----:B0-----:R-:W-:Y:S05]  /*21e0*/  @P0 BRA `(.L_x_974) ;  /* 0x0000000000280947 */ /* 0x001fea0003800000 */
[----:B------:R-:W-:-:S04]  /*21f0*/  IADD3 R11, P1, R2, 0x3, RZ ;  /* 0x00000003020b7810 */ /* 0x000fc80007f3e0ff */
[----:B------:R-:W-:Y:S01]  /*2200*/  ISETP.GE.U32.AND P0, PT, R11, R6, PT ;  /* 0x000000060b00720c */ /* 0x000fe20003f06070 */
[----:B------:R-:W-:Y:S01]  /*2210*/  IMAD.X R6, RZ, RZ, R3, P1 ;  /* 0x000000ffff067224 */ /* 0x000fe200008e0603 */
[----:B------:R-:W-:-:S04]  /*2220*/  IADD3 R16, P1, R8, R19, RZ ;  /* 0x0000001308107210 */ /* 0x000fc80007f3e0ff */
[----:B------:R-:W-:Y:S02]  /*2230*/  ISETP.GE.AND.EX P0, PT, R6, R7, PT, P0 ;  /* 0x000000070600720c */ /* 0x000fe40003f06300 */
[----:B------:R-:W-:-:S11]  /*2240*/  IADD3.X R17, R9, R21, RZ, P1, !PT ;  /* 0x0000001509117210 */ /* 0x000fd60000ffe4ff */
[----:B------:R-:W-:Y:S02]  /*2250*/  @!P0 IADD3 R6, P1, R16, R19, RZ ;  /* 0x0000001310068210 */ /* 0x000fe40007f3e0ff */
[----:B------:R0:W5:Y:S03]  /*2260*/  LDG.E.U16 R16, desc[UR4][R16.64] ;  /* 0x0000000410107981 */ /* 0x000166000c1e1500 */
[----:B------:R-:W-:-:S05]  /*2270*/  @!P0 IMAD.X R7, R17, 0x1, R21, P1 ;  /* 0x0000000111078824 */ /* 0x000fca00008e0615 */
[----:B------:R0:W5:Y:S03]  /*2280*/  @!P0 LDG.E.U16 R0, desc[UR4][R6.64] ;  /* 0x0000000406008981 */ /* 0x000166000c1e1500 */
.L_x_974:
[----:B------:R-:W-:Y:S05]  /*2290*/  BSYNC B1 ;  /* 0x0000000000017941 */ /* 0x000fea0003800000 */
.L_x_973:
[----:B------:R-:W-:-:S04]  /*22a0*/  IADD3 R4, P0, R2, -R4, RZ ;  /* 0x8000000402047210 */ /* 0x000fc80007f1e0ff */
[C---:B0-----:R-:W-:Y:S02]  /*22b0*/  IADD3 R7, P4, R4.reuse, 0x1, RZ ;  /* 0x0000000104077810 */ /* 0x041fe40007f9e0ff */
[----:B------:R-:W-:Y:S02]  /*22c0*/  IADD3.X R5, R3, ~R5, RZ, P0, !PT ;  /* 0x8000000503057210 */ /* 0x000fe400007fe4ff */
[C---:B------:R-:W-:Y:S02]  /*22d0*/  IADD3 R6, P5, R4.reuse, 0x2, RZ ;  /* 0x0000000204067810 */ /* 0x040fe40007fbe0ff */
[C---:B------:R-:W-:Y:S02]  /*22e0*/  ISETP.GE.U32.AND P3, PT, R4.reuse, UR6, PT ;  /* 0x0000000604007c0c */ /* 0x040fe4000bf66070 */
[----:B------:R-:W-:Y:S02]  /*22f0*/  IADD3 R4, P6, R4, 0x3, RZ ;  /* 0x0000000304047810 */ /* 0x000fe40007fde0ff */
[----:B------:R-:W-:Y:S01]  /*2300*/  ISETP.GE.U32.AND P2, PT, R7, UR6, PT ;  /* 0x0000000607007c0c */ /* 0x000fe2000bf46070 */
[----:B------:R-:W-:Y:S01]  /*2310*/  IMAD.X R7, RZ, RZ, R5, P4 ;  /* 0x000000ffff077224 */ /* 0x000fe200020e0605 */
[----:B------:R-:W-:-:S02]  /*2320*/  ISETP.GE.U32.AND P1, PT, R6, UR6, PT ;  /* 0x0000000606007c0c */ /* 0x000fc4000bf26070 */
[----:B------:R-:W-:Y:S02]  /*2330*/  IADD3.X R6, RZ, R5, RZ, P5, !PT ;  /* 0x00000005ff067210 */ /* 0x000fe40002ffe4ff */
[----:B------:R-:W-:Y:S01]  /*2340*/  ISETP.GE.U32.AND P0, PT, R4, UR6, PT ;  /* 0x0000000604007c0c */ /* 0x000fe2000bf06070 */
[----:B------:R-:W-:Y:S01]  /*2350*/  IMAD.X R4, RZ, RZ, R5, P6 ;  /* 0x000000ffff047224 */ /* 0x000fe200030e0605 */
[----:B------:R-:W-:Y:S02]  /*2360*/  ISETP.GE.AND.EX P2, PT, R7, UR7, PT, P2 ;  /* 0x0000000707007c0c */ /* 0x000fe4000bf46320 */
[----:B------:R-:W-:Y:S02]  /*2370*/  ISETP.GE.AND.EX P1, PT, R6, UR7, PT, P1 ;  /* 0x0000000706007c0c */ /* 0x000fe4000bf26310 */
[----:B------:R-:W-:Y:S02]  /*2380*/  ISETP.GE.AND.EX P3, PT, R5, UR7, PT, P3 ;  /* 0x0000000705007c0c */ /* 0x000fe4000bf66330 */
[----:B------:R-:W-:-:S02]  /*2390*/  ISETP.GE.AND.EX P0, PT, R4, UR7, PT, P0 ;  /* 0x0000000704007c0c */ /* 0x000fc4000bf06300 */
[----:B-----5:R-:W-:Y:S02]  /*23a0*/  SEL R13, R13, RZ, P2 ;  /* 0x000000ff0d0d7207 */ /* 0x020fe40001000000 */
[----:B------:R-:W-:Y:S02]  /*23b0*/  SEL R16, R16, RZ, P1 ;  /* 0x000000ff10107207 */ /* 0x000fe40000800000 */
[----:B------:R-:W-:Y:S02]  /*23c0*/  SEL R12, R12, RZ, P3 ;  /* 0x000000ff0c0c7207 */ /* 0x000fe40001800000 */
[----:B------:R-:W-:Y:S02]  /*23d0*/  SEL R0, R0, RZ, P0 ;  /* 0x000000ff00007207 */ /* 0x000fe40000000000 */
[----:B------:R-:W-:Y:S02]  /*23e0*/  PRMT R11, R13, 0x7610, R11 ;  /* 0x000076100d0b7816 */ /* 0x000fe4000000000b */
[----:B------:R-:W-:-:S07]  /*23f0*/  PRMT R10, R16, 0x7610, R10 ;  /* 0x00007610100a7816 */ /* 0x000fce000000000a */
.L_x_972:
[----:B------:R-:W-:Y:S05]  /*2400*/  BSYNC B0 ;  /* 0x0000000000007941 */ /* 0x000fea0003800000 */
.L_x_971:
[----:B------:R-:W0:Y:S01]  /*2410*/  LDC R8, c[0x0][0x548] ;  /* 0x00015200ff087b82 */ /* 0x000e220000000800 */
[----:B------:R-:W-:Y:S01]  /*2420*/  HFMA2.MMA R5, -RZ, RZ, 0, 2.47955322265625e-05 ;  /* 0x000001a0ff057435 */ /* 0x000fe200000001ff */
[----:B0-----:R-:W-:-:S09]  /*2430*/  VIADD R4, R8, 0xfffffffe ;  /* 0xfffffffe08047836 */ /* 0x001fd20000000000 */
[----:B------:R-:W-:-:S04]  /*2440*/  LEA R4, R4, R5, 0x3 ;  /* 0x0000000504047211 */ /* 0x000fc800078e18ff */
        /* <DEDUP_REMOVED lines=11> */
[----:B------:R0:W-:Y:S06]  /*2500*/  STG.E.U16 desc[UR4][R4.64], R12 ;  /* 0x0000000c04007986 */ /* 0x0001ec000c101504 */
[----:B------:R-:W-:Y:S05]  /*2510*/  @P0 EXIT ;  /* 0x000000000000094d */ /* 0x000fea0003800000 */
[----:B------:R-:W-:Y:S02]  /*2520*/  IADD3 R8, R8, -0x1, RZ ;  /* 0xffffffff08087810 */ /* 0x000fe40007ffe0ff */
[----:B------:R-:W-:-:S03]  /*2530*/  IADD3 R13, P1, R2, 0x2, RZ ;  /* 0x00000002020d7810 */ /* 0x000fc60007f3e0ff */
[----:B------:R-:W-:Y:S01]  /*2540*/  IMAD.SHL.U32 R8, R8, 0x8, RZ ;  /* 0x0000000808087824 */ /* 0x000fe200078e00ff */
[----:B------:R-:W-:Y:S02]  /*2550*/  ISETP.GE.U32.AND P0, PT, R13, R6, PT ;  /* 0x000000060d00720c */ /* 0x000fe40003f06070 */
[----:B------:R-:W-:-:S03]  /*2560*/  IADD3.X R13, RZ, R3, RZ, P1, !PT ;  /* 0x00000003ff0d7210 */ /* 0x000fc60000ffe4ff */
[----:B------:R-:W0:Y:S01]  /*2570*/  LDC.64 R8, c[0x0][R8+0x2e0] ;  /* 0x0000b80008087b82 */ /* 0x000e220000000a00 */
[----:B------:R-:W-:Y:S02]  /*2580*/  ISETP.GE.AND.EX P0, PT, R13, R7, PT, P0 ;  /* 0x000000070d00720c */ /* 0x000fe40003f06300 */
[----:B0-----:R-:W-:-:S04]  /*2590*/  LEA R12, P1, R8, R4, 0x1 ;  /* 0x00000004080c7211 */ /* 0x001fc800078208ff */
[----:B------:R-:W-:-:S05]  /*25a0*/  LEA.HI.X R13, R8, R5, R9, 0x1, P1 ;  /* 0x00000005080d7211 */ /* 0x000fca00008f0c09 */
[----:B------:R0:W-:Y:S02]  /*25b0*/  STG.E.U16 desc[UR4][R12.64], R11 ;  /* 0x0000000b0c007986 */ /* 0x0001e4000c101504 */
[----:B------:R-:W-:Y:S05]  /*25c0*/  @P0 EXIT ;  /* 0x000000000000094d */ /* 0x000fea0003800000 */
[----:B0-----:R-:W-:-:S04]  /*25d0*/  IADD3 R11, P1, R2, 0x3, RZ ;  /* 0x00000003020b7810 */ /* 0x001fc80007f3e0ff */
[----:B------:R-:W-:Y:S01]  /*25e0*/  ISETP.GE.U32.AND P0, PT, R11, R6, PT ;  /* 0x000000060b00720c */ /* 0x000fe20003f06070 */
[----:B------:R-:W-:Y:S01]  /*25f0*/  IMAD.X R3, RZ, RZ, R3, P1 ;  /* 0x000000ffff037224 */ /* 0x000fe200008e0603 */
[----:B------:R-:W-:-:S04]  /*2600*/  LEA R2, P1, R8, R4, 0x2 ;  /* 0x0000000408027211 */ /* 0x000fc800078210ff */
[----:B------:R-:W-:Y:S02]  /*2610*/  ISETP.GE.AND.EX P0, PT, R3, R7, PT, P0 ;  /* 0x000000070300720c */ /* 0x000fe40003f06300 */
[----:B------:R-:W-:-:S05]  /*2620*/  LEA.HI.X R3, R8, R5, R9, 0x2, P1 ;  /* 0x0000000508037211 */ /* 0x000fca00008f1409 */
[----:B------:R0:W-:Y:S06]  /*2630*/  STG.E.U16 desc[UR4][R2.64], R10 ;  /* 0x0000000a02007986 */ /* 0x0001ec000c101504 */
[----:B------:R-:W-:Y:S05]  /*2640*/  @P0 EXIT ;  /* 0x000000000000094d */ /* 0x000fea0003800000 */
[----:B------:R-:W-:-:S04]  /*2650*/  IMAD.WIDE.U32 R4, R8, 0x6, R4 ;  /* 0x0000000608047825 */ /* 0x000fc800078e0004 */
[----:B------:R-:W-:-:S05]  /*2660*/  IMAD R9, R9, 0x6, RZ ;  /* 0x0000000609097824 */ /* 0x000fca00078e02ff */
[----:B------:R-:W-:-:S05]  /*2670*/  IADD3 R5, R5, R9, RZ ;  /* 0x0000000905057210 */ /* 0x000fca0007ffe0ff */
[----:B------:R-:W-:Y:S01]  /*2680*/  STG.E.U16 desc[UR4][R4.64], R0 ;  /* 0x0000000004007986 */ /* 0x000fe2000c101504 */
[----:B------:R-:W-:Y:S05]  /*2690*/  EXIT ;  /* 0x000000000000794d */ /* 0x000fea0003800000 */
        .weak           $__internal_48_$__cuda_sm20_div_s64
        .type           $__internal_48_$__cuda_sm20_div_s64,@function
        .size           $__internal_48_$__cuda_sm20_div_s64,(.L_x_3196 - $__internal_48_$__cuda_sm20_div_s64)
$__internal_48_$__cuda_sm20_div_s64:
        /* <DEDUP_REMOVED lines=83> */
[----:B------:R-:W-:Y:S06]  /*2bd0*/  RET.REL.NODEC R20 `(_ZN2at6native16triu_tril_kernelIslLb1ELi4ELb0EEEvNS_4cuda6detail10TensorInfoIT_T0_EENS4_IKS5_S6_EEllS6_) ;  /* 0xffffffd414087950 */ /* 0x000fec0003c3ffff */
.L_x_975:
        /* <DEDUP_REMOVED lines=10> */
.L_x_3196:


//--------------------- .text._ZN2at6native16triu_tril_kernelIslLb1ELi4ELb1EEEvNS_4cuda6detail10TensorInfoIT_T0_EENS4_IKS5_S6_EEllS6_ --------------------------
	.section	.text._ZN2at6native16triu_tril_kernelIslLb1ELi4ELb1EEEvNS_4cuda6detail10TensorInfoIT_T0_EENS4_IKS5_S6_EEllS6_,"ax",@progbits
	.align	128
        .global         _ZN2at6native16triu_tril_kernelIslLb1ELi4ELb1EEEvNS_4cuda6detail10TensorInfoIT_T0_EENS4_IKS5_S6_EEllS6_
        .type           _ZN2at6native16triu_tril_kernelIslLb1ELi4ELb1EEEvNS_4cuda6detail10TensorInfoIT_T0_EENS4_IKS5_S6_EEllS6_,@function
        .size           _ZN2at6native16triu_tril_kernelIslLb1ELi4ELb1EEEvNS_4cuda6detail10TensorInfoIT_T0_EENS4_IKS5_S6_EEllS6_,(.L_x_3198 - _ZN2at6native16triu_tril_kernelIslLb1ELi4ELb1EEEvNS_4cuda6detail10TensorInfoIT_T0_EENS4_IKS5_S6_EEllS6_)
        .other          _ZN2at6native16triu_tril_kernelIslLb1ELi4ELb1EEEvNS_4cuda6detail10TensorInfoIT_T0_EENS4_IKS5_S6_EEllS6_,@"STO_CUDA_ENTRY STV_DEFAULT"
_ZN2at6native16triu_tril_kernelIslLb1ELi4ELb1EEEvNS_4cuda6detail10TensorInfoIT_T0_EENS4_IKS5_S6_EEllS6_:
.text._ZN2at6native16triu_tril_kernelIslLb1ELi4ELb1EEEvNS_4cuda6detail10TensorInfoIT_T0_EENS4_IKS5_S6_EEllS6_:
        /* <DEDUP_REMOVED lines=23> */
[----:B------:R-:W-:Y:S05]  /*0170*/  CALL.REL.NOINC `($__internal_49_$__cuda_sm20_div_s64) ;  /* 0x0000002000247944 */ /* 0x000fea0003c00000 */
        /* <DEDUP_REMOVED lines=8> */
.L_x_977:
        /* <DEDUP_REMOVED lines=23> */
.L_x_978:
[----:B------:R-:W-:Y:S05]  /*0370*/  BSYNC B0 ;  /* 0x0000000000007941 */ /* 0x000fea0003800000 */
.L_x_976:
        /* <DEDUP_REMOVED lines=12> */
[----:B------:R-:W-:Y:S05]  /*0440*/  CALL.REL.NOINC `($__internal_50_$__cuda_sm20_rem_s64) ;  /* 0x0000002000bc7944 */ /* 0x000fea0003c00000 */
[----:B------:R-:W-:Y:S05]  /*0450*/  BRA `(.L_x_981) ;  /* 0x0000000000487947 */ /* 0x000fea0003800000 */
.L_x_980:
        /* <DEDUP_REMOVED lines=18> */
.L_x_981:
[----:B------:R-:W-:Y:S05]  /*0580*/  BSYNC B0 ;  /* 0x0000000000007941 */ /* 0x000fea0003800000 */
.L_x_979:
        /* <DEDUP_REMOVED lines=21> */
[----:B------:R-:W-:Y:S05]  /*06e0*/  CALL.REL.NOINC `($__internal_49_$__cuda_sm20_div_s64) ;  /* 0x0000001800c87944 */ /* 0x000fea0003c00000 */
[----:B------:R-:W-:Y:S02]  /*06f0*/  IMAD.MOV.U32 R18, RZ, RZ, R10 ;  /* 0x000000ffff127224 */ /* 0x000fe400078e000a */
[----:B------:R-:W-:Y:S01]  /*0700*/  IMAD.MOV.U32 R19, RZ, RZ, R11 ;  /* 0x000000ffff137224 */ /* 0x000fe200078e000b */
[----:B------:R-:W-:Y:S06]  /*0710*/  BRA `(.L_x_984) ;  /* 0x00000000004c7947 */ /* 0x000fec0003800000 */
.L_x_983:
        /* <DEDUP_REMOVED lines=19> */
.L_x_984:
[----:B------:R-:W-:Y:S05]  /*0850*/  BSYNC B0 ;  /* 0x0000000000007941 */ /* 0x000fea0003800000 */
.L_x_982:
        /* <DEDUP_REMOVED lines=42> */
.L_x_990:
        /* <DEDUP_REMOVED lines=14> */
[----:B------:R-:W-:Y:S05]  /*0be0*/  CALL.REL.NOINC `($__internal_49_$__cuda_sm20_div_s64) ;  /* 0x0000001400887944 */ /* 0x000fea0003c00000 */
        /* <DEDUP_REMOVED lines=11> */
.L_x_988:
        /* <DEDUP_REMOVED lines=23> */
.L_x_989:
[----:B------:R-:W-:Y:S05]  /*0e10*/  BSYNC B0 ;  /* 0x0000000000007941 */ /* 0x000fea0003800000 */
.L_x_987:
        /* <DEDUP_REMOVED lines=14> */
.L_x_986:
        /* <DEDUP_REMOVED lines=13> */
.L_x_1003:
        /* <DEDUP_REMOVED lines=14> */
[----:B------:R-:W-:Y:S05]  /*10b0*/  CALL.REL.NOINC `($__internal_49_$__cuda_sm20_div_s64) ;  /* 0x0000001000547944 */ /* 0x000fea0003c00000 */
        /* <DEDUP_REMOVED lines=11> */
.L_x_992:
        /* <DEDUP_REMOVED lines=23> */
.L_x_993:
[----:B------:R-:W-:Y:S05]  /*12e0*/  BSYNC B0 ;  /* 0x0000000000007941 */ /* 0x000fea0003800000 */
.L_x_991:
        /* <DEDUP_REMOVED lines=31> */
.L_x_995:
        /* <DEDUP_REMOVED lines=23> */
.L_x_996:
[----:B------:R-:W-:Y:S05]  /*1650*/  BSYNC B0 ;  /* 0x0000000000007941 */ /* 0x000fea0003800000 */
.L_x_994:
        /* <DEDUP_REMOVED lines=33> */
.L_x_998:
        /* <DEDUP_REMOVED lines=23> */
.L_x_999:
[----:B------:R-:W-:Y:S05]  /*19e0*/  BSYNC B0 ;  /* 0x0000000000007941 */ /* 0x000fea0003800000 */
.L_x_997:
        /* <DEDUP_REMOVED lines=20> */
[----:B------:R-:W-:Y:S05]  /*1b30*/  CALL.REL.NOINC `($__internal_49_$__cuda_sm20_div_s64) ;  /* 0x0000000400b47944 */ /* 0x000fea0003c00000 */
        /* <DEDUP_REMOVED lines=11> */
.L_x_1001:
        /* <DEDUP_REMOVED lines=23> */
.L_x_1002:
[----:B------:R-:W-:Y:S05]  /*1d60*/  BSYNC B0 ;  /* 0x0000000000007941 */ /* 0x000fea0003800000 */
.L_x_1000:
        /* <DEDUP_REMOVED lines=13> */
.L_x_985:
        /* <DEDUP_REMOVED lines=61> */
        .weak           $__internal_49_$__cuda_sm20_div_s64
        .type           $__internal_49_$__cuda_sm20_div_s64,@function
        .size           $__internal_49_$__cuda_sm20_div_s64,($__internal_50_$__cuda_sm20_rem_s64 - $__internal_49_$__cuda_sm20_div_s64)
$__internal_49_$__cuda_sm20_div_s64:
        /* <DEDUP_REMOVED lines=82> */
[----:B------:R-:W-:Y:S06]  /*2730*/  RET.REL.NODEC R8 `(_ZN2at6native16triu_tril_kernelIslLb1ELi4ELb1EEEvNS_4cuda6detail10TensorInfoIT_T0_EENS4_IKS5_S6_EEllS6_) ;  /* 0xffffffd808307950 */ /* 0x000fec0003c3ffff */
        .weak           $__internal_50_$__cuda_sm20_rem_s64
        .type           $__internal_50_$__cuda_sm20_rem_s64,@function
        .size           $__internal_50_$__cuda_sm20_rem_s64,(.L_x_3198 - $__internal_50_$__cuda_sm20_rem_s64)
$__internal_50_$__cuda_sm20_rem_s64:
        /* <DEDUP_REMOVED lines=77> */
[----:B------:R-:W-:Y:S06]  /*2c10*/  RET.REL.NODEC R6 `(_ZN2at6native16triu_tril_kernelIslLb1ELi4ELb1EEEvNS_4cuda6detail10TensorInfoIT_T0_EENS4_IKS5_S6_EEllS6_) ;  /* 0xffffffd006f87950 */ /* 0x000fec0003c3ffff */
.L_x_1004:
        /* <DEDUP_REMOVED lines=14> */
.L_x_3198:


//--------------------- .text._ZN2at6native16triu_tril_kernelIsiLb1ELi4ELb0EEEvNS_4cuda6detail10TensorInfoIT_T0_EENS4_IKS5_S6_EEllS6_ --------------------------
	.section	.text._ZN2at6native16triu_tril_kernelIsiLb1ELi4ELb0EEEvNS_4cuda6detail10TensorInfoIT_T0_EENS4_IKS5_S6_EEllS6_,"ax",@progbits
	.align	128
        .global         _ZN2at6native16triu_tril_kernelIsiLb1ELi4ELb0EEEvNS_4cuda6detail10TensorInfoIT_T0_EENS4_IKS5_S6_EEllS6_
        .type           _ZN2at6native16triu_tril_kernelIsiLb1ELi4ELb0EEEvNS_4cuda6detail10TensorInfoIT_T0_EENS4_IKS5_S6_EEllS6_,@function
        .size           _ZN2at6native16triu_tril_kernelIsiLb1ELi4ELb0EEEvNS_4cuda6detail10TensorInfoIT_T0_EENS4_IKS5_S6_EEllS6_,(.L_x_3199 - _ZN2at6native16triu_tril_kernelIsiLb1ELi4ELb0EEEvNS_4cuda6detail10TensorInfoIT_T0_EENS4_IKS5_S6_EEllS6_)
        .other          _ZN2at6native16triu_tril_kernelIsiLb1ELi4ELb0EEEvNS_4cuda6detail10TensorInfoIT_T0_EENS4_IKS5_S6_EEllS6_,@"STO_CUDA_ENTRY STV_DEFAULT"
_ZN2at6native16triu_tril_kernelIsiLb1ELi4ELb0EEEvNS_4cuda6detail10TensorInfoIT_T0_EENS4_IKS5_S6_EEllS6_:
.text._ZN2at6native16triu_tril_kernelIsiLb1ELi4ELb0EEEvNS_4cuda6detail10TensorInfoIT_T0_EENS4_IKS5_S6_EEllS6_:
        /* <DEDUP_REMOVED lines=23> */
[----:B------:R-:W-:Y:S05]  /*0170*/  CALL.REL.NOINC `($__internal_51_$__cuda_sm20_div_s64) ;  /* 0x0000001800b87944 */ /* 0x000fea0003c00000 */
[----:B------:R-:W-:Y:S01]  /*0180*/  IADD3 R0, -R8, RZ, RZ ;  /* 0x000000ff08007210 */ /* 0x000fe20007ffe1ff */
[----:B------:R-:W-:Y:S01]  /*0190*/  ULDC UR6, c[0x0][0x3d0] ;  /* 0x0000f40000067ab9 */ /* 0x000fe20000000800 */
[----:B------:R-:W-:Y:S02]  /*01a0*/  IMAD.MOV.U32 R16, RZ, RZ, R8 ;  /* 0x000000ffff107224 */ /* 0x000fe400078e0008 */
[----:B------:R-:W-:Y:S02]  /*01b0*/  IMAD.MOV.U32 R17, RZ, RZ, R9 ;  /* 0x000000ffff117224 */ /* 0x000fe400078e0009 */
[----:B------:R-:W-:Y:S01]  /*01c0*/  IMAD R3, R0, UR6, R3 ;  /* 0x0000000600037c24 */ /* 0x000fe2000f8e0203 */
[----:B------:R-:W-:Y:S06]  /*01d0*/  BRA `(.L_x_1007) ;  /* 0x0000000000547947 */ /* 0x000fec0003800000 */
.L_x_1006:
        /* <DEDUP_REMOVED lines=21> */
.L_x_1007:
[----:B------:R-:W-:Y:S05]  /*0330*/  BSYNC B0 ;  /* 0x0000000000007941 */ /* 0x000fea0003800000 */
.L_x_1005:
        /* <DEDUP_REMOVED lines=15> */
[----:B------:R-:W-:Y:S05]  /*0430*/  CALL.REL.NOINC `($__internal_51_$__cuda_sm20_div_s64) ;  /* 0x0000001800087944 */ /* 0x000fea0003c00000 */
[--C-:B------:R-:W-:Y:S01]  /*0440*/  IMAD.MOV R5, RZ, RZ, -R8.reuse ;  /* 0x000000ffff057224 */ /* 0x100fe200078e0a08 */
[----:B------:R-:W-:Y:S01]  /*0450*/  MOV R15, R9 ;  /* 0x00000009000f7202 */ /* 0x000fe20000000f00 */
[----:B------:R-:W-:Y:S02]  /*0460*/  IMAD.MOV.U32 R14, RZ, RZ, R8 ;  /* 0x000000ffff0e7224 */ /* 0x000fe400078e0008 */
[----:B------:R-:W-:Y:S01]  /*0470*/  IMAD R2, R5, UR5, R16 ;  /* 0x0000000505027c24 */ /* 0x000fe2000f8e0210 */
[----:B------:R-:W-:Y:S06]  /*0480*/  BRA `(.L_x_1010) ;  /* 0x0000000000547947 */ /* 0x000fec0003800000 */
.L_x_1009:
        /* <DEDUP_REMOVED lines=21> */
.L_x_1010:
[----:B------:R-:W-:Y:S05]  /*05e0*/  BSYNC B0 ;  /* 0x0000000000007941 */ /* 0x000fea0003800000 */
.L_x_1008:
        /* <DEDUP_REMOVED lines=24> */
.L_x_1016:
        /* <DEDUP_REMOVED lines=11> */
[----:B------:R-:W-:Y:S05]  /*0820*/  CALL.REL.NOINC `($__internal_51_$__cuda_sm20_div_s64) ;  /* 0x00000014000c7944 */ /* 0x000fea0003c00000 */
[----:B------:R-:W-:Y:S02]  /*0830*/  IMAD.MOV R7, RZ, RZ, -R8 ;  /* 0x000000ffff077224 */ /* 0x000fe400078e0a08 */
[----:B------:R-:W-:Y:S02]  /*0840*/  IMAD.MOV.U32 R15, RZ, RZ, R9 ;  /* 0x000000ffff0f7224 */ /* 0x000fe400078e0009 */
[----:B------:R-:W-:Y:S01]  /*0850*/  IMAD R7, R7, UR10, R14 ;  /* 0x0000000a07077c24 */ /* 0x000fe2000f8e020e */
[----:B------:R-:W-:Y:S01]  /*0860*/  MOV R14, R8 ;  /* 0x00000008000e7202 */ /* 0x000fe20000000f00 */
[----:B------:R-:W-:Y:S06]  /*0870*/  BRA `(.L_x_1015) ;  /* 0x0000000000587947 */ /* 0x000fec0003800000 */
.L_x_1014:
        /* <DEDUP_REMOVED lines=22> */
.L_x_1015:
[----:B------:R-:W-:Y:S05]  /*09e0*/  BSYNC B0 ;  /* 0x0000000000007941 */ /* 0x000fea0003800000 */
.L_x_1013:
        /* <DEDUP_REMOVED lines=10> */
.L_x_1012:
        /* <DEDUP_REMOVED lines=9> */
.L_x_1029:
        /* <DEDUP_REMOVED lines=12> */
[----:B------:R-:W-:Y:S01]  /*0be0*/  IMAD.MOV R15, RZ, RZ, -R8 ;  /* 0x000000ffff0f7224 */ /* 0x000fe200078e0a08 */
[----:B------:R-:W-:Y:S01]  /*0bf0*/  MOV R16, R8 ;  /* 0x0000000800107202 */ /* 0x000fe20000000f00 */
[----:B------:R-:W-:Y:S02]  /*0c00*/  IMAD.MOV.U32 R17, RZ, RZ, R9 ;  /* 0x000000ffff117224 */ /* 0x000fe400078e0009 */
[----:B------:R-:W-:Y:S01]  /*0c10*/  IMAD R15, R15, UR5, R14 ;  /* 0x000000050f0f7c24 */ /* 0x000fe2000f8e020e */
[----:B------:R-:W-:Y:S06]  /*0c20*/  BRA `(.L_x_1019) ;  /* 0x0000000000547947 */ /* 0x000fec0003800000 */
.L_x_1018:
        /* <DEDUP_REMOVED lines=21> */
.L_x_1019:
[----:B------:R-:W-:Y:S05]  /*0d80*/  BSYNC B0 ;  /* 0x0000000000007941 */ /* 0x000fea0003800000 */
.L_x_1017:
        /* <DEDUP_REMOVED lines=15> */
[----:B------:R-:W-:Y:S05]  /*0e80*/  CALL.REL.NOINC `($__internal_51_$__cuda_sm20_div_s64) ;  /* 0x0000000c00747944 */ /* 0x000fea0003c00000 */
[----:B------:R-:W-:Y:S01]  /*0e90*/  IADD3 R17, -R8, RZ, RZ ;  /* 0x000000ff08117210 */ /* 0x000fe20007ffe1ff */
[----:B------:R-:W-:Y:S02]  /*0ea0*/  IMAD.MOV.U32 R14, RZ, RZ, R8 ;  /* 0x000000ffff0e7224 */ /* 0x000fe400078e0008 */
[----:B------:R-:W-:Y:S02]  /*0eb0*/  IMAD.MOV.U32 R15, RZ, RZ, R9 ;  /* 0x000000ffff0f7224 */ /* 0x000fe400078e0009 */
[----:B------:R-:W-:Y:S01]  /*0ec0*/  IMAD R17, R17, UR10, R16 ;  /* 0x0000000a11117c24 */ /* 0x000fe2000f8e0210 */
[----:B------:R-:W-:Y:S06]  /*0ed0*/  BRA `(.L_x_1022) ;  /* 0x0000000000547947 */ /* 0x000fec0003800000 */
.L_x_1021:
        /* <DEDUP_REMOVED lines=21> */
.L_x_1022:
[----:B------:R-:W-:Y:S05]  /*1030*/  BSYNC B0 ;  /* 0x0000000000007941 */ /* 0x000fea0003800000 */
.L_x_1020:
        /* <DEDUP_REMOVED lines=21> */
.L_x_1024:
        /* <DEDUP_REMOVED lines=21> */
.L_x_1025:
[----:B------:R-:W-:Y:S05]  /*12e0*/  BSYNC B0 ;  /* 0x0000000000007941 */ /* 0x000fea0003800000 */
.L_x_1023:
        /* <DEDUP_REMOVED lines=21> */
.L_x_1027:
        /* <DEDUP_REMOVED lines=21> */
.L_x_1028:
[----:B------:R-:W-:Y:S05]  /*1590*/  BSYNC B0 ;  /* 0x0000000000007941 */ /* 0x000fea0003800000 */
.L_x_1026:
        /* <DEDUP_REMOVED lines=11> */
.L_x_1011:
        /* <DEDUP_REMOVED lines=31> */
[----:B------:R-:W-:-:S05]  /*1840*/  VIADD R9, R3, 0x3 ;  /* 0x0000000303097836 */ /* 0x000fca0000000000 */
[----:B------:R-:W-:Y:S01]  /*1850*/  ISETP.GE.AND P0, PT, R9, R8, PT ;  /* 0x000000080900720c */ /* 0x000fe20003f06270 */
[----:B------:R-:W-:-:S12]  /*1860*/  IMAD.WIDE R8, R11, 0x2, R6 ;  /* 0x000000020b087825 */ /* 0x000fd800078e0206 */
[----:B------:R-:W-:Y:S02]  /*1870*/  @!P0 IMAD.WIDE R6, R11, 0x2, R8 ;  /* 0x000000020b068825 */ /* 0x000fe400078e0208 */
[----:B------:R0:W5:Y:S04]  /*1880*/  LDG.E.U16 R9, desc[UR6][R8.64] ;  /* 0x0000000608097981 */ /* 0x000168000c1e1500 */
[----:B------:R0:W5:Y:S02]  /*1890*/  @!P0 LDG.E.U16 R0, desc[UR6][R6.64] ;  /* 0x0000000606008981 */ /* 0x000164000c1e1500 */
.L_x_1033:
[----:B------:R-:W-:Y:S05]  /*18a0*/  BSYNC B1 ;  /* 0x0000000000017941 */ /* 0x000fea0003800000 */
.L_x_1032:
[----:B------:R-:W-:-:S04]  /*18b0*/  IMAD.IADD R2, R3, 0x1, -R2 ;  /* 0x0000000103027824 */ /* 0x000fc800078e0a02 */
[C---:B0-----:R-:W-:Y:S01]  /*18c0*/  VIADD R7, R2.reuse, 0x2 ;  /* 0x0000000202077836 */ /* 0x041fe20000000000 */
[C---:B------:R-:W-:Y:S02]  /*18d0*/  IADD3 R6, R2.reuse, 0x1, RZ ;  /* 0x0000000102067810 */ /* 0x040fe40007ffe0ff */
[C---:B------:R-:W-:Y:S02]  /*18e0*/  ISETP.GE.U32.AND P1, PT, R2.reuse, UR10, PT ;  /* 0x0000000a02007c0c */ /* 0x040fe4000bf26070 */
[----:B------:R-:W-:Y:S01]  /*18f0*/  SHF.R.S32.HI R8, RZ, 0x1f, R2 ;  /* 0x0000001fff087819 */ /* 0x000fe20000011402 */
[----:B------:R-:W-:Y:S01]  /*1900*/  VIADD R2, R2, 0x3 ;  /* 0x0000000302027836 */ /* 0x000fe20000000000 */
[----:B------:R-:W-:Y:S02]  /*1910*/  ISETP.GE.U32.AND P0, PT, R6, UR10, PT ;  /* 0x0000000a06007c0c */ /* 0x000fe4000bf06070 */
[----:B------:R-:W-:Y:S02]  /*1920*/  ISETP.GE.U32.AND P3, PT, R7, UR10, PT ;  /* 0x0000000a07007c0c */ /* 0x000fe4000bf66070 */
[----:B------:R-:W-:-:S02]  /*1930*/  SHF.R.S32.HI R6, RZ, 0x1f, R6 ;  /* 0x0000001fff067819 */ /* 0x000fc40000011406 */
[----:B------:R-:W-:Y:S02]  /*1940*/  SHF.R.S32.HI R7, RZ, 0x1f, R7 ;  /* 0x0000001fff077819 */ /* 0x000fe40000011407 */
[----:B------:R-:W-:Y:S02]  /*1950*/  ISETP.GE.U32.AND P2, PT, R2, UR10, PT ;  /* 0x0000000a02007c0c */ /* 0x000fe4000bf46070 */
[----:B------:R-:W-:Y:S02]  /*1960*/  SHF.R.S32.HI R2, RZ, 0x1f, R2 ;  /* 0x0000001fff027819 */ /* 0x000fe40000011402 */
[----:B------:R-:W-:Y:S02]  /*1970*/  ISETP.GE.AND.EX P1, PT, R8, UR11, PT, P1 ;  /* 0x0000000b08007c0c */ /* 0x000fe4000bf26310 */
[----:B------:R-:W-:Y:S02]  /*1980*/  ISETP.GE.AND.EX P0, PT, R6, UR11, PT, P0 ;  /* 0x0000000b06007c0c */ /* 0x000fe4000bf06300 */
[----:B------:R-:W-:-:S02]  /*1990*/  ISETP.GE.AND.EX P3, PT, R7, UR11, PT, P3 ;  /* 0x0000000b07007c0c */ /* 0x000fc4000bf66330 */
[----:B------:R-:W-:Y:S02]  /*19a0*/  ISETP.GE.AND.EX P2, PT, R2, UR11, PT, P2 ;  /* 0x0000000b02007c0c */ /* 0x000fe4000bf46320 */
[----:B-----5:R-:W-:Y:S02]  /*19b0*/  SEL R5, R5, RZ, P1 ;  /* 0x000000ff05057207 */ /* 0x020fe40000800000 */
[----:B------:R-:W-:Y:S02]  /*19c0*/  SEL R4, R4, RZ, P0 ;  /* 0x000000ff04047207 */ /* 0x000fe40000000000 */
[----:B------:R-:W-:Y:S02]  /*19d0*/  SEL R9, R9, RZ, P3 ;  /* 0x000000ff09097207 */ /* 0x000fe40001800000 */
[----:B------:R-:W-:Y:S02]  /*19e0*/  SEL R0, R0, RZ, P2 ;  /* 0x000000ff00007207 */ /* 0x000fe40001000000 */
[----:B------:R-:W-:-:S02]  /*19f0*/  PRMT R11, R5, 0x7610, R11 ;  /* 0x00007610050b7816 */ /* 0x000fc4000000000b */
[----:B------:R-:W-:Y:S02]  /*1a00*/  PRMT R2, R4, 0x7610, R2 ;  /* 0x0000761004027816 */ /* 0x000fe40000000002 */
[----:B------:R-:W-:Y:S01]  /*1a10*/  PRMT R6, R9, 0x7610, R6 ;  /* 0x0000761009067816 */ /* 0x000fe20000000006 */
[----:B------:R-:W-:Y:S06]  /*1a20*/  BRA `(.L_x_1034) ;  /* 0x0000000000107947 */ /* 0x000fec0003800000 */
.L_x_1031:
[----:B------:R-:W-:Y:S02]  /*1a30*/  PRMT R0, RZ, 0x7610, R0 ;  /* 0x00007610ff007816 */ /* 0x000fe40000000000 */
[----:B------:R-:W-:Y:S02]  /*1a40*/  PRMT R6, RZ, 0x7610, R6 ;  /* 0x00007610ff067816 */ /* 0x000fe40000000006 */
[----:B------:R-:W-:Y:S02]  /*1a50*/  PRMT R2, RZ, 0x7610, R2 ;  /* 0x00007610ff027816 */ /* 0x000fe40000000002 */
[----:B------:R-:W-:-:S07]  /*1a60*/  PRMT R11, RZ, 0x7610, R11 ;  /* 0x00007610ff0b7816 */ /* 0x000fce000000000b */
.L_x_1034:
[----:B------:R-:W-:Y:S05]  /*1a70*/  BSYNC B0 ;  /* 0x0000000000007941 */ /* 0x000fea0003800000 */
.L_x_1030:
        /* <DEDUP_REMOVED lines=14> */
[----:B------:R-:W-:-:S04]  /*1b60*/  IMAD.U32 R5, RZ, RZ, UR4 ;  /* 0x00000004ff057e24 */ /* 0x000fc8000f8e00ff */
[----:B------:R-:W-:-:S05]  /*1b70*/  IMAD.WIDE R4, R5, 0x2, R22 ;  /* 0x0000000205047825 */ /* 0x000fca00078e0216 */
[----:B------:R1:W-:Y:S01]  /*1b80*/  STG.E.U16 desc[UR6][R4.64], R2 ;  /* 0x0000000204007986 */ /* 0x0003e2000c101506 */
[----:B------:R-:W-:Y:S05]  /*1b90*/  @P0 EXIT ;  /* 0x000000000000094d */ /* 0x000fea0003800000 */
[----:B------:R-:W-:Y:S01]  /*1ba0*/  IADD3 R3, R3, 0x3, RZ ;  /* 0x0000000303037810 */ /* 0x000fe20007ffe0ff */
[----:B------:R-:W-:-:S03]  /*1bb0*/  USHF.L.U32 UR5, UR4, 0x1, URZ ;  /* 0x0000000104057899 */ /* 0x000fc6000800063f */
[----:B------:R-:W-:-:S03]  /*1bc0*/  ISETP.GE.AND P0, PT, R3, UR8, PT ;  /* 0x0000000803007c0c */ /* 0x000fc6000bf06270 */
[----:B-1----:R-:W-:-:S04]  /*1bd0*/  IMAD.U32 R5, RZ, RZ, UR5 ;  /* 0x00000005ff057e24 */ /* 0x002fc8000f8e00ff */
[----:B------:R-:W-:-:S05]  /*1be0*/  IMAD.WIDE R2, R5, 0x2, R22 ;  /* 0x0000000205027825 */ /* 0x000fca00078e0216 */
[----:B------:R1:W-:Y:S01]  /*1bf0*/  STG.E.U16 desc[UR6][R2.64], R6 ;  /* 0x0000000602007986 */ /* 0x0003e2000c101506 */
[----:B------:R-:W-:Y:S05]  /*1c00*/  @P0 EXIT ;  /* 0x000000000000094d */ /* 0x000fea0003800000 */
[----:B------:R-:W-:-:S06]  /*1c10*/  UIMAD UR5, UR4, 0x3, URZ ;  /* 0x00000003040578a4 */ /* 0x000fcc000f8e023f */
[----:B-1----:R-:W-:-:S04]  /*1c20*/  IMAD.U32 R3, RZ, RZ, UR5 ;  /* 0x00000005ff037e24 */ /* 0x002fc8000f8e00ff */
[----:B------:R-:W-:-:S05]  /*1c30*/  IMAD.WIDE R2, R3, 0x2, R22 ;  /* 0x0000000203027825 */ /* 0x000fca00078e0216 */
[----:B------:R-:W-:Y:S01]  /*1c40*/  STG.E.U16 desc[UR6][R2.64], R0 ;  /* 0x0000000002007986 */ /* 0x000fe2000c101506 */
[----:B------:R-:W-:Y:S05]  /*1c50*/  EXIT ;  /* 0x000000000000794d */ /* 0x000fea0003800000 */
        .weak           $__internal_51_$__cuda_sm20_div_s64
        .type           $__internal_51_$__cuda_sm20_div_s64,@function
        .size           $__internal_51_$__cuda_sm20_div_s64,(.L_x_3199 - $__internal_51_$__cuda_sm20_div_s64)
$__internal_51_$__cuda_sm20_div_s64:
        /* <DEDUP_REMOVED lines=82> */
[----:B------:R-:W-:Y:S06]  /*2180*/  RET.REL.NODEC R6 `(_ZN2at6native16triu_tril_kernelIsiLb1ELi4ELb0EEEvNS_4cuda6detail10TensorInfoIT_T0_EENS4_IKS5_S6_EEllS6_) ;  /* 0xffffffdc069c7950 */ /* 0x000fec0003c3ffff */
.L_x_1035:
        /* <DEDUP_REMOVED lines=15> */
.L_x_3199:


//--------------------- .text._ZN2at6native16triu_tril_kernelIsiLb1ELi4ELb1EEEvNS_4cuda6detail10TensorInfoIT_T0_EENS4_IKS5_S6_EEllS6_ --------------------------
	.section	.text._ZN2at6native16triu_tril_kernelIsiLb1ELi4ELb1EEEvNS_4cuda6detail10TensorInfoIT_T0_EENS4_IKS5_S6_EEllS6_,"ax",@progbits
	.align	128
        .global         _ZN2at6native16triu_tril_kernelIsiLb1ELi4ELb1EEEvNS_4cuda6detail10TensorInfoIT_T0_EENS4_IKS5_S6_EEllS6_
        .type           _ZN2at6native16triu_tril_kernelIsiLb1ELi4ELb1EEEvNS_4cuda6detail10TensorInfoIT_T0_EENS4_IKS5_S6_EEllS6_,@function
        .size           _ZN2at6native16triu_tril_kernelIsiLb1ELi4ELb1EEEvNS_4cuda6detail10TensorInfoIT_T0_EENS4_IKS5_S6_EEllS6_,(.L_x_3201 - _ZN2at6native16triu_tril_kernelIsiLb1ELi4ELb1EEEvNS_4cuda6detail10TensorInfoIT_T0_EENS4_IKS5_S6_EEllS6_)
        .other          _ZN2at6native16triu_tril_kernelIsiLb1ELi4ELb1EEEvNS_4cuda6detail10TensorInfoIT_T0_EENS4_IKS5_S6_EEllS6_,@"STO_CUDA_ENTRY STV_DEFAULT"
_ZN2at6native16triu_tril_kernelIsiLb1ELi4ELb1EEEvNS_4cuda6detail10TensorInfoIT_T0_EENS4_IKS5_S6_EEllS6_:
.text._ZN2at6native16triu_tril_kernelIsiLb1ELi4ELb1EEEvNS_4cuda6detail10TensorInfoIT_T0_EENS4_IKS5_S6_EEllS6_:
        /* <DEDUP_REMOVED lines=23> */
[----:B------:R-:W-:Y:S05]  /*0170*/  CALL.REL.NOINC `($__internal_52_$__cuda_sm20_div_s64) ;  /* 0x0000001800187944 */ /* 0x000fea0003c00000 */
[----:B------:R-:W-:Y:S01]  /*0180*/  IADD3 R3, -R8, RZ, RZ ;  /* 0x000000ff08037210 */ /* 0x000fe20007ffe1ff */
[----:B------:R-:W-:-:S04]  /*0190*/  ULDC UR6, c[0x0][0x3d0] ;  /* 0x0000f40000067ab9 */ /* 0x000fc80000000800 */
[----:B------:R-:W-:Y:S01]  /*01a0*/  IMAD R4, R3, UR6, R4 ;  /* 0x0000000603047c24 */ /* 0x000fe2000f8e0204 */
[----:B------:R-:W-:Y:S06]  /*01b0*/  BRA `(.L_x_1038) ;  /* 0x0000000000547947 */ /* 0x000fec0003800000 */
.L_x_1037:
        /* <DEDUP_REMOVED lines=21> */
.L_x_1038:
[----:B------:R-:W-:Y:S05]  /*0310*/  BSYNC B0 ;  /* 0x0000000000007941 */ /* 0x000fea0003800000 */
.L_x_1036:
        /* <DEDUP_REMOVED lines=13> */
[----:B------:R-:W-:Y:S05]  /*03f0*/  CALL.REL.NOINC `($__internal_53_$__cuda_sm20_rem_s64) ;  /* 0x0000001800c47944 */ /* 0x000fea0003c00000 */
[----:B------:R-:W-:Y:S01]  /*0400*/  MOV R3, R5 ;  /* 0x0000000500037202 */ /* 0x000fe20000000f00 */
[----:B------:R-:W-:Y:S06]  /*0410*/  BRA `(.L_x_1041) ;  /* 0x0000000000447947 */ /* 0x000fec0003800000 */
.L_x_1040:
        /* <DEDUP_REMOVED lines=17> */
.L_x_1041:
[----:B------:R-:W-:Y:S05]  /*0530*/  BSYNC B0 ;  /* 0x0000000000007941 */ /* 0x000fea0003800000 */
.L_x_1039:
        /* <DEDUP_REMOVED lines=17> */
[----:B0-----:R-:W-:Y:S05]  /*0650*/  CALL.REL.NOINC `($__internal_52_$__cuda_sm20_div_s64) ;  /* 0x0000001000e07944 */ /* 0x001fea0003c00000 */
[----:B------:R-:W-:Y:S01]  /*0660*/  IMAD.MOV.U32 R14, RZ, RZ, R8 ;  /* 0x000000ffff0e7224 */ /* 0x000fe200078e0008 */
[----:B------:R-:W-:Y:S01]  /*0670*/  MOV R15, R9 ;  /* 0x00000009000f7202 */ /* 0x000fe20000000f00 */
[----:B------:R-:W-:Y:S06]  /*0680*/  BRA `(.L_x_1044) ;  /* 0x00000000004c7947 */ /* 0x000fec0003800000 */
.L_x_1043:
        /* <DEDUP_REMOVED lines=19> */
.L_x_1044:
[----:B------:R-:W-:Y:S05]  /*07c0*/  BSYNC B0 ;  /* 0x0000000000007941 */ /* 0x000fea0003800000 */
.L_x_1042:
        /* <DEDUP_REMOVED lines=18> */
.L_x_1050:
        /* <DEDUP_REMOVED lines=10> */
[----:B------:R-:W-:Y:S05]  /*0990*/  CALL.REL.NOINC `($__internal_52_$__cuda_sm20_div_s64) ;  /* 0x0000001000107944 */ /* 0x000fea0003c00000 */
[----:B------:R-:W-:Y:S01]  /*09a0*/  IADD3 R5, -R8, RZ, RZ ;  /* 0x000000ff08057210 */ /* 0x000fe20007ffe1ff */
[----:B------:R-:W-:-:S04]  /*09b0*/  IMAD.MOV.U32 R15, RZ, RZ, R9 ;  /* 0x000000ffff0f7224 */ /* 0x000fc800078e0009 */
[----:B------:R-:W-:Y:S02]  /*09c0*/  IMAD R10, R10, R5, R14 ;  /* 0x000000050a0a7224 */ /* 0x000fe400078e020e */
[----:B------:R-:W-:Y:S01]  /*09d0*/  IMAD.MOV.U32 R14, RZ, RZ, R8 ;  /* 0x000000ffff0e7224 */ /* 0x000fe200078e0008 */
[----:B------:R-:W-:Y:S06]  /*09e0*/  BRA `(.L_x_1049) ;  /* 0x0000000000587947 */ /* 0x000fec0003800000 */
.L_x_1048:
        /* <DEDUP_REMOVED lines=22> */
.L_x_1049:
[----:B------:R-:W-:Y:S05]  /*0b50*/  BSYNC B0 ;  /* 0x0000000000007941 */ /* 0x000fea0003800000 */
.L_x_1047:
        /* <DEDUP_REMOVED lines=8> */
.L_x_1046:
[----:B------:R-:W-:-:S13]  /*0be0*/  ISETP.GE.U32.AND P0, PT, R21, 0x3, PT ;  /* 0x000000031500780c */ /* 0x000fda0003f06070 */
[----:B------:R-:W-:Y:S05]  /*0bf0*/  @!P0 BRA `(.L_x_1045) ;  /* 0x0000000800b88947 */ /* 0x000fea0003800000 */
[C---:B------:R-:W-:Y:S01]  /*0c00*/  SHF.L.U32 R22, R20.reuse, 0x2, RZ ;  /* 0x0000000214167819 */ /* 0x040fe200000006ff */
[----:B------:R-:W-:Y:S02]  /*0c10*/  IMAD.MOV.U32 R5, RZ, RZ, 0x6c ;  /* 0x0000006cff057424 */ /* 0x000fe400078e00ff */
[C---:B------:R-:W-:Y:S02]  /*0c20*/  VIADD R21, R20.reuse, 0x4 ;  /* 0x0000000414157836 */ /* 0x040fe40000000000 */
[----:B------:R-:W-:Y:S02]  /*0c30*/  IMAD R20, R20, 0x4, R5 ;  /* 0x0000000414147824 */ /* 0x000fe400078e0205 */
[----:B------:R-:W-:-:S07]  /*0c40*/  VIADD R22, R22, 0xe0 ;  /* 0x000000e016167836 */ /* 0x000fce0000000000 */
.L_x_1063:
        /* <DEDUP_REMOVED lines=16> */
.L_x_1052:
        /* <DEDUP_REMOVED lines=22> */
.L_x_1053:
[----:B------:R-:W-:Y:S05]  /*0eb0*/  BSYNC B0 ;  /* 0x0000000000007941 */ /* 0x000fea0003800000 */
.L_x_1051:
        /* <DEDUP_REMOVED lines=12> */
[----:B------:R-:W-:Y:S05]  /*0f80*/  CALL.REL.NOINC `($__internal_52_$__cuda_sm20_div_s64) ;  /* 0x0000000800947944 */ /* 0x000fea0003c00000 */
[----:B------:R-:W-:Y:S01]  /*0f90*/  IMAD.MOV R11, RZ, RZ, -R8 ;  /* 0x000000ffff0b7224 */ /* 0x000fe200078e0a08 */
[----:B------:R-:W-:-:S03]  /*0fa0*/  MOV R15, R9 ;  /* 0x00000009000f7202 */ /* 0x000fc60000000f00 */
[----:B------:R-:W-:Y:S02]  /*0fb0*/  IMAD R11, R10, R11, R14 ;  /* 0x0000000b0a0b7224 */ /* 0x000fe400078e020e */
[----:B------:R-:W-:Y:S01]  /*0fc0*/  IMAD.MOV.U32 R14, RZ, RZ, R8 ;  /* 0x000000ffff0e7224 */ /* 0x000fe200078e0008 */
[----:B------:R-:W-:Y:S06]  /*0fd0*/  BRA `(.L_x_1056) ;  /* 0x0000000000587947 */ /* 0x000fec0003800000 */
.L_x_1055:
        /* <DEDUP_REMOVED lines=22> */
.L_x_1056:
[----:B------:R-:W-:Y:S05]  /*1140*/  BSYNC B0 ;  /* 0x0000000000007941 */ /* 0x000fea0003800000 */
.L_x_1054:
        /* <DEDUP_REMOVED lines=13> */
[----:B------:R-:W-:Y:S02]  /*1220*/  IADD3 R11, -R8, RZ, RZ ;  /* 0x000000ff080b7210 */ /* 0x000fe40007ffe1ff */
[----:B------:R-:W-:-:S03]  /*1230*/  MOV R15, R9 ;  /* 0x00000009000f7202 */ /* 0x000fc60000000f00 */
[----:B------:R-:W-:Y:S02]  /*1240*/  IMAD R11, R10, R11, R14 ;  /* 0x0000000b0a0b7224 */ /* 0x000fe400078e020e */
[----:B------:R-:W-:Y:S01]  /*1250*/  IMAD.MOV.U32 R14, RZ, RZ, R8 ;  /* 0x000000ffff0e7224 */ /* 0x000fe200078e0008 */
[----:B------:R-:W-:Y:S06]  /*1260*/  BRA `(.L_x_1059) ;  /* 0x0000000000587947 */ /* 0x000fec0003800000 */
.L_x_1058:
        /* <DEDUP_REMOVED lines=22> */
.L_x_1059:
[----:B------:R-:W-:Y:S05]  /*13d0*/  BSYNC B0 ;  /* 0x0000000000007941 */ /* 0x000fea0003800000 */
.L_x_1057:
        /* <DEDUP_REMOVED lines=18> */
.L_x_1061:
        /* <DEDUP_REMOVED lines=22> */
.L_x_1062:
[----:B------:R-:W-:Y:S05]  /*1660*/  BSYNC B0 ;  /* 0x0000000000007941 */ /* 0x000fea0003800000 */
.L_x_1060:
[----:B------:R0:W1:Y:S01]  /*1670*/  LDC R5, c[0x0][R20+0x204] ;  /* 0x0000810014057b82 */ /* 0x0000620000000800 */
[----:B------:R-:W-:Y:S02]  /*1680*/  VIADD R21, R21, 0xfffffffc ;  /* 0xfffffffc15157836 */ /* 0x000fe40000000000 */
[----:B------:R-:W-:-:S03]  /*1690*/  VIADD R22, R22, 0xfffffff0 ;  /* 0xfffffff016167836 */ /* 0x000fc60000000000 */
[----:B------:R-:W-:Y:S02]  /*16a0*/  ISETP.GT.AND P0, PT, R21, 0x3, PT ;  /* 0x000000031500780c */ /* 0x000fe40003f04270 */
[----:B0-----:R-:W-:Y:S01]  /*16b0*/  IADD3 R20, R20, -0x10, RZ ;  /* 0xfffffff014147810 */ /* 0x001fe20007ffe0ff */
[----:B-1----:R-:W-:-:S10]  /*16c0*/  IMAD R0, R5, R10, R0 ;  /* 0x0000000a05007224 */ /* 0x002fd400078e0200 */
[----:B------:R-:W-:Y:S05]  /*16d0*/  @P0 BRA `(.L_x_1063) ;  /* 0xfffffff4005c0947 */ /* 0x000fea000383ffff */
.L_x_1045:
        /* <DEDUP_REMOVED lines=48> */
        .weak           $__internal_52_$__cuda_sm20_div_s64
        .type           $__internal_52_$__cuda_sm20_div_s64,@function
        .size           $__internal_52_$__cuda_sm20_div_s64,($__internal_53_$__cuda_sm20_rem_s64 - $__internal_52_$__cuda_sm20_div_s64)
$__internal_52_$__cuda_sm20_div_s64:
        /* <DEDUP_REMOVED lines=82> */
[----:B------:R-:W-:Y:S05]  /*1f00*/  RET.REL.NODEC R6 `(_ZN2at6native16triu_tril_kernelIsiLb1ELi4ELb1EEEvNS_4cuda6detail10TensorInfoIT_T0_EENS4_IKS5_S6_EEllS6_) ;  /* 0xffffffe0063c7950 */ /* 0x000fea0003c3ffff */
        .weak           $__internal_53_$__cuda_sm20_rem_s64
        .type           $__internal_53_$__cuda_sm20_rem_s64,@function
        .size           $__internal_53_$__cuda_sm20_rem_s64,(.L_x_3201 - $__internal_53_$__cuda_sm20_rem_s64)
$__internal_53_$__cuda_sm20_rem_s64:
        /* <DEDUP_REMOVED lines=72> */
[----:B------:R-:W-:Y:S06]  /*2390*/  RET.REL.NODEC R2 `(_ZN2at6native16triu_tril_kernelIsiLb1ELi4ELb1EEEvNS_4cuda6detail10TensorInfoIT_T0_EENS4_IKS5_S6_EEllS6_) ;  /* 0xffffffdc02187950 */ /* 0x000fec0003c3ffff */
.L_x_1064:
        /* <DEDUP_REMOVED lines=14> */
.L_x_3201:


//--------------------- .text._ZN2at6native16triu_tril_kernelIllLb1ELi1ELb0EEEvNS_4cuda6detail10TensorInfoIT_T0_EENS4_IKS5_S6_EEllS6_ --------------------------
	.section	.text._ZN2at6native16triu_tril_kernelIllLb1ELi1ELb0EEEvNS_4cuda6detail10TensorInfoIT_T0_EENS4_IKS5_S6_EEllS6_,"ax",@progbits
	.align	128
        .global         _ZN2at6native16triu_tril_kernelIllLb1ELi1ELb0EEEvNS_4cuda6detail10TensorInfoIT_T0_EENS4_IKS5_S6_EEllS6_
        .type           _ZN2at6native16triu_tril_kernelIllLb1ELi1ELb0EEEvNS_4cuda6detail10TensorInfoIT_T0_EENS4_IKS5_S6_EEllS6_,@function
        .size           _ZN2at6native16triu_tril_kernelIllLb1ELi1ELb0EEEvNS_4cuda6detail10TensorInfoIT_T0_EENS4_IKS5_S6_EEllS6_,(.L_x_3202 - _ZN2at6native16triu_tril_kernelIllLb1ELi1ELb0EEEvNS_4cuda6detail10TensorInfoIT_T0_EENS4_IKS5_S6_EEllS6_)
        .other          _ZN2at6native16triu_tril_kernelIllLb1ELi1ELb0EEEvNS_4cuda6detail10TensorInfoIT_T0_EENS4_IKS5_S6_EEllS6_,@"STO_CUDA_ENTRY STV_DEFAULT"
_ZN2at6native16triu_tril_kernelIllLb1ELi1ELb0EEEvNS_4cuda6detail10TensorInfoIT_T0_EENS4_IKS5_S6_EEllS6_:
.text._ZN2at6native16triu_tril_kernelIllLb1ELi1ELb0EEEvNS_4cuda6detail10TensorInfoIT_T0_EENS4_IKS5_S6_EEllS6_:
        /* <DEDUP_REMOVED lines=18> */
[----:B------:R-:W-:Y:S01]  /*0120*/  MOV R10, UR5 ;  /* 0x00000005000a7c02 */ /* 0x000fe20008000f00 */
[----:B------:R-:W-:Y:S01]  /*0130*/  IMAD.MOV.U32 R20, RZ, RZ, R3 ;  /* 0x000000ffff147224 */ /* 0x000fe200078e0003 */
[----:B------:R-:W-:-:S07]  /*0140*/  MOV R0, 0x160 ;  /* 0x0000016000007802 */ /* 0x000fce0000000f00 */
[----:B------:R-:W-:Y:S05]  /*0150*/  CALL.REL.NOINC `($__internal_54_$__cuda_sm20_div_s64) ;  /* 0x0000001c00f47944 */ /* 0x000fea0003c00000 */
[-C--:B------:R-:W-:Y:S01]  /*0160*/  IADD3 R5, P0, RZ, -R19.reuse, RZ ;  /* 0x80000013ff057210 */ /* 0x080fe20007f1e0ff */
[----:B------:R-:W-:Y:S01]  /*0170*/  ULDC.64 UR4, c[0x0][0x560] ;  /* 0x0001580000047ab9 */ /* 0x000fe20000000a00 */
[----:B------:R-:W-:Y:S02]  /*0180*/  MOV R4, R19 ;  /* 0x0000001300047202 */ /* 0x000fe40000000f00 */
[----:B------:R-:W-:Y:S01]  /*0190*/  IADD3.X R0, RZ, ~R11, RZ, P0, !PT ;  /* 0x8000000bff007210 */ /* 0x000fe200007fe4ff */
[----:B------:R-:W-:-:S04]  /*01a0*/  IMAD.WIDE.U32 R2, R5, UR4, R2 ;  /* 0x0000000405027c25 */ /* 0x000fc8000f8e0002 */
[----:B------:R-:W-:-:S04]  /*01b0*/  IMAD R0, R0, UR4, RZ ;  /* 0x0000000400007c24 */ /* 0x000fc8000f8e02ff */
[----:B------:R-:W-:-:S04]  /*01c0*/  IMAD R5, R5, UR5, R0 ;  /* 0x0000000505057c24 */ /* 0x000fc8000f8e0200 */
[----:B------:R-:W-:Y:S02]  /*01d0*/  IMAD.IADD R3, R3, 0x1, R5 ;  /* 0x0000000103037824 */ /* 0x000fe400078e0205 */
[----:B------:R-:W-:Y:S01]  /*01e0*/  IMAD.MOV.U32 R5, RZ, RZ, R11 ;  /* 0x000000ffff057224 */ /* 0x000fe200078e000b */
[----:B------:R-:W-:Y:S06]  /*01f0*/  BRA `(.L_x_1067) ;  /* 0x00000000005c7947 */ /* 0x000fec0003800000 */
.L_x_1066:
[----:B------:R-:W-:Y:S02]  /*0200*/  ULDC UR4, c[0x0][0x560] ;  /* 0x0001580000047ab9 */ /* 0x000fe40000000800 */
[----:B------:R-:W0:Y:S01]  /*0210*/  I2F.U32.RP R0, UR4 ;  /* 0x0000000400007d06 */ /* 0x000e220008209000 */
[----:B------:R-:W-:-:S07]  /*0220*/  ISETP.NE.U32.AND P2, PT, RZ, UR4, PT ;  /* 0x00000004ff007c0c */ /* 0x000fce000bf45070 */
[----:B0-----:R-:W0:Y:S02]  /*0230*/  MUFU.RCP R0, R0 ;  /* 0x0000000000007308 */ /* 0x001e240000001000 */
[----:B0-----:R-:W-:-:S06]  /*0240*/  IADD3 R4, R0, 0xffffffe, RZ ;  /* 0x0ffffffe00047810 */ /* 0x001fcc0007ffe0ff */
        /* <DEDUP_REMOVED lines=9> */
[----:B------:R-:W-:Y:S01]  /*02e0*/  @P0 IADD3 R3, R3, -UR4, RZ ;  /* 0x8000000403030c10 */ /* 0x000fe2000fffe0ff */
[----:B------:R-:W-:-:S03]  /*02f0*/  @P0 VIADD R4, R4, 0x1 ;  /* 0x0000000104040836 */ /* 0x000fc60000000000 */
[----:B------:R-:W-:Y:S02]  /*0300*/  ISETP.GE.U32.AND P1, PT, R3, UR4, PT ;  /* 0x0000000403007c0c */ /* 0x000fe4000bf26070 */
[----:B------:R-:W-:-:S11]  /*0310*/  MOV R3, RZ ;  /* 0x000000ff00037202 */ /* 0x000fd60000000f00 */
[----:B------:R-:W-:Y:S02]  /*0320*/  @P1 IADD3 R4, R4, 0x1, RZ ;  /* 0x0000000104041810 */ /* 0x000fe40007ffe0ff */
[----:B------:R-:W-:-:S05]  /*0330*/  @!P2 LOP3.LUT R4, RZ, UR4, RZ, 0x33, !PT ;  /* 0x00000004ff04ac12 */ /* 0x000fca000f8e33ff */
[----:B------:R-:W-:-:S04]  /*0340*/  IMAD.MOV R5, RZ, RZ, -R4 ;  /* 0x000000ffff057224 */ /* 0x000fc800078e0a04 */
[----:B------:R-:W-:Y:S02]  /*0350*/  IMAD R2, R5, UR4, R2 ;  /* 0x0000000405027c24 */ /* 0x000fe4000f8e0202 */
[----:B------:R-:W-:-:S07]  /*0360*/  IMAD.MOV.U32 R5, RZ, RZ, RZ ;  /* 0x000000ffff057224 */ /* 0x000fce00078e00ff */
.L_x_1067:
[----:B------:R-:W-:Y:S05]  /*0370*/  BSYNC B0 ;  /* 0x0000000000007941 */ /* 0x000fea0003800000 */
.L_x_1065:
        /* <DEDUP_REMOVED lines=18> */
[----:B------:R-:W-:Y:S05]  /*04a0*/  CALL.REL.NOINC `($__internal_54_$__cuda_sm20_div_s64) ;  /* 0x0000001c00207944 */ /* 0x000fea0003c00000 */
[-C--:B------:R-:W-:Y:S01]  /*04b0*/  IADD3 R7, P0, RZ, -R19.reuse, RZ ;  /* 0x80000013ff077210 */ /* 0x080fe20007f1e0ff */
[----:B------:R-:W-:Y:S01]  /*04c0*/  IMAD.MOV.U32 R13, RZ, RZ, R11 ;  /* 0x000000ffff0d7224 */ /* 0x000fe200078e000b */
[----:B------:R-:W-:Y:S02]  /*04d0*/  MOV R12, R19 ;  /* 0x00000013000c7202 */ /* 0x000fe40000000f00 */
[----:B------:R-:W-:Y:S01]  /*04e0*/  IADD3.X R0, RZ, ~R11, RZ, P0, !PT ;  /* 0x8000000bff007210 */ /* 0x000fe200007fe4ff */
[----:B------:R-:W-:-:S04]  /*04f0*/  IMAD.WIDE.U32 R4, R7, UR6, R4 ;  /* 0x0000000607047c25 */ /* 0x000fc8000f8e0004 */
[----:B------:R-:W-:-:S04]  /*0500*/  IMAD R0, R0, UR6, RZ ;  /* 0x0000000600007c24 */ /* 0x000fc8000f8e02ff */
[----:B------:R-:W-:-:S04]  /*0510*/  IMAD R7, R7, UR7, R0 ;  /* 0x0000000707077c24 */ /* 0x000fc8000f8e0200 */
[----:B------:R-:W-:Y:S01]  /*0520*/  IMAD.IADD R5, R5, 0x1, R7 ;  /* 0x0000000105057824 */ /* 0x000fe200078e0207 */
[----:B------:R-:W-:Y:S06]  /*0530*/  BRA `(.L_x_1070) ;  /* 0x0000000000587947 */ /* 0x000fec0003800000 */
.L_x_1069:
        /* <DEDUP_REMOVED lines=21> */
[----:B------:R-:W-:-:S07]  /*0690*/  IMAD R4, R7, UR6, R4 ;  /* 0x0000000607047c24 */ /* 0x000fce000f8e0204 */
.L_x_1070:
[----:B------:R-:W-:Y:S05]  /*06a0*/  BSYNC B0 ;  /* 0x0000000000007941 */ /* 0x000fea0003800000 */
.L_x_1068:
        /* <DEDUP_REMOVED lines=15> */
[----:B------:R-:W-:Y:S01]  /*07a0*/  ULDC.64 UR6, c[0x0][UR5+0x2d8] ;  /* 0x0000b60005067abb */ /* 0x000fe20008000a00 */
[----:B------:R-:W-:Y:S01]  /*07b0*/  IADD3 R16, R9, R11, RZ ;  /* 0x0000000b09107210 */ /* 0x000fe20007ffe0ff */
        /* <DEDUP_REMOVED lines=39> */
.L_x_1076:
        /* <DEDUP_REMOVED lines=26> */
.L_x_1074:
        /* <DEDUP_REMOVED lines=23> */
.L_x_1075:
[----:B------:R-:W-:Y:S05]  /*0d40*/  BSYNC B0 ;  /* 0x0000000000007941 */ /* 0x000fea0003800000 */
.L_x_1073:
        /* <DEDUP_REMOVED lines=19> */
.L_x_1072:
        /* <DEDUP_REMOVED lines=13> */
.L_x_1089:
        /* <DEDUP_REMOVED lines=14> */
[----:B------:R-:W-:Y:S05]  /*1030*/  CALL.REL.NOINC `($__internal_54_$__cuda_sm20_div_s64) ;  /* 0x00000010003c7944 */ /* 0x000fea0003c00000 */
        /* <DEDUP_REMOVED lines=10> */
.L_x_1078:
        /* <DEDUP_REMOVED lines=23> */
.L_x_1079:
[----:B------:R-:W-:Y:S05]  /*1250*/  BSYNC B0 ;  /* 0x0000000000007941 */ /* 0x000fea0003800000 */
.L_x_1077:
        /* <DEDUP_REMOVED lines=35> */
.L_x_1081:
        /* <DEDUP_REMOVED lines=23> */
.L_x_1082:
[----:B------:R-:W-:Y:S05]  /*1600*/  BSYNC B0 ;  /* 0x0000000000007941 */ /* 0x000fea0003800000 */
.L_x_1080:
        /* <DEDUP_REMOVED lines=37> */
.L_x_1084:
        /* <DEDUP_REMOVED lines=23> */
.L_x_1085:
[----:B------:R-:W-:Y:S05]  /*19d0*/  BSYNC B0 ;  /* 0x0000000000007941 */ /* 0x000fea0003800000 */
.L_x_1083:
        /* <DEDUP_REMOVED lines=38> */
.L_x_1087:
        /* <DEDUP_REMOVED lines=22> */
.L_x_1088:
[----:B------:R-:W-:Y:S05]  /*1da0*/  BSYNC B0 ;  /* 0x0000000000007941 */ /* 0x000fea0003800000 */
.L_x_1086:
        /* <DEDUP_REMOVED lines=19> */
.L_x_1071:
        /* <DEDUP_REMOVED lines=17> */
[----:B------:R-:W-:Y:S01]  /*1ff0*/  ISETP.GE.U32.AND P0, PT, R4, UR10, PT ;  /* 0x0000000a04007c0c */ /* 0x000fe2000bf06070 */
[----:B------:R-:W-:-:S05]  /*2000*/  IMAD.X R5, R3, 0x1, ~R5, P1 ;  /* 0x0000000103057824 */ /* 0x000fca00008e0e05 */
[----:B------:R-:W-:-:S04]  /*2010*/  ISETP.GE.AND.EX P0, PT, R5, UR11, PT, P0 ;  /* 0x0000000b05007c0c */ /* 0x000fc8000bf06300 */
[----:B--2---:R-:W-:Y:S02]  /*2020*/  SEL R0, R6, RZ, P0 ;  /* 0x000000ff06007207 */ /* 0x004fe40000000000 */
[----:B------:R-:W-:Y:S01]  /*2030*/  SEL R7, R7, RZ, P0 ;  /* 0x000000ff07077207 */ /* 0x000fe20000000000 */
[----:B------:R-:W-:Y:S06]  /*2040*/  BRA `(.L_x_1092) ;  /* 0x0000000000087947 */ /* 0x000fec0003800000 */
.L_x_1091:
[----:B------:R-:W-:Y:S01]  /*2050*/  HFMA2.MMA R0, -RZ, RZ, 0, 0 ;  /* 0x00000000ff007435 */ /* 0x000fe200000001ff */
[----:B------:R-:W-:-:S10]  /*2060*/  IMAD.MOV.U32 R7, RZ, RZ, RZ ;  /* 0x000000ffff077224 */ /* 0x000fd400078e00ff */
.L_x_1092:
[----:B------:R-:W-:Y:S05]  /*2070*/  BSYNC B0 ;  /* 0x0000000000007941 */ /* 0x000fea0003800000 */
.L_x_1090:
[----:B------:R-:W-:Y:S02]  /*2080*/  ULDC.64 UR6, c[0x0][UR4+0x220] ;  /* 0x0000880004067abb */ /* 0x000fe40008000a00 */
[----:B------:R-:W-:-:S04]  /*2090*/  ISETP.GE.U32.AND P0, PT, R2, UR6, PT ;  /* 0x0000000602007c0c */ /* 0x000fc8000bf06070 */
[----:B------:R-:W-:-:S13]  /*20a0*/  ISETP.GE.AND.EX P0, PT, R3, UR7, PT, P0 ;  /* 0x0000000703007c0c */ /* 0x000fda000bf06300 */
[----:B------:R-:W-:Y:S05]  /*20b0*/  @P0 EXIT ;  /* 0x000000000000094d */ /* 0x000fea0003800000 */
[----:B------:R-:W-:Y:S01]  /*20c0*/  ULDC.64 UR4, c[0x0][0x210] ;  /* 0x0000840000047ab9 */ /* 0x000fe20000000a00 */
[----:B------:R-:W-:Y:S01]  /*20d0*/  MOV R2, R0 ;  /* 0x0000000000027202 */ /* 0x000fe20000000f00 */
[----:B------:R-:W-:Y:S01]  /*20e0*/  IMAD.MOV.U32 R3, RZ, RZ, R7 ;  /* 0x000000ffff037224 */ /* 0x000fe200078e0007 */
[----:B------:R-:W-:-:S04]  /*20f0*/  LEA R4, P0, R14, UR4, 0x3 ;  /* 0x000000040e047c11 */ /* 0x000fc8000f8018ff */
[----:B------:R-:W-:-:S05]  /*2100*/  LEA.HI.X R5, R14, UR5, R15, 0x3, P0 ;  /* 0x000000050e057c11 */ /* 0x000fca00080f1c0f */
[----:B------:R-:W-:Y:S01]  /*2110*/  STG.E.64 desc[UR8][R4.64], R2 ;  /* 0x0000000204007986 */ /* 0x000fe2000c101b08 */
[----:B------:R-:W-:Y:S05]  /*2120*/  EXIT ;  /* 0x000000000000794d */ /* 0x000fea0003800000 */
        .weak           $__internal_54_$__cuda_sm20_div_s64
        .type           $__internal_54_$__cuda_sm20_div_s64,@function
        .size           $__internal_54_$__cuda_sm20_div_s64,(.L_x_3202 - $__internal_54_$__cuda_sm20_div_s64)
$__internal_54_$__cuda_sm20_div_s64:
[-C--:B------:R-:W-:Y:S01]  /*2130*/  IADD3 R18, P1, RZ, -R11.reuse, RZ ;  /* 0x8000000bff127210 */ /* 0x080fe20007f3e0ff */
[----:B------:R-:W-:Y:S01]  /*2140*/  HFMA2.MMA R27, -RZ, RZ, 0, 0 ;  /* 0x00000000ff1b7435 */ /* 0x000fe200000001ff */
        /* <DEDUP_REMOVED lines=35> */
[----:B------:R-:W-:Y:S02]  /*2380*/  IADD3 R23, P2, R23, R22, RZ ;  /* 0x0000001617177210 */ /* 0x000fe40007f5e0ff */
[-C--:B------:R-:W-:Y:S01]  /*2390*/  IADD3.X R22, RZ, ~R20.reuse, RZ, P4, !PT ;  /* 0x80000014ff167210 */ /* 0x080fe200027fe4ff */
[----:B------:R-:W-:Y:S02]  /*23a0*/  IMAD.X R21, R24, 0x1, R21, P0 ;  /* 0x0000000118157824 */ /* 0x000fe400000e0615 */
[C---:B------:R-:W-:Y:S01]  /*23b0*/  IMAD.HI.U32 R26, R23.reuse, R25, RZ ;  /* 0x00000019171a7227 */ /* 0x040fe200078e00ff */
        /* <DEDUP_REMOVED lines=19> */
[----:B------:R-:W-:Y:S02]  /*24f0*/  SEL R25, R26, R25, P0 ;  /* 0x000000191a197207 */ /* 0x000fe40000000000 */
[----:B------:R-:W-:Y:S02]  /*2500*/  IADD3.X R26, R22, ~R19, RZ, P1, !PT ;  /* 0x80000013161a7210 */ /* 0x000fe40000ffe4ff */
[----:B------:R-:W-:Y:S01]  /*2510*/  SEL R24, R24, R23, P0 ;  /* 0x0000001718187207 */ /* 0x000fe20000000000 */
[----:B------:R-:W-:Y:S01]  /*2520*/  IMAD.X R23, RZ, RZ, R21, P2 ;  /* 0x000000ffff177224 */ /* 0x000fe200010e0615 */
[----:B------:R-:W-:Y:S02]  /*2530*/  SEL R26, R26, R22, P0 ;  /* 0x000000161a1a7207 */ /* 0x000fe40000000000 */
[----:B------:R-:W-:Y:S02]  /*2540*/  ISETP.GE.U32.AND P1, PT, R25, R18, PT ;  /* 0x000000121900720c */ /* 0x000fe40003f26070 */
[----:B------:R-:W-:Y:S01]  /*2550*/  SEL R23, R23, R21, P0 ;  /* 0x0000001517177207 */ /* 0x000fe20000000000 */
[----:B------:R-:W-:Y:S01]  /*2560*/  IMAD.MOV.U32 R21, RZ, RZ, 0x0 ;  /* 0x00000000ff157424 */ /* 0x000fe200078e00ff */
[----:B------:R-:W-:-:S02]  /*2570*/  IADD3 R18, P2, R24, 0x1, RZ ;  /* 0x0000000118127810 */ /* 0x000fc40007f5e0ff */
[----:B------:R-:W-:Y:S02]  /*2580*/  ISETP.GE.U32.AND.EX P0, PT, R26, R19, PT, P1 ;  /* 0x000000131a00720c */ /* 0x000fe40003f06110 */
[-C--:B------:R-:W-:Y:S02]  /*2590*/  IADD3.X R19, RZ, R23.reuse, RZ, P2, !PT ;  /* 0x00000017ff137210 */ /* 0x080fe400017fe4ff */
[----:B------:R-:W-:Y:S02]  /*25a0*/  SEL R18, R18, R24, P0 ;  /* 0x0000001812127207 */ /* 0x000fe40000000000 */
[----:B------:R-:W-:Y:S02]  /*25b0*/  SEL R23, R19, R23, P0 ;  /* 0x0000001713177207 */ /* 0x000fe40000000000 */
[----:B------:R-:W-:Y:S02]  /*25c0*/  IADD3 R19, P2, RZ, -R18, RZ ;  /* 0x80000012ff137210 */ /* 0x000fe40007f5e0ff */
[----:B------:R-:W-:-:S02]  /*25d0*/  ISETP.NE.U32.AND P0, PT, R11, RZ, PT ;  /* 0x000000ff0b00720c */ /* 0x000fc40003f05070 */
[----:B------:R-:W-:Y:S01]  /*25e0*/  ISETP.GE.AND P1, PT, R20, RZ, PT ;  /* 0x000000ff1400720c */ /* 0x000fe20003f26270 */
[----:B------:R-:W-:Y:S01]  /*25f0*/  IMAD.X R11, RZ, RZ, ~R23, P2 ;  /* 0x000000ffff0b7224 */ /* 0x000fe200010e0e17 */
[----:B------:R-:W-:Y:S02]  /*2600*/  MOV R20, R0 ;  /* 0x0000000000147202 */ /* 0x000fe40000000f00 */
[----:B------:R-:W-:Y:S02]  /*2610*/  ISETP.NE.AND.EX P0, PT, R10, RZ, PT, P0 ;  /* 0x000000ff0a00720c */ /* 0x000fe40003f05300 */
[----:B------:R-:W-:Y:S02]  /*2620*/  SEL R19, R19, R18, !P1 ;  /* 0x0000001213137207 */ /* 0x000fe40004800000 */
[----:B------:R-:W-:Y:S02]  /*2630*/  SEL R11, R11, R23, !P1 ;  /* 0x000000170b0b7207 */ /* 0x000fe40004800000 */
[----:B------:R-:W-:-:S02]  /*2640*/  SEL R19, R19, 0xffffffff, P0 ;  /* 0xffffffff13137807 */ /* 0x000fc40000000000 */
[----:B------:R-:W-:Y:S01]  /*2650*/  SEL R11, R11, 0xffffffff, P0 ;  /* 0xffffffff0b0b7807 */ /* 0x000fe20000000000 */
[----:B------:R-:W-:Y:S06]  /*2660*/  RET.REL.NODEC R20 `(_ZN2at6native16triu_tril_kernelIllLb1ELi1ELb0EEEvNS_4cuda6detail10TensorInfoIT_T0_EENS4_IKS5_S6_EEllS6_) ;  /* 0xffffffd814647950 */ /* 0x000fec0003c3ffff */
.L_x_1093:
        /* <DEDUP_REMOVED lines=9> */
.L_x_3202:


//--------------------- .text._ZN2at6native16triu_tril_kernelIllLb1ELi1ELb1EEEvNS_4cuda6detail10TensorInfoIT_T0_EENS4_IKS5_S6_EEllS6_ --------------------------
	.section	.text._ZN2at6native16triu_tril_kernelIllLb1ELi1ELb1EEEvNS_4cuda6detail10TensorInfoIT_T0_EENS4_IKS5_S6_EEllS6_,"ax",@progbits
	.align	128
        .global         _ZN2at6native16triu_tril_kernelIllLb1ELi1ELb1EEEvNS_4cuda6detail10TensorInfoIT_T0_EENS4_IKS5_S6_EEllS6_
        .type           _ZN2at6native16triu_tril_kernelIllLb1ELi1ELb1EEEvNS_4cuda6detail10TensorInfoIT_T0_EENS4_IKS5_S6_EEllS6_,@function
        .size           _ZN2at6native16triu_tril_kernelIllLb1ELi1ELb1EEEvNS_4cuda6detail10TensorInfoIT_T0_EENS4_IKS5_S6_EEllS6_,(.L_x_3204 - _ZN2at6native16triu_tril_kernelIllLb1ELi1ELb1EEEvNS_4cuda6detail10TensorInfoIT_T0_EENS4_IKS5_S6_EEllS6_)
        .other          _ZN2at6native16triu_tril_kernelIllLb1ELi1ELb1EEEvNS_4cuda6detail10TensorInfoIT_T0_EENS4_IKS5_S6_EEllS6_,@"STO_CUDA_ENTRY STV_DEFAULT"
_ZN2at6native16triu_tril_kernelIllLb1ELi1ELb1EEEvNS_4cuda6detail10TensorInfoIT_T0_EENS4_IKS5_S6_EEllS6_:
.text._ZN2at6native16triu_tril_kernelIllLb1ELi1ELb1EEEvNS_4cuda6detail10TensorInfoIT_T0_EENS4_IKS5_S6_EEllS6_:
        /* <DEDUP_REMOVED lines=21> */
[----:B------:R-:W-:Y:S05]  /*0150*/  CALL.REL.NOINC `($__internal_55_$__cuda_sm20_div_s64) ;  /* 0x0000001c00387944 */ /* 0x000fea0003c00000 */
        /* <DEDUP_REMOVED lines=8> */
.L_x_1095:
        /* <DEDUP_REMOVED lines=23> */
.L_x_1096:
[----:B------:R-:W-:Y:S05]  /*0350*/  BSYNC B0 ;  /* 0x0000000000007941 */ /* 0x000fea0003800000 */
.L_x_1094:
        /* <DEDUP_REMOVED lines=12> */
[----:B------:R-:W-:Y:S05]  /*0420*/  CALL.REL.NOINC `($__internal_56_$__cuda_sm20_rem_s64) ;  /* 0x0000001c00d47944 */ /* 0x000fea0003c00000 */
[----:B------:R-:W-:Y:S05]  /*0430*/  BRA `(.L_x_1099) ;  /* 0x0000000000487947 */ /* 0x000fea0003800000 */
.L_x_1098:
        /* <DEDUP_REMOVED lines=18> */
.L_x_1099:
[----:B------:R-:W-:Y:S05]  /*0560*/  BSYNC B0 ;  /* 0x0000000000007941 */ /* 0x000fea0003800000 */
.L_x_1097:
        /* <DEDUP_REMOVED lines=21> */
[----:B------:R-:W-:Y:S05]  /*06c0*/  CALL.REL.NOINC `($__internal_55_$__cuda_sm20_div_s64) ;  /* 0x0000001400dc7944 */ /* 0x000fea0003c00000 */
[----:B------:R-:W-:Y:S01]  /*06d0*/  MOV R12, R4 ;  /* 0x00000004000c7202 */ /* 0x000fe20000000f00 */
[----:B------:R-:W-:Y:S01]  /*06e0*/  IMAD.MOV.U32 R13, RZ, RZ, R5 ;  /* 0x000000ffff0d7224 */ /* 0x000fe200078e0005 */
[----:B------:R-:W-:Y:S06]  /*06f0*/  BRA `(.L_x_1102) ;  /* 0x00000000004c7947 */ /* 0x000fec0003800000 */
.L_x_1101:
        /* <DEDUP_REMOVED lines=19> */
.L_x_1102:
[----:B------:R-:W-:Y:S05]  /*0830*/  BSYNC B0 ;  /* 0x0000000000007941 */ /* 0x000fea0003800000 */
.L_x_1100:
        /* <DEDUP_REMOVED lines=41> */
.L_x_1108:
        /* <DEDUP_REMOVED lines=13> */
[----:B------:R-:W-:Y:S05]  /*0ba0*/  CALL.REL.NOINC `($__internal_55_$__cuda_sm20_div_s64) ;  /* 0x0000001000a47944 */ /* 0x000fea0003c00000 */
        /* <DEDUP_REMOVED lines=11> */
.L_x_1106:
        /* <DEDUP_REMOVED lines=23> */
.L_x_1107:
[----:B------:R-:W-:Y:S05]  /*0dd0*/  BSYNC B0 ;  /* 0x0000000000007941 */ /* 0x000fea0003800000 */
.L_x_1105:
        /* <DEDUP_REMOVED lines=14> */
.L_x_1104:
        /* <DEDUP_REMOVED lines=11> */
.L_x_1121:
        /* <DEDUP_REMOVED lines=13> */
[----:B------:R-:W-:Y:S05]  /*1040*/  CALL.REL.NOINC `($__internal_55_$__cuda_sm20_div_s64) ;  /* 0x0000000c007c7944 */ /* 0x000fea0003c00000 */
        /* <DEDUP_REMOVED lines=11> */
.L_x_1110:
        /* <DEDUP_REMOVED lines=23> */
.L_x_1111:
[----:B------:R-:W-:Y:S05]  /*1270*/  BSYNC B0 ;  /* 0x0000000000007941 */ /* 0x000fea0003800000 */
.L_x_1109:
        /* <DEDUP_REMOVED lines=30> */
.L_x_1113:
        /* <DEDUP_REMOVED lines=23> */
.L_x_1114:
[----:B------:R-:W-:Y:S05]  /*15d0*/  BSYNC B0 ;  /* 0x0000000000007941 */ /* 0x000fea0003800000 */
.L_x_1112:
        /* <DEDUP_REMOVED lines=31> */
.L_x_1116:
        /* <DEDUP_REMOVED lines=23> */
.L_x_1117:
[----:B------:R-:W-:Y:S05]  /*1940*/  BSYNC B0 ;  /* 0x0000000000007941 */ /* 0x000fea0003800000 */
.L_x_1115:
        /* <DEDUP_REMOVED lines=31> */
.L_x_1119:
        /* <DEDUP_REMOVED lines=23> */
.L_x_1120:
[----:B------:R-:W-:Y:S05]  /*1cb0*/  BSYNC B0 ;  /* 0x0000000000007941 */ /* 0x000fea0003800000 */
.L_x_1118:
        /* <DEDUP_REMOVED lines=14> */
.L_x_1103:
        /* <DEDUP_REMOVED lines=10> */
        .weak           $__internal_55_$__cuda_sm20_div_s64
        .type           $__internal_55_$__cuda_sm20_div_s64,@function
        .size           $__internal_55_$__cuda_sm20_div_s64,($__internal_56_$__cuda_sm20_rem_s64 - $__internal_55_$__cuda_sm20_div_s64)
$__internal_55_$__cuda_sm20_div_s64:
        /* <DEDUP_REMOVED lines=83> */
[----:B------:R-:W-:Y:S06]  /*2370*/  RET.REL.NODEC R6 `(_ZN2at6native16triu_tril_kernelIllLb1ELi1ELb1EEEvNS_4cuda6detail10TensorInfoIT_T0_EENS4_IKS5_S6_EEllS6_) ;  /* 0xffffffdc06207950 */ /* 0x000fec0003c3ffff */
        .weak           $__internal_56_$__cuda_sm20_rem_s64
        .type           $__internal_56_$__cuda_sm20_rem_s64,@function
        .size           $__internal_56_$__cuda_sm20_rem_s64,(.L_x_3204 - $__internal_56_$__cuda_sm20_rem_s64)
$__internal_56_$__cuda_sm20_rem_s64:
        /* <DEDUP_REMOVED lines=77> */
[----:B------:R-:W-:Y:S06]  /*2850*/  RET.REL.NODEC R6 `(_ZN2at6native16triu_tril_kernelIllLb1ELi1ELb1EEEvNS_4cuda6detail10TensorInfoIT_T0_EENS4_IKS5_S6_EEllS6_) ;  /* 0xffffffd406e87950 */ /* 0x000fec0003c3ffff */
.L_x_1122:
        /* <DEDUP_REMOVED lines=10> */
.L_x_3204:


//--------------------- .text._ZN2at6native16triu_tril_kernelIliLb1ELi1ELb0EEEvNS_4cuda6detail10TensorInfoIT_T0_EENS4_IKS5_S6_EEllS6_ --------------------------
	.section	.text._ZN2at6native16triu_tril_kernelIliLb1ELi1ELb0EEEvNS_4cuda6detail10TensorInfoIT_T0_EENS4_IKS5_S6_EEllS6_,"ax",@progbits
	.align	128
        .global         _ZN2at6native16triu_tril_kernelIliLb1ELi1ELb0EEEvNS_4cuda6detail10TensorInfoIT_T0_EENS4_IKS5_S6_EEllS6_
        .type           _ZN2at6native16triu_tril_kernelIliLb1ELi1ELb0EEEvNS_4cuda6detail10TensorInfoIT_T0_EENS4_IKS5_S6_EEllS6_,@function
        .size           _ZN2at6native16triu_tril_kernelIliLb1ELi1ELb0EEEvNS_4cuda6detail10TensorInfoIT_T0_EENS4_IKS5_S6_EEllS6_,(.L_x_3205 - _ZN2at6native16triu_tril_kernelIliLb1ELi1ELb0EEEvNS_4cuda6detail10TensorInfoIT_T0_EENS4_IKS5_S6_EEllS6_)
        .other          _ZN2at6native16triu_tril_kernelIliLb1ELi1ELb0EEEvNS_4cuda6detail10TensorInfoIT_T0_EENS4_IKS5_S6_EEllS6_,@"STO_CUDA_ENTRY STV_DEFAULT"
_ZN2at6native16triu_tril_kernelIliLb1ELi1ELb0EEEvNS_4cuda6detail10TensorInfoIT_T0_EENS4_IKS5_S6_EEllS6_:
.text._ZN2at6native16triu_tril_kernelIliLb1ELi1ELb0EEEvNS_4cuda6detail10TensorInfoIT_T0_EENS4_IKS5_S6_EEllS6_:
        /* <DEDUP_REMOVED lines=22> */
[----:B------:R-:W-:Y:S05]  /*0160*/  CALL.REL.NOINC `($__internal_57_$__cuda_sm20_div_s64) ;  /* 0x0000001400987944 */ /* 0x000fea0003c00000 */
[----:B------:R-:W-:Y:S01]  /*0170*/  IADD3 R5, -R9, RZ, RZ ;  /* 0x000000ff09057210 */ /* 0x000fe20007ffe1ff */
[----:B------:R-:W-:Y:S01]  /*0180*/  ULDC UR6, c[0x0][0x3d0] ;  /* 0x0000f40000067ab9 */ /* 0x000fe20000000800 */
[----:B------:R-:W-:Y:S02]  /*0190*/  IMAD.MOV.U32 R2, RZ, RZ, R9 ;  /* 0x000000ffff027224 */ /* 0x000fe400078e0009 */
[----:B------:R-:W-:Y:S02]  /*01a0*/  IMAD.MOV.U32 R3, RZ, RZ, R8 ;  /* 0x000000ffff037224 */ /* 0x000fe400078e0008 */
[----:B------:R-:W-:Y:S01]  /*01b0*/  IMAD R4, R5, UR6, R14 ;  /* 0x0000000605047c24 */ /* 0x000fe2000f8e020e */
[----:B------:R-:W-:Y:S06]  /*01c0*/  BRA `(.L_x_1125) ;  /* 0x0000000000547947 */ /* 0x000fec0003800000 */
.L_x_1124:
        /* <DEDUP_REMOVED lines=21> */
.L_x_1125:
[----:B------:R-:W-:Y:S05]  /*0320*/  BSYNC B0 ;  /* 0x0000000000007941 */ /* 0x000fea0003800000 */
.L_x_1123:
        /* <DEDUP_REMOVED lines=15> */
[----:B------:R-:W-:Y:S05]  /*0420*/  CALL.REL.NOINC `($__internal_57_$__cuda_sm20_div_s64) ;  /* 0x0000001000e87944 */ /* 0x000fea0003c00000 */
[--C-:B------:R-:W-:Y:S01]  /*0430*/  IMAD.MOV R3, RZ, RZ, -R9.reuse ;  /* 0x000000ffff037224 */ /* 0x100fe200078e0a09 */
[----:B------:R-:W-:Y:S01]  /*0440*/  MOV R15, R8 ;  /* 0x00000008000f7202 */ /* 0x000fe20000000f00 */
[----:B------:R-:W-:Y:S02]  /*0450*/  IMAD.MOV.U32 R14, RZ, RZ, R9 ;  /* 0x000000ffff0e7224 */ /* 0x000fe400078e0009 */
[----:B------:R-:W-:Y:S01]  /*0460*/  IMAD R3, R3, UR5, R2 ;  /* 0x0000000503037c24 */ /* 0x000fe2000f8e0202 */
[----:B------:R-:W-:Y:S06]  /*0470*/  BRA `(.L_x_1128) ;  /* 0x0000000000547947 */ /* 0x000fec0003800000 */
.L_x_1127:
        /* <DEDUP_REMOVED lines=21> */
.L_x_1128:
[----:B------:R-:W-:Y:S05]  /*05d0*/  BSYNC B0 ;  /* 0x0000000000007941 */ /* 0x000fea0003800000 */
.L_x_1126:
        /* <DEDUP_REMOVED lines=22> */
.L_x_1134:
        /* <DEDUP_REMOVED lines=10> */
[----:B------:R-:W-:Y:S05]  /*07e0*/  CALL.REL.NOINC `($__internal_57_$__cuda_sm20_div_s64) ;  /* 0x0000000c00f87944 */ /* 0x000fea0003c00000 */
[----:B------:R-:W-:Y:S01]  /*07f0*/  IADD3 R5, -R9, RZ, RZ ;  /* 0x000000ff09057210 */ /* 0x000fe20007ffe1ff */
[----:B------:R-:W-:-:S04]  /*0800*/  IMAD.MOV.U32 R15, RZ, RZ, R8 ;  /* 0x000000ffff0f7224 */ /* 0x000fc800078e0008 */
[----:B------:R-:W-:Y:S02]  /*0810*/  IMAD R10, R10, R5, R14 ;  /* 0x000000050a0a7224 */ /* 0x000fe400078e020e */
[----:B------:R-:W-:Y:S01]  /*0820*/  IMAD.MOV.U32 R14, RZ, RZ, R9 ;  /* 0x000000ffff0e7224 */ /* 0x000fe200078e0009 */
[----:B------:R-:W-:Y:S06]  /*0830*/  BRA `(.L_x_1133) ;  /* 0x0000000000587947 */ /* 0x000fec0003800000 */
.L_x_1132:
        /* <DEDUP_REMOVED lines=22> */
.L_x_1133:
[----:B------:R-:W-:Y:S05]  /*09a0*/  BSYNC B0 ;  /* 0x0000000000007941 */ /* 0x000fea0003800000 */
.L_x_1131:
        /* <DEDUP_REMOVED lines=10> */
.L_x_1130:
[----:B------:R-:W-:-:S13]  /*0a50*/  ISETP.GE.U32.AND P0, PT, R21, 0x3, PT ;  /* 0x000000031500780c */ /* 0x000fda0003f06070 */
[----:B------:R-:W-:Y:S05]  /*0a60*/  @!P0 BRA `(.L_x_1129) ;  /* 0x0000000800d88947 */ /* 0x000fea0003800000 */
[C---:B------:R-:W-:Y:S01]  /*0a70*/  SHF.L.U32 R22, R20.reuse, 0x2, RZ ;  /* 0x0000000214167819 */ /* 0x040fe200000006ff */
[----:B------:R-:W-:Y:S02]  /*0a80*/  IMAD.MOV.U32 R5, RZ, RZ, 0x6c ;  /* 0x0000006cff057424 */ /* 0x000fe400078e00ff */
[C---:B------:R-:W-:Y:S02]  /*0a90*/  VIADD R21, R20.reuse, 0x4 ;  /* 0x0000000414157836 */ /* 0x040fe40000000000 */
[----:B------:R-:W-:Y:S02]  /*0aa0*/  IMAD R20, R20, 0x4, R5 ;  /* 0x0000000414147824 */ /* 0x000fe400078e0205 */
[----:B------:R-:W-:-:S07]  /*0ab0*/  VIADD R22, R22, 0xe0 ;  /* 0x000000e016167836 */ /* 0x000fce0000000000 */
.L_x_1147:
        /* <DEDUP_REMOVED lines=11> */
[----:B------:R-:W-:Y:S02]  /*0b70*/  IADD3 R11, -R9, RZ, RZ ;  /* 0x000000ff090b7210 */ /* 0x000fe40007ffe1ff */
[----:B------:R-:W-:-:S03]  /*0b80*/  MOV R15, R8 ;  /* 0x00000008000f7202 */ /* 0x000fc60000000f00 */
[----:B------:R-:W-:Y:S02]  /*0b90*/  IMAD R11, R10, R11, R14 ;  /* 0x0000000b0a0b7224 */ /* 0x000fe400078e020e */
[----:B------:R-:W-:Y:S01]  /*0ba0*/  IMAD.MOV.U32 R14, RZ, RZ, R9 ;  /* 0x000000ffff0e7224 */ /* 0x000fe200078e0009 */
[----:B------:R-:W-:Y:S06]  /*0bb0*/  BRA `(.L_x_1137) ;  /* 0x0000000000587947 */ /* 0x000fec0003800000 */
.L_x_1136:
        /* <DEDUP_REMOVED lines=22> */
.L_x_1137:
[----:B------:R-:W-:Y:S05]  /*0d20*/  BSYNC B0 ;  /* 0x0000000000007941 */ /* 0x000fea0003800000 */
.L_x_1135:
        /* <DEDUP_REMOVED lines=14> */
[----:B------:R-:W-:Y:S05]  /*0e10*/  CALL.REL.NOINC `($__internal_57_$__cuda_sm20_div_s64) ;  /* 0x00000008006c7944 */ /* 0x000fea0003c00000 */
[----:B------:R-:W-:Y:S02]  /*0e20*/  IADD3 R11, -R9, RZ, RZ ;  /* 0x000000ff090b7210 */ /* 0x000fe40007ffe1ff */
[----:B------:R-:W-:-:S03]  /*0e30*/  MOV R15, R8 ;  /* 0x00000008000f7202 */ /* 0x000fc60000000f00 */
[----:B------:R-:W-:Y:S02]  /*0e40*/  IMAD R11, R10, R11, R14 ;  /* 0x0000000b0a0b7224 */ /* 0x000fe400078e020e */
[----:B------:R-:W-:Y:S01]  /*0e50*/  IMAD.MOV.U32 R14, RZ, RZ, R9 ;  /* 0x000000ffff0e7224 */ /* 0x000fe200078e0009 */
[----:B------:R-:W-:Y:S06]  /*0e60*/  BRA `(.L_x_1140) ;  /* 0x0000000000587947 */ /* 0x000fec0003800000 */
.L_x_1139:
        /* <DEDUP_REMOVED lines=22> */
.L_x_1140:
[----:B------:R-:W-:Y:S05]  /*0fd0*/  BSYNC B0 ;  /* 0x0000000000007941 */ /* 0x000fea0003800000 */
.L_x_1138:
        /* <DEDUP_REMOVED lines=20> */
.L_x_1142:
        /* <DEDUP_REMOVED lines=22> */
.L_x_1143:
[----:B------:R-:W-:Y:S05]  /*1280*/  BSYNC B0 ;  /* 0x0000000000007941 */ /* 0x000fea0003800000 */
.L_x_1141:
        /* <DEDUP_REMOVED lines=20> */
.L_x_1145:
        /* <DEDUP_REMOVED lines=22> */
.L_x_1146:
[----:B------:R-:W-:Y:S05]  /*1530*/  BSYNC B0 ;  /* 0x0000000000007941 */ /* 0x000fea0003800000 */
.L_x_1144:
[----:B------:R0:W1:Y:S01]  /*1540*/  LDC R5, c[0x0][R22+0x268] ;  /* 0x00009a0016057b82 */ /* 0x0000620000000800 */
[----:B------:R-:W-:-:S05]  /*1550*/  VIADD R21, R21, 0xfffffffc ;  /* 0xfffffffc15157836 */ /* 0x000fca0000000000 */
[----:B------:R-:W-:Y:S02]  /*1560*/  ISETP.GT.AND P0, PT, R21, 0x3, PT ;  /* 0x000000031500780c */ /* 0x000fe40003f04270 */
[----:B------:R2:W3:Y:S01]  /*1570*/  LDC R7, c[0x0][R20+0x204] ;  /* 0x0000810014077b82 */ /* 0x0004e20000000800 */
[----:B0-----:R-:W-:Y:S01]  /*1580*/  IADD3 R22, R22, -0x10, RZ ;  /* 0xfffffff016167810 */ /* 0x001fe20007ffe0ff */
[----:B--2---:R-:W-:Y:S02]  /*1590*/  VIADD R20, R20, 0xfffffff0 ;  /* 0xfffffff014147836 */ /* 0x004fe40000000000 */
[-C--:B-1----:R-:W-:Y:S02]  /*15a0*/  IMAD R2, R5, R10.reuse, R2 ;  /* 0x0000000a05027224 */ /* 0x082fe400078e0202 */
[----:B---3--:R-:W-:-:S05]  /*15b0*/  IMAD R0, R7, R10, R0 ;  /* 0x0000000a07007224 */ /* 0x008fca00078e0200 */
[----:B------:R-:W-:Y:S05]  /*15c0*/  @P0 BRA `(.L_x_1147) ;  /* 0xfffffff4003c0947 */ /* 0x000fea000383ffff */
.L_x_1129:
        /* <DEDUP_REMOVED lines=14> */
[----:B------:R-:W-:-:S04]  /*16b0*/  IADD3 R2, R4, -R3, RZ ;  /* 0x8000000304027210 */ /* 0x000fc80007ffe0ff */
[----:B------:R-:W-:Y:S02]  /*16c0*/  ISETP.GE.U32.AND P0, PT, R2, UR8, PT ;  /* 0x0000000802007c0c */ /* 0x000fe4000bf06070 */
[----:B------:R-:W-:-:S04]  /*16d0*/  SHF.R.S32.HI R2, RZ, 0x1f, R2 ;  /* 0x0000001fff027819 */ /* 0x000fc80000011402 */
[----:B------:R-:W-:-:S04]  /*16e0*/  ISETP.GE.AND.EX P0, PT, R2, UR9, PT, P0 ;  /* 0x0000000902007c0c */ /* 0x000fc8000bf06300 */
[----:B--2---:R-:W-:Y:S02]  /*16f0*/  SEL R6, R6, RZ, P0 ;  /* 0x000000ff06067207 */ /* 0x004fe40000000000 */
[----:B------:R-:W-:Y:S01]  /*1700*/  SEL R5, R7, RZ, P0 ;  /* 0x000000ff07057207 */ /* 0x000fe20000000000 */
[----:B------:R-:W-:Y:S06]  /*1710*/  BRA `(.L_x_1150) ;  /* 0x0000000000087947 */ /* 0x000fec0003800000 */
.L_x_1149:
[----:B------:R-:W-:Y:S01]  /*1720*/  HFMA2.MMA R5, -RZ, RZ, 0, 0 ;  /* 0x00000000ff057435 */ /* 0x000fe200000001ff */
[----:B------:R-:W-:-:S10]  /*1730*/  IMAD.MOV.U32 R6, RZ, RZ, RZ ;  /* 0x000000ffff067224 */ /* 0x000fd400078e00ff */
.L_x_1150:
[----:B------:R-:W-:Y:S05]  /*1740*/  BSYNC B0 ;  /* 0x0000000000007941 */ /* 0x000fea0003800000 */
.L_x_1148:
[----:B------:R-:W-:Y:S02]  /*1750*/  ULDC UR5, c[0x0][UR4+0x21c] ;  /* 0x0000870004057abb */ /* 0x000fe40008000800 */
[----:B------:R-:W-:-:S13]  /*1760*/  ISETP.LT.AND P0, PT, R4, UR5, PT ;  /* 0x0000000504007c0c */ /* 0x000fda000bf01270 */
[----:B------:R-:W-:Y:S05]  /*1770*/  @!P0 EXIT ;  /* 0x000000000000894d */ /* 0x000fea0003800000 */
[----:B------:R-:W0:Y:S01]  /*1780*/  LDC.64 R2, c[0x0][0x210] ;  /* 0x00008400ff027b82 */ /* 0x000e220000000a00 */
[----:B------:R-:W-:Y:S02]  /*1790*/  IMAD.MOV.U32 R4, RZ, RZ, R6 ;  /* 0x000000ffff047224 */ /* 0x000fe400078e0006 */
[----:B0-----:R-:W-:-:S05]  /*17a0*/  IMAD.WIDE R2, R0, 0x8, R2 ;  /* 0x0000000800027825 */ /* 0x001fca00078e0202 */
[----:B------:R-:W-:Y:S01]  /*17b0*/  STG.E.64 desc[UR6][R2.64], R4 ;  /* 0x0000000402007986 */ /* 0x000fe2000c101b06 */
[----:B------:R-:W-:Y:S05]  /*17c0*/  EXIT ;  /* 0x000000000000794d */ /* 0x000fea0003800000 */
        .weak           $__internal_57_$__cuda_sm20_div_s64
        .type           $__internal_57_$__cuda_sm20_div_s64,@function
        .size           $__internal_57_$__cuda_sm20_div_s64,(.L_x_3205 - $__internal_57_$__cuda_sm20_div_s64)
$__internal_57_$__cuda_sm20_div_s64:
        /* <DEDUP_REMOVED lines=82> */
[----:B------:R-:W-:Y:S05]  /*1cf0*/  RET.REL.NODEC R6 `(_ZN2at6native16triu_tril_kernelIliLb1ELi1ELb0EEEvNS_4cuda6detail10TensorInfoIT_T0_EENS4_IKS5_S6_EEllS6_) ;  /* 0xffffffe006c07950 */ /* 0x000fea0003c3ffff */
.L_x_1151:
        /* <DEDUP_REMOVED lines=16> */
.L_x_3205:


//--------------------- .text._ZN2at6native16triu_tril_kernelIliLb1ELi1ELb1EEEvNS_4cuda6detail10TensorInfoIT_T0_EENS4_IKS5_S6_EEllS6_ --------------------------
	.section	.text._ZN2at6native16triu_tril_kernelIliLb1ELi1ELb1EEEvNS_4cuda6detail10TensorInfoIT_T0_EENS4_IKS5_S6_EEllS6_,"ax",@progbits
	.align	128
        .global         _ZN2at6native16triu_tril_kernelIliLb1ELi1ELb1EEEvNS_4cuda6detail10TensorInfoIT_T0_EENS4_IKS5_S6_EEllS6_
        .type           _ZN2at6native16triu_tril_kernelIliLb1ELi1ELb1EEEvNS_4cuda6detail10TensorInfoIT_T0_EENS4_IKS5_S6_EEllS6_,@function
        .size           _ZN2at6native16triu_tril_kernelIliLb1ELi1ELb1EEEvNS_4cuda6detail10TensorInfoIT_T0_EENS4_IKS5_S6_EEllS6_,(.L_x_3207 - _ZN2at6native16triu_tril_kernelIliLb1ELi1ELb1EEEvNS_4cuda6detail10TensorInfoIT_T0_EENS4_IKS5_S6_EEllS6_)
        .other          _ZN2at6native16triu_tril_kernelIliLb1ELi1ELb1EEEvNS_4cuda6detail10TensorInfoIT_T0_EENS4_IKS5_S6_EEllS6_,@"STO_CUDA_ENTRY STV_DEFAULT"
_ZN2at6native16triu_tril_kernelIliLb1ELi1ELb1EEEvNS_4cuda6detail10TensorInfoIT_T0_EENS4_IKS5_S6_EEllS6_:
.text._ZN2at6native16triu_tril_kernelIliLb1ELi1ELb1EEEvNS_4cuda6detail10TensorInfoIT_T0_EENS4_IKS5_S6_EEllS6_:
        /* <DEDUP_REMOVED lines=22> */
[----:B------:R-:W-:Y:S05]  /*0160*/  CALL.REL.NOINC `($__internal_58_$__cuda_sm20_div_s64) ;  /* 0x00000014006c7944 */ /* 0x000fea0003c00000 */
[----:B------:R-:W-:Y:S01]  /*0170*/  IADD3 R3, -R4, RZ, RZ ;  /* 0x000000ff04037210 */ /* 0x000fe20007ffe1ff */
[----:B------:R-:W-:-:S04]  /*0180*/  ULDC UR6, c[0x0][0x3d0] ;  /* 0x0000f40000067ab9 */ /* 0x000fc80000000800 */
[----:B------:R-:W-:Y:S01]  /*0190*/  IMAD R2, R3, UR6, R12 ;  /* 0x0000000603027c24 */ /* 0x000fe2000f8e020c */
[----:B------:R-:W-:Y:S06]  /*01a0*/  BRA `(.L_x_1154) ;  /* 0x0000000000547947 */ /* 0x000fec0003800000 */
.L_x_1153:
        /* <DEDUP_REMOVED lines=21> */
.L_x_1154:
[----:B------:R-:W-:Y:S05]  /*0300*/  BSYNC B0 ;  /* 0x0000000000007941 */ /* 0x000fea0003800000 */
.L_x_1152:
        /* <DEDUP_REMOVED lines=13> */
[----:B------:R-:W-:Y:S05]  /*03e0*/  CALL.REL.NOINC `($__internal_59_$__cuda_sm20_rem_s64) ;  /* 0x00000018001c7944 */ /* 0x000fea0003c00000 */
[----:B------:R-:W-:Y:S01]  /*03f0*/  MOV R7, R3 ;  /* 0x0000000300077202 */ /* 0x000fe20000000f00 */
[----:B------:R-:W-:Y:S06]  /*0400*/  BRA `(.L_x_1157) ;  /* 0x0000000000447947 */ /* 0x000fec0003800000 */
.L_x_1156:
        /* <DEDUP_REMOVED lines=17> */
.L_x_1157:
[----:B------:R-:W-:Y:S05]  /*0520*/  BSYNC B0 ;  /* 0x0000000000007941 */ /* 0x000fea0003800000 */
.L_x_1155:
        /* <DEDUP_REMOVED lines=16> */
[----:B------:R-:W-:Y:S05]  /*0630*/  CALL.REL.NOINC `($__internal_58_$__cuda_sm20_div_s64) ;  /* 0x0000001000387944 */ /* 0x000fea0003c00000 */
[----:B------:R-:W-:Y:S01]  /*0640*/  IMAD.MOV.U32 R14, RZ, RZ, R4 ;  /* 0x000000ffff0e7224 */ /* 0x000fe200078e0004 */
[----:B------:R-:W-:Y:S01]  /*0650*/  MOV R15, R5 ;  /* 0x00000005000f7202 */ /* 0x000fe20000000f00 */
[----:B------:R-:W-:Y:S06]  /*0660*/  BRA `(.L_x_1160) ;  /* 0x00000000004c7947 */ /* 0x000fec0003800000 */
.L_x_1159:
        /* <DEDUP_REMOVED lines=19> */
.L_x_1160:
[----:B------:R-:W-:Y:S05]  /*07a0*/  BSYNC B0 ;  /* 0x0000000000007941 */ /* 0x000fea0003800000 */
.L_x_1158:
        /* <DEDUP_REMOVED lines=18> */
.L_x_1166:
        /* <DEDUP_REMOVED lines=9> */
[----:B------:R-:W-:Y:S05]  /*0960*/  CALL.REL.NOINC `($__internal_58_$__cuda_sm20_div_s64) ;  /* 0x0000000c006c7944 */ /* 0x000fea0003c00000 */
[----:B------:R-:W-:Y:S01]  /*0970*/  IADD3 R3, -R4, RZ, RZ ;  /* 0x000000ff04037210 */ /* 0x000fe20007ffe1ff */
[----:B------:R-:W-:-:S04]  /*0980*/  IMAD.MOV.U32 R15, RZ, RZ, R5 ;  /* 0x000000ffff0f7224 */ /* 0x000fc800078e0005 */
[----:B------:R-:W-:Y:S02]  /*0990*/  IMAD R10, R10, R3, R14 ;  /* 0x000000030a0a7224 */ /* 0x000fe400078e020e */
[----:B------:R-:W-:Y:S01]  /*09a0*/  IMAD.MOV.U32 R14, RZ, RZ, R4 ;  /* 0x000000ffff0e7224 */ /* 0x000fe200078e0004 */
[----:B------:R-:W-:Y:S06]  /*09b0*/  BRA `(.L_x_1165) ;  /* 0x0000000000587947 */ /* 0x000fec0003800000 */
.L_x_1164:
        /* <DEDUP_REMOVED lines=22> */
.L_x_1165:
[----:B------:R-:W-:Y:S05]  /*0b20*/  BSYNC B0 ;  /* 0x0000000000007941 */ /* 0x000fea0003800000 */
.L_x_1163:
        /* <DEDUP_REMOVED lines=8> */
.L_x_1162:
[----:B------:R-:W-:-:S13]  /*0bb0*/  ISETP.GE.U32.AND P0, PT, R13, 0x3, PT ;  /* 0x000000030d00780c */ /* 0x000fda0003f06070 */
[----:B------:R-:W-:Y:S05]  /*0bc0*/  @!P0 BRA `(.L_x_1161) ;  /* 0x0000000800b48947 */ /* 0x000fea0003800000 */
[C---:B------:R-:W-:Y:S01]  /*0bd0*/  SHF.L.U32 R18, R12.reuse, 0x2, RZ ;  /* 0x000000020c127819 */ /* 0x040fe200000006ff */
[----:B------:R-:W-:Y:S02]  /*0be0*/  IMAD.MOV.U32 R3, RZ, RZ, 0x6c ;  /* 0x0000006cff037424 */ /* 0x000fe400078e00ff */
[C---:B------:R-:W-:Y:S02]  /*0bf0*/  VIADD R13, R12.reuse, 0x4 ;  /* 0x000000040c0d7836 */ /* 0x040fe40000000000 */
[----:B------:R-:W-:Y:S02]  /*0c00*/  IMAD R12, R12, 0x4, R3 ;  /* 0x000000040c0c7824 */ /* 0x000fe400078e0203 */
[----:B------:R-:W-:-:S07]  /*0c10*/  VIADD R18, R18, 0xe0 ;  /* 0x000000e012127836 */ /* 0x000fce0000000000 */
.L_x_1179:
        /* <DEDUP_REMOVED lines=9> */
[----:B------:R-:W-:Y:S05]  /*0cb0*/  CALL.REL.NOINC `($__internal_58_$__cuda_sm20_div_s64) ;  /* 0x0000000800987944 */ /* 0x000fea0003c00000 */
[----:B------:R-:W-:Y:S02]  /*0cc0*/  IMAD.MOV R3, RZ, RZ, -R4 ;  /* 0x000000ffff037224 */ /* 0x000fe400078e0a04 */
[----:B------:R-:W-:Y:S02]  /*0cd0*/  IMAD.MOV.U32 R15, RZ, RZ, R5 ;  /* 0x000000ffff0f7224 */ /* 0x000fe400078e0005 */
[----:B------:R-:W-:Y:S01]  /*0ce0*/  IMAD R6, R10, R3, R14 ;  /* 0x000000030a067224 */ /* 0x000fe200078e020e */
[----:B------:R-:W-:Y:S01]  /*0cf0*/  MOV R14, R4 ;  /* 0x00000004000e7202 */ /* 0x000fe20000000f00 */
[----:B------:R-:W-:Y:S06]  /*0d00*/  BRA `(.L_x_1169) ;  /* 0x0000000000587947 */ /* 0x000fec0003800000 */
.L_x_1168:
        /* <DEDUP_REMOVED lines=22> */
.L_x_1169:
[----:B------:R-:W-:Y:S05]  /*0e70*/  BSYNC B0 ;  /* 0x0000000000007941 */ /* 0x000fea0003800000 */
.L_x_1167:
        /* <DEDUP_REMOVED lines=12> */
[----:B------:R-:W-:Y:S05]  /*0f40*/  CALL.REL.NOINC `($__internal_58_$__cuda_sm20_div_s64) ;  /* 0x0000000400f47944 */ /* 0x000fea0003c00000 */
[----:B------:R-:W-:Y:S02]  /*0f50*/  IADD3 R3, -R4, RZ, RZ ;  /* 0x000000ff04037210 */ /* 0x000fe40007ffe1ff */
[----:B------:R-:W-:-:S03]  /*0f60*/  MOV R15, R5 ;  /* 0x00000005000f7202 */ /* 0x000fc60000000f00 */
[----:B------:R-:W-:Y:S02]  /*0f70*/  IMAD R6, R10, R3, R14 ;  /* 0x000000030a067224 */ /* 0x000fe400078e020e */
[----:B------:R-:W-:Y:S01]  /*0f80*/  IMAD.MOV.U32 R14, RZ, RZ, R4 ;  /* 0x000000ffff0e7224 */ /* 0x000fe200078e0004 */
[----:B------:R-:W-:Y:S06]  /*0f90*/  BRA `(.L_x_1172) ;  /* 0x0000000000587947 */ /* 0x000fec0003800000 */
.L_x_1171:
        /* <DEDUP_REMOVED lines=22> */
.L_x_1172:
[----:B------:R-:W-:Y:S05]  /*1100*/  BSYNC B0 ;  /* 0x0000000000007941 */ /* 0x000fea0003800000 */
.L_x_1170:
        /* <DEDUP_REMOVED lines=18> */
.L_x_1174:
        /* <DEDUP_REMOVED lines=22> */
.L_x_1175:
[----:B------:R-:W-:Y:S05]  /*1390*/  BSYNC B0 ;  /* 0x0000000000007941 */ /* 0x000fea0003800000 */
.L_x_1173:
        /* <DEDUP_REMOVED lines=18> */
.L_x_1177:
        /* <DEDUP_REMOVED lines=22> */
.L_x_1178:
[----:B------:R-:W-:Y:S05]  /*1620*/  BSYNC B0 ;  /* 0x0000000000007941 */ /* 0x000fea0003800000 */
.L_x_1176:
[----:B------:R0:W1:Y:S01]  /*1630*/  LDC R0, c[0x0][R12+0x204] ;  /* 0x000081000c007b82 */ /* 0x0000620000000800 */
[----:B------:R-:W-:Y:S02]  /*1640*/  VIADD R13, R13, 0xfffffffc ;  /* 0xfffffffc0d0d7836 */ /* 0x000fe40000000000 */
[----:B------:R-:W-:-:S03]  /*1650*/  VIADD R18, R18, 0xfffffff0 ;  /* 0xfffffff012127836 */ /* 0x000fc60000000000 */
[----:B------:R-:W-:Y:S02]  /*1660*/  ISETP.GT.AND P0, PT, R13, 0x3, PT ;  /* 0x000000030d00780c */ /* 0x000fe40003f04270 */
[----:B0-----:R-:W-:Y:S01]  /*1670*/  IADD3 R12, R12, -0x10, RZ ;  /* 0xfffffff00c0c7810 */ /* 0x001fe20007ffe0ff */
[----:B-1----:R-:W-:-:S10]  /*1680*/  IMAD R7, R0, R10, R7 ;  /* 0x0000000a00077224 */ /* 0x002fd400078e0207 */
[----:B------:R-:W-:Y:S05]  /*1690*/  @P0 BRA `(.L_x_1179) ;  /* 0xfffffff400600947 */ /* 0x000fea000383ffff */
.L_x_1161:
        /* <DEDUP_REMOVED lines=8> */
        .weak           $__internal_58_$__cuda_sm20_div_s64
        .type           $__internal_58_$__cuda_sm20_div_s64,@function
        .size           $__internal_58_$__cuda_sm20_div_s64,($__internal_59_$__cuda_sm20_rem_s64 - $__internal_58_$__cuda_sm20_div_s64)
$__internal_58_$__cuda_sm20_div_s64:
        /* <DEDUP_REMOVED lines=83> */
[----:B------:R-:W-:Y:S06]  /*1c50*/  RET.REL.NODEC R8 `(_ZN2at6native16triu_tril_kernelIliLb1ELi1ELb1EEEvNS_4cuda6detail10TensorInfoIT_T0_EENS4_IKS5_S6_EEllS6_) ;  /* 0xffffffe008e87950 */ /* 0x000fec0003c3ffff */
        .weak           $__internal_59_$__cuda_sm20_rem_s64
        .type           $__internal_59_$__cuda_sm20_rem_s64,@function
        .size           $__internal_59_$__cuda_sm20_rem_s64,(.L_x_3207 - $__internal_59_$__cuda_sm20_rem_s64)
$__internal_59_$__cuda_sm20_rem_s64:
        /* <DEDUP_REMOVED lines=72> */
[----:B------:R-:W-:Y:S06]  /*20e0*/  RET.REL.NODEC R6 `(_ZN2at6native16triu_tril_kernelIliLb1ELi1ELb1EEEvNS_4cuda6detail10TensorInfoIT_T0_EENS4_IKS5_S6_EEllS6_) ;  /* 0xffffffdc06c47950 */ /* 0x000fec0003c3ffff */
.L_x_1180:
        /* <DEDUP_REMOVED lines=9> */
.L_x_3207:


//--------------------- .text._ZN2at6native16triu_tril_kernelIilLb1ELi2ELb0EEEvNS_4cuda6detail10TensorInfoIT_T0_EENS4_IKS5_S6_EEllS6_ --------------------------
	.section	.text._ZN2at6native16triu_tril_kernelIilLb1ELi2ELb0EEEvNS_4cuda6detail10TensorInfoIT_T0_EENS4_IKS5_S6_EEllS6_,"ax",@progbits
	.align	128
        .global         _ZN2at6native16triu_tril_kernelIilLb1ELi2ELb0EEEvNS_4cuda6detail10TensorInfoIT_T0_EENS4_IKS5_S6_EEllS6_
        .type           _ZN2at6native16triu_tril_kernelIilLb1ELi2ELb0EEEvNS_4cuda6detail10TensorInfoIT_T0_EENS4_IKS5_S6_EEllS6_,@function
        .size           _ZN2at6native16triu_tril_kernelIilLb1ELi2ELb0EEEvNS_4cuda6detail10TensorInfoIT_T0_EENS4_IKS5_S6_EEllS6_,(.L_x_3208 - _ZN2at6native16triu_tril_kernelIilLb1ELi2ELb0EEEvNS_4cuda6detail10TensorInfoIT_T0_EENS4_IKS5_S6_EEllS6_)
        .other          _ZN2at6native16triu_tril_kernelIilLb1ELi2ELb0EEEvNS_4cuda6detail10TensorInfoIT_T0_EENS4_IKS5_S6_EEllS6_,@"STO_CUDA_ENTRY STV_DEFAULT"
_ZN2at6native16triu_tril_kernelIilLb1ELi2ELb0EEEvNS_4cuda6detail10TensorInfoIT_T0_EENS4_IKS5_S6_EEllS6_:
.text._ZN2at6native16triu_tril_kernelIilLb1ELi2ELb0EEEvNS_4cuda6detail10TensorInfoIT_T0_EENS4_IKS5_S6_EEllS6_:
        /* <DEDUP_REMOVED lines=23> */
[----:B------:R-:W-:Y:S05]  /*0170*/  CALL.REL.NOINC `($__internal_60_$__cuda_sm20_div_s64) ;  /* 0x00000020007c7944 */ /* 0x000fea0003c00000 */
        /* <DEDUP_REMOVED lines=10> */
.L_x_1182:
        /* <DEDUP_REMOVED lines=23> */
.L_x_1183:
[----:B------:R-:W-:Y:S05]  /*0390*/  BSYNC B0 ;  /* 0x0000000000007941 */ /* 0x000fea0003800000 */
.L_x_1181:
        /* <DEDUP_REMOVED lines=18> */
[----:B------:R-:W-:Y:S05]  /*04c0*/  CALL.REL.NOINC `($__internal_60_$__cuda_sm20_div_s64) ;  /* 0x0000001c00a87944 */ /* 0x000fea0003c00000 */
        /* <DEDUP_REMOVED lines=9> */
.L_x_1185:
        /* <DEDUP_REMOVED lines=22> */
.L_x_1186:
[----:B------:R-:W-:Y:S05]  /*06c0*/  BSYNC B0 ;  /* 0x0000000000007941 */ /* 0x000fea0003800000 */
.L_x_1184:
        /* <DEDUP_REMOVED lines=57> */
.L_x_1192:
        /* <DEDUP_REMOVED lines=14> */
[----:B------:R-:W-:Y:S05]  /*0b40*/  CALL.REL.NOINC `($__internal_60_$__cuda_sm20_div_s64) ;  /* 0x0000001800087944 */ /* 0x000fea0003c00000 */
        /* <DEDUP_REMOVED lines=11> */
.L_x_1190:
        /* <DEDUP_REMOVED lines=23> */
.L_x_1191:
[----:B------:R-:W-:Y:S05]  /*0d70*/  BSYNC B0 ;  /* 0x0000000000007941 */ /* 0x000fea0003800000 */
.L_x_1189:
        /* <DEDUP_REMOVED lines=19> */
.L_x_1188:
        /* <DEDUP_REMOVED lines=13> */
.L_x_1205:
        /* <DEDUP_REMOVED lines=14> */
[----:B------:R-:W-:Y:S05]  /*1060*/  CALL.REL.NOINC `($__internal_60_$__cuda_sm20_div_s64) ;  /* 0x0000001000c07944 */ /* 0x000fea0003c00000 */
        /* <DEDUP_REMOVED lines=10> */
.L_x_1194:
        /* <DEDUP_REMOVED lines=23> */
.L_x_1195:
[----:B------:R-:W-:Y:S05]  /*1280*/  BSYNC B0 ;  /* 0x0000000000007941 */ /* 0x000fea0003800000 */
.L_x_1193:
        /* <DEDUP_REMOVED lines=35> */
.L_x_1197:
        /* <DEDUP_REMOVED lines=23> */
.L_x_1198:
[----:B------:R-:W-:Y:S05]  /*1630*/  BSYNC B0 ;  /* 0x0000000000007941 */ /* 0x000fea0003800000 */
.L_x_1196:
        /* <DEDUP_REMOVED lines=37> */
.L_x_1200:
        /* <DEDUP_REMOVED lines=23> */
.L_x_1201:
[----:B------:R-:W-:Y:S05]  /*1a00*/  BSYNC B0 ;  /* 0x0000000000007941 */ /* 0x000fea0003800000 */
.L_x_1199:
        /* <DEDUP_REMOVED lines=38> */
.L_x_1203:
        /* <DEDUP_REMOVED lines=22> */
.L_x_1204:
[----:B------:R-:W-:Y:S05]  /*1dd0*/  BSYNC B0 ;  /* 0x0000000000007941 */ /* 0x000fea0003800000 */
.L_x_1202:
        /* <DEDUP_REMOVED lines=19> */
.L_x_1187:
        /* <DEDUP_REMOVED lines=41> */
.L_x_1209:
[----:B------:R-:W-:Y:S05]  /*21a0*/  BSYNC B1 ;  /* 0x0000000000017941 */ /* 0x000fea0003800000 */
.L_x_1208:
[----:B-----5:R-:W-:Y:S02]  /*21b0*/  SEL R11, R4, RZ, P0 ;  /* 0x000000ff040b7207 */ /* 0x020fe40000000000 */
[----:B0-----:R-:W-:-:S07]  /*21c0*/  SEL R7, R0, RZ, P1 ;  /* 0x000000ff00077207 */ /* 0x001fce0000800000 */
.L_x_1207:
[----:B------:R-:W-:Y:S05]  /*21d0*/  BSYNC B0 ;  /* 0x0000000000007941 */ /* 0x000fea0003800000 */
.L_x_1206:
        /* <DEDUP_REMOVED lines=25> */
        .weak           $__internal_60_$__cuda_sm20_div_s64
        .type           $__internal_60_$__cuda_sm20_div_s64,@function
        .size           $__internal_60_$__cuda_sm20_div_s64,(.L_x_3208 - $__internal_60_$__cuda_sm20_div_s64)
$__internal_60_$__cuda_sm20_div_s64:
        /* <DEDUP_REMOVED lines=83> */
[----:B------:R-:W-:Y:S06]  /*28a0*/  RET.REL.NODEC R20 `(_ZN2at6native16triu_tril_kernelIilLb1ELi2ELb0EEEvNS_4cuda6detail10TensorInfoIT_T0_EENS4_IKS5_S6_EEllS6_) ;  /* 0xffffffd414d47950 */ /* 0x000fec0003c3ffff */
.L_x_1210:
        /* <DEDUP_REMOVED lines=13> */
.L_x_3208:


//--------------------- .text._ZN2at6native16triu_tril_kernelIilLb1ELi2ELb1EEEvNS_4cuda6detail10TensorInfoIT_T0_EENS4_IKS5_S6_EEllS6_ --------------------------
	.section	.text._ZN2at6native16triu_tril_kernelIilLb1ELi2ELb1EEEvNS_4cuda6detail10TensorInfoIT_T0_EENS4_IKS5_S6_EEllS6_,"ax",@progbits
	.align	128
        .global         _ZN2at6native16triu_tril_kernelIilLb1ELi2ELb1EEEvNS_4cuda6detail10TensorInfoIT_T0_EENS4_IKS5_S6_EEllS6_
        .type           _ZN2at6native16triu_tril_kernelIilLb1ELi2ELb1EEEvNS_4cuda6detail10TensorInfoIT_T0_EENS4_IKS5_S6_EEllS6_,@function
        .size           _ZN2at6native16triu_tril_kernelIilLb1ELi2ELb1EEEvNS_4cuda6detail10TensorInfoIT_T0_EENS4_IKS5_S6_EEllS6_,(.L_x_3210 - _ZN2at6native16triu_tril_kernelIilLb1ELi2ELb1EEEvNS_4cuda6detail10TensorInfoIT_T0_EENS4_IKS5_S6_EEllS6_)
        .other          _ZN2at6native16triu_tril_kernelIilLb1ELi2ELb1EEEvNS_4cuda6detail10TensorInfoIT_T0_EENS4_IKS5_S6_EEllS6_,@"STO_CUDA_ENTRY STV_DEFAULT"
_ZN2at6native16triu_tril_kernelIilLb1ELi2ELb1EEEvNS_4cuda6detail10TensorInfoIT_T0_EENS4_IKS5_S6_EEllS6_:
.text._ZN2at6native16triu_tril_kernelIilLb1ELi2ELb1EEEvNS_4cuda6detail10TensorInfoIT_T0_EENS4_IKS5_S6_EEllS6_:
        /* <DEDUP_REMOVED lines=23> */
[----:B------:R-:W-:Y:S05]  /*0170*/  CALL.REL.NOINC `($__internal_61_$__cuda_sm20_div_s64) ;  /* 0x0000001c00b07944 */ /* 0x000fea0003c00000 */
        /* <DEDUP_REMOVED lines=8> */
.L_x_1212:
        /* <DEDUP_REMOVED lines=23> */
.L_x_1213:
[----:B------:R-:W-:Y:S05]  /*0370*/  BSYNC B0 ;  /* 0x0000000000007941 */ /* 0x000fea0003800000 */
.L_x_1211:
        /* <DEDUP_REMOVED lines=12> */
[----:B------:R-:W-:Y:S05]  /*0440*/  CALL.REL.NOINC `($__internal_62_$__cuda_sm20_rem_s64) ;  /* 0x0000002000487944 */ /* 0x000fea0003c00000 */
[----:B------:R-:W-:Y:S05]  /*0450*/  BRA `(.L_x_1216) ;  /* 0x0000000000487947 */ /* 0x000fea0003800000 */
.L_x_1215:
        /* <DEDUP_REMOVED lines=18> */
.L_x_1216:
[----:B------:R-:W-:Y:S05]  /*0580*/  BSYNC B0 ;  /* 0x0000000000007941 */ /* 0x000fea0003800000 */
.L_x_1214:
        /* <DEDUP_REMOVED lines=21> */
[----:B------:R-:W-:Y:S05]  /*06e0*/  CALL.REL.NOINC `($__internal_61_$__cuda_sm20_div_s64) ;  /* 0x0000001800547944 */ /* 0x000fea0003c00000 */
[----:B------:R-:W-:Y:S02]  /*06f0*/  IMAD.MOV.U32 R18, RZ, RZ, R10 ;  /* 0x000000ffff127224 */ /* 0x000fe400078e000a */
[----:B------:R-:W-:Y:S01]  /*0700*/  IMAD.MOV.U32 R19, RZ, RZ, R11 ;  /* 0x000000ffff137224 */ /* 0x000fe200078e000b */
[----:B------:R-:W-:Y:S06]  /*0710*/  BRA `(.L_x_1219) ;  /* 0x00000000004c7947 */ /* 0x000fec0003800000 */
.L_x_1218:
        /* <DEDUP_REMOVED lines=19> */
.L_x_1219:
[----:B------:R-:W-:Y:S05]  /*0850*/  BSYNC B0 ;  /* 0x0000000000007941 */ /* 0x000fea0003800000 */
.L_x_1217:
        /* <DEDUP_REMOVED lines=42> */
.L_x_1225:
        /* <DEDUP_REMOVED lines=14> */
[----:B------:R-:W-:Y:S05]  /*0be0*/  CALL.REL.NOINC `($__internal_61_$__cuda_sm20_div_s64) ;  /* 0x0000001400147944 */ /* 0x000fea0003c00000 */
        /* <DEDUP_REMOVED lines=11> */
.L_x_1223:
        /* <DEDUP_REMOVED lines=23> */
.L_x_1224:
[----:B------:R-:W-:Y:S05]  /*0e10*/  BSYNC B0 ;  /* 0x0000000000007941 */ /* 0x000fea0003800000 */
.L_x_1222:
        /* <DEDUP_REMOVED lines=14> */
.L_x_1221:
        /* <DEDUP_REMOVED lines=13> */
.L_x_1238:
        /* <DEDUP_REMOVED lines=14> */
[----:B------:R-:W-:Y:S05]  /*10b0*/  CALL.REL.NOINC `($__internal_61_$__cuda_sm20_div_s64) ;  /* 0x0000000c00e07944 */ /* 0x000fea0003c00000 */
        /* <DEDUP_REMOVED lines=11> */
.L_x_1227:
        /* <DEDUP_REMOVED lines=23> */
.L_x_1228:
[----:B------:R-:W-:Y:S05]  /*12e0*/  BSYNC B0 ;  /* 0x0000000000007941 */ /* 0x000fea0003800000 */
.L_x_1226:
        /* <DEDUP_REMOVED lines=31> */
.L_x_1230:
        /* <DEDUP_REMOVED lines=23> */
.L_x_1231:
[----:B------:R-:W-:Y:S05]  /*1650*/  BSYNC B0 ;  /* 0x0000000000007941 */ /* 0x000fea0003800000 */
.L_x_1229:
        /* <DEDUP_REMOVED lines=33> */
.L_x_1233:
        /* <DEDUP_REMOVED lines=23> */
.L_x_1234:
[----:B------:R-:W-:Y:S05]  /*19e0*/  BSYNC B0 ;  /* 0x0000000000007941 */ /* 0x000fea0003800000 */
.L_x_1232:
        /* <DEDUP_REMOVED lines=32> */
.L_x_1236:
        /* <DEDUP_REMOVED lines=23> */
.L_x_1237:
[----:B------:R-:W-:Y:S05]  /*1d60*/  BSYNC B0 ;  /* 0x0000000000007941 */ /* 0x000fea0003800000 */
.L_x_1235:
        /* <DEDUP_REMOVED lines=13> */
.L_x_1220:
        /* <DEDUP_REMOVED lines=32> */
        .weak           $__internal_61_$__cuda_sm20_div_s64
        .type           $__internal_61_$__cuda_sm20_div_s64,@function
        .size           $__internal_61_$__cuda_sm20_div_s64,($__internal_62_$__cuda_sm20_rem_s64 - $__internal_61_$__cuda_sm20_div_s64)
$__internal_61_$__cuda_sm20_div_s64:
        /* <DEDUP_REMOVED lines=82> */
[----:B------:R-:W-:Y:S06]  /*2560*/  RET.REL.NODEC R8 `(_ZN2at6native16triu_tril_kernelIilLb1ELi2ELb1EEEvNS_4cuda6detail10TensorInfoIT_T0_EENS4_IKS5_S6_EEllS6_) ;  /* 0xffffffd808a47950 */ /* 0x000fec0003c3ffff */
        .weak           $__internal_62_$__cuda_sm20_rem_s64
        .type           $__internal_62_$__cuda_sm20_rem_s64,@function
        .size           $__internal_62_$__cuda_sm20_rem_s64,(.L_x_3210 - $__internal_62_$__cuda_sm20_rem_s64)
$__internal_62_$__cuda_sm20_rem_s64:
        /* <DEDUP_REMOVED lines=77> */
[----:B------:R-:W-:Y:S06]  /*2a40*/  RET.REL.NODEC R6 `(_ZN2at6native16triu_tril_kernelIilLb1ELi2ELb1EEEvNS_4cuda6detail10TensorInfoIT_T0_EENS4_IKS5_S6_EEllS6_) ;  /* 0xffffffd4066c7950 */ /* 0x000fec0003c3ffff */
.L_x_1239:
        /* <DEDUP_REMOVED lines=11> */
.L_x_3210:


//--------------------- .text._ZN2at6native16triu_tril_kernelIiiLb1ELi2ELb0EEEvNS_4cuda6detail10TensorInfoIT_T0_EENS4_IKS5_S6_EEllS6_ --------------------------
	.section	.text._ZN2at6native16triu_tril_kernelIiiLb1ELi2ELb0EEEvNS_4cuda6detail10TensorInfoIT_T0_EENS4_IKS5_S6_EEllS6_,"ax",@progbits
	.align	128
        .global         _ZN2at6native16triu_tril_kernelIiiLb1ELi2ELb0EEEvNS_4cuda6detail10TensorInfoIT_T0_EENS4_IKS5_S6_EEllS6_
        .type           _ZN2at6native16triu_tril_kernelIiiLb1ELi2ELb0EEEvNS_4cuda6detail10TensorInfoIT_T0_EENS4_IKS5_S6_EEllS6_,@function
        .size           _ZN2at6native16triu_tril_kernelIiiLb1ELi2ELb0EEEvNS_4cuda6detail10TensorInfoIT_T0_EENS4_IKS5_S6_EEllS6_,(.L_x_3211 - _ZN2at6native16triu_tril_kernelIiiLb1ELi2ELb0EEEvNS_4cuda6detail10TensorInfoIT_T0_EENS4_IKS5_S6_EEllS6_)
        .other          _ZN2at6native16triu_tril_kernelIiiLb1ELi2ELb0EEEvNS_4cuda6detail10TensorInfoIT_T0_EENS4_IKS5_S6_EEllS6_,@"STO_CUDA_ENTRY STV_DEFAULT"
_ZN2at6native16triu_tril_kernelIiiLb1ELi2ELb0EEEvNS_4cuda6detail10TensorInfoIT_T0_EENS4_IKS5_S6_EEllS6_:
.text._ZN2at6native16triu_tril_kernelIiiLb1ELi2ELb0EEEvNS_4cuda6detail10TensorInfoIT_T0_EENS4_IKS5_S6_EEllS6_:
        /* <DEDUP_REMOVED lines=23> */
[----:B------:R-:W-:Y:S05]  /*0170*/  CALL.REL.NOINC `($__internal_63_$__cuda_sm20_div_s64) ;  /* 0x0000001800107944 */ /* 0x000fea0003c00000 */
[----:B------:R-:W-:Y:S01]  /*0180*/  IADD3 R0, -R8, RZ, RZ ;  /* 0x000000ff08007210 */ /* 0x000fe20007ffe1ff */
[----:B------:R-:W-:Y:S01]  /*0190*/  ULDC UR6, c[0x0][0x3d0] ;  /* 0x0000f40000067ab9 */ /* 0x000fe20000000800 */
[----:B------:R-:W-:Y:S02]  /*01a0*/  IMAD.MOV.U32 R16, RZ, RZ, R8 ;  /* 0x000000ffff107224 */ /* 0x000fe400078e0008 */
[----:B------:R-:W-:Y:S02]  /*01b0*/  IMAD.MOV.U32 R17, RZ, RZ, R9 ;  /* 0x000000ffff117224 */ /* 0x000fe400078e0009 */
[----:B------:R-:W-:Y:S01]  /*01c0*/  IMAD R3, R0, UR6, R3 ;  /* 0x0000000600037c24 */ /* 0x000fe2000f8e0203 */
[----:B------:R-:W-:Y:S06]  /*01d0*/  BRA `(.L_x_1242) ;  /* 0x0000000000547947 */ /* 0x000fec0003800000 */
.L_x_1241:
        /* <DEDUP_REMOVED lines=21> */
.L_x_1242:
[----:B------:R-:W-:Y:S05]  /*0330*/  BSYNC B0 ;  /* 0x0000000000007941 */ /* 0x000fea0003800000 */
.L_x_1240:
        /* <DEDUP_REMOVED lines=15> */
[----:B------:R-:W-:Y:S05]  /*0430*/  CALL.REL.NOINC `($__internal_63_$__cuda_sm20_div_s64) ;  /* 0x0000001400607944 */ /* 0x000fea0003c00000 */
[--C-:B------:R-:W-:Y:S01]  /*0440*/  IMAD.MOV R5, RZ, RZ, -R8.reuse ;  /* 0x000000ffff057224 */ /* 0x100fe200078e0a08 */
[----:B------:R-:W-:Y:S01]  /*0450*/  MOV R15, R9 ;  /* 0x00000009000f7202 */ /* 0x000fe20000000f00 */
[----:B------:R-:W-:Y:S02]  /*0460*/  IMAD.MOV.U32 R14, RZ, RZ, R8 ;  /* 0x000000ffff0e7224 */ /* 0x000fe400078e0008 */
[----:B------:R-:W-:Y:S01]  /*0470*/  IMAD R2, R5, UR5, R16 ;  /* 0x0000000505027c24 */ /* 0x000fe2000f8e0210 */
[----:B------:R-:W-:Y:S06]  /*0480*/  BRA `(.L_x_1245) ;  /* 0x0000000000547947 */ /* 0x000fec0003800000 */
.L_x_1244:
        /* <DEDUP_REMOVED lines=21> */
.L_x_1245:
[----:B------:R-:W-:Y:S05]  /*05e0*/  BSYNC B0 ;  /* 0x0000000000007941 */ /* 0x000fea0003800000 */
.L_x_1243:
        /* <DEDUP_REMOVED lines=24> */
.L_x_1251:
        /* <DEDUP_REMOVED lines=11> */
[----:B------:R-:W-:Y:S05]  /*0820*/  CALL.REL.NOINC `($__internal_63_$__cuda_sm20_div_s64) ;  /* 0x0000001000647944 */ /* 0x000fea0003c00000 */
[----:B------:R-:W-:Y:S02]  /*0830*/  IMAD.MOV R7, RZ, RZ, -R8 ;  /* 0x000000ffff077224 */ /* 0x000fe400078e0a08 */
[----:B------:R-:W-:Y:S02]  /*0840*/  IMAD.MOV.U32 R15, RZ, RZ, R9 ;  /* 0x000000ffff0f7224 */ /* 0x000fe400078e0009 */
[----:B------:R-:W-:Y:S01]  /*0850*/  IMAD R7, R7, UR10, R14 ;  /* 0x0000000a07077c24 */ /* 0x000fe2000f8e020e */
[----:B------:R-:W-:Y:S01]  /*0860*/  MOV R14, R8 ;  /* 0x00000008000e7202 */ /* 0x000fe20000000f00 */
[----:B------:R-:W-:Y:S06]  /*0870*/  BRA `(.L_x_1250) ;  /* 0x0000000000587947 */ /* 0x000fec0003800000 */
.L_x_1249:
        /* <DEDUP_REMOVED lines=22> */
.L_x_1250:
[----:B------:R-:W-:Y:S05]  /*09e0*/  BSYNC B0 ;  /* 0x0000000000007941 */ /* 0x000fea0003800000 */
.L_x_1248:
        /* <DEDUP_REMOVED lines=10> */
.L_x_1247:
        /* <DEDUP_REMOVED lines=9> */
.L_x_1264:
        /* <DEDUP_REMOVED lines=12> */
[----:B------:R-:W-:Y:S01]  /*0be0*/  IMAD.MOV R15, RZ, RZ, -R8 ;  /* 0x000000ffff0f7224 */ /* 0x000fe200078e0a08 */
[----:B------:R-:W-:Y:S01]  /*0bf0*/  MOV R16, R8 ;  /* 0x0000000800107202 */ /* 0x000fe20000000f00 */
[----:B------:R-:W-:Y:S02]  /*0c00*/  IMAD.MOV.U32 R17, RZ, RZ, R9 ;  /* 0x000000ffff117224 */ /* 0x000fe400078e0009 */
[----:B------:R-:W-:Y:S01]  /*0c10*/  IMAD R15, R15, UR5, R14 ;  /* 0x000000050f0f7c24 */ /* 0x000fe2000f8e020e */
[----:B------:R-:W-:Y:S06]  /*0c20*/  BRA `(.L_x_1254) ;  /* 0x0000000000547947 */ /* 0x000fec0003800000 */
.L_x_1253:
        /* <DEDUP_REMOVED lines=21> */
.L_x_1254:
[----:B------:R-:W-:Y:S05]  /*0d80*/  BSYNC B0 ;  /* 0x0000000000007941 */ /* 0x000fea0003800000 */
.L_x_1252:
        /* <DEDUP_REMOVED lines=15> */
[----:B------:R-:W-:Y:S05]  /*0e80*/  CALL.REL.NOINC `($__internal_63_$__cuda_sm20_div_s64) ;  /* 0x0000000800cc7944 */ /* 0x000fea0003c00000 */
[----:B------:R-:W-:Y:S01]  /*0e90*/  IADD3 R17, -R8, RZ, RZ ;  /* 0x000000ff08117210 */ /* 0x000fe20007ffe1ff */
[----:B------:R-:W-:Y:S01]  /*0ea0*/  IMAD.MOV.U32 R14, RZ, RZ, R8 ;  /* 0x000000ffff0e7224 */ /* 0x000fe200078e0008 */
[----:B------:R-:W-:-:S03]  /*0eb0*/  MOV R15, R9 ;  /* 0x00000009000f7202 */ /* 0x000fc60000000f00 */
[----:B------:R-:W-:Y:S01]  /*0ec0*/  IMAD R17, R17, UR10, R16 ;  /* 0x0000000a11117c24 */ /* 0x000fe2000f8e0210 */
[----:B------:R-:W-:Y:S06]  /*0ed0*/  BRA `(.L_x_1257) ;  /* 0x0000000000547947 */ /* 0x000fec0003800000 */
.L_x_1256:
        /* <DEDUP_REMOVED lines=21> */
.L_x_1257:
[----:B------:R-:W-:Y:S05]  /*1030*/  BSYNC B0 ;  /* 0x0000000000007941 */ /* 0x000fea0003800000 */
.L_x_1255:
        /* <DEDUP_REMOVED lines=16> */
[----:B------:R-:W-:Y:S01]  /*1140*/  IADD3 R15, -R8, RZ, RZ ;  /* 0x000000ff080f7210 */ /* 0x000fe20007ffe1ff */
[----:B------:R-:W-:Y:S01]  /*1150*/  IMAD.MOV.U32 R16, RZ, RZ, R8 ;  /* 0x000000ffff107224 */ /* 0x000fe200078e0008 */
[----:B------:R-:W-:-:S03]  /*1160*/  MOV R17, R9 ;  /* 0x0000000900117202 */ /* 0x000fc60000000f00 */
[----:B------:R-:W-:Y:S01]  /*1170*/  IMAD R15, R15, UR10, R14 ;  /* 0x0000000a0f0f7c24 */ /* 0x000fe2000f8e020e */
[----:B------:R-:W-:Y:S06]  /*1180*/  BRA `(.L_x_1260) ;  /* 0x0000000000547947 */ /* 0x000fec0003800000 */
.L_x_1259:
        /* <DEDUP_REMOVED lines=21> */
.L_x_1260:
[----:B------:R-:W-:Y:S05]  /*12e0*/  BSYNC B0 ;  /* 0x0000000000007941 */ /* 0x000fea0003800000 */
.L_x_1258:
        /* <DEDUP_REMOVED lines=21> */
.L_x_1262:
        /* <DEDUP_REMOVED lines=21> */
.L_x_1263:
[----:B------:R-:W-:Y:S05]  /*1590*/  BSYNC B0 ;  /* 0x0000000000007941 */ /* 0x000fea0003800000 */
.L_x_1261:
        /* <DEDUP_REMOVED lines=11> */
.L_x_1246:
        /* <DEDUP_REMOVED lines=11> */
[----:B------:R-:W-:Y:S01]  /*1700*/  HFMA2.MMA R7, -RZ, RZ, 0, 0 ;  /* 0x00000000ff077435 */ /* 0x000fe200000001ff */
[----:B------:R-:W-:Y:S01]  /*1710*/  IMAD.MOV.U32 R9, RZ, RZ, RZ ;  /* 0x000000ffff097224 */ /* 0x000fe200078e00ff */
        /* <DEDUP_REMOVED lines=8> */
[----:B0-----:R-:W-:-:S13]  /*17a0*/  ISETP.GT.AND P2, PT, R0, R3, PT ;  /* 0x000000030000720c */ /* 0x001fda0003f44270 */
[----:B------:R-:W-:Y:S05]  /*17b0*/  @!P2 BRA `(.L_x_1268) ;  /* 0x000000000024a947 */ /* 0x000fea0003800000 */
[----:B------:R-:W-:-:S04]  /*17c0*/  IADD3 R5, R3, 0x1, RZ ;  /* 0x0000000103057810 */ /* 0x000fc80007ffe0ff */
[----:B------:R-:W-:Y:S01]  /*17d0*/  ISETP.GE.AND P2, PT, R5, R0, PT ;  /* 0x000000000500720c */ /* 0x000fe20003f46270 */
[----:B------:R-:W-:Y:S01]  /*17e0*/  IMAD.U32 R0, RZ, RZ, UR4 ;  /* 0x00000004ff007e24 */ /* 0x000fe2000f8e00ff */
[----:B------:R-:W0:Y:S11]  /*17f0*/  LDC.64 R4, c[0x0][0x2e8] ;  /* 0x0000ba00ff047b82 */ /* 0x000e360000000a00 */
[----:B------:R-:W1:Y:S01]  /*1800*/  @!P2 LDC R9, c[0x0][R0+0x280] ;  /* 0x0000a0000009ab82 */ /* 0x000e620000000800 */
[----:B0-----:R-:W-:-:S04]  /*1810*/  IMAD.WIDE R20, R20, 0x4, R4 ;  /* 0x0000000414147825 */ /* 0x001fc800078e0204 */
[----:B-1----:R-:W-:Y:S02]  /*1820*/  @!P2 IMAD.WIDE R4, R9, 0x4, R20 ;  /* 0x000000040904a825 */ /* 0x002fe400078e0214 */
[----:B------:R0:W5:Y:S04]  /*1830*/  LDG.E R9, desc[UR6][R20.64] ;  /* 0x0000000614097981 */ /* 0x000168000c1e1900 */
[----:B------:R0:W5:Y:S02]  /*1840*/  @!P2 LDG.E R7, desc[UR6][R4.64] ;  /* 0x000000060407a981 */ /* 0x000164000c1e1900 */
.L_x_1268:
[----:B------:R-:W-:Y:S05]  /*1850*/  BSYNC B1 ;  /* 0x0000000000017941 */ /* 0x000fea0003800000 */
.L_x_1267:
[----:B-----5:R-:W-:Y:S02]  /*1860*/  SEL R9, R9, RZ, P0 ;  /* 0x000000ff09097207 */ /* 0x020fe40000000000 */
[----:B------:R-:W-:Y:S01]  /*1870*/  SEL R7, R7, RZ, P1 ;  /* 0x000000ff07077207 */ /* 0x000fe20000800000 */
[----:B------:R-:W-:Y:S06]  /*1880*/  BRA `(.L_x_1269) ;  /* 0x0000000000087947 */ /* 0x000fec0003800000 */
.L_x_1266:
[----:B------:R-:W-:Y:S01]  /*1890*/  MOV R7, RZ ;  /* 0x000000ff00077202 */ /* 0x000fe20000000f00 */
[----:B------:R-:W-:-:S07]  /*18a0*/  IMAD.MOV.U32 R9, RZ, RZ, RZ ;  /* 0x000000ffff097224 */ /* 0x000fce00078e00ff */
.L_x_1269:
[----:B------:R-:W-:Y:S05]  /*18b0*/  BSYNC B0 ;  /* 0x0000000000007941 */ /* 0x000fea0003800000 */
.L_x_1265:
        /* <DEDUP_REMOVED lines=16> */
        .weak           $__internal_63_$__cuda_sm20_div_s64
        .type           $__internal_63_$__cuda_sm20_div_s64,@function
        .size           $__internal_63_$__cuda_sm20_div_s64,(.L_x_3211 - $__internal_63_$__cuda_sm20_div_s64)
$__internal_63_$__cuda_sm20_div_s64:
        /* <DEDUP_REMOVED lines=82> */
[----:B------:R-:W-:Y:S06]  /*1ee0*/  RET.REL.NODEC R6 `(_ZN2at6native16triu_tril_kernelIiiLb1ELi2ELb0EEEvNS_4cuda6detail10TensorInfoIT_T0_EENS4_IKS5_S6_EEllS6_) ;  /* 0xffffffe006447950 */ /* 0x000fec0003c3ffff */
.L_x_1270:
        /* <DEDUP_REMOVED lines=9> */
.L_x_3211:


//--------------------- .text._ZN2at6native16triu_tril_kernelIiiLb1ELi2ELb1EEEvNS_4cuda6detail10TensorInfoIT_T0_EENS4_IKS5_S6_EEllS6_ --------------------------
	.section	.text._ZN2at6native16triu_tril_kernelIiiLb1ELi2ELb1EEEvNS_4cuda6detail10TensorInfoIT_T0_EENS4_IKS5_S6_EEllS6_,"ax",@progbits
	.align	128
        .global         _ZN2at6native16triu_tril_kernelIiiLb1ELi2ELb1EEEvNS_4cuda6detail10TensorInfoIT_T0_EENS4_IKS5_S6_EEllS6_
        .type           _ZN2at6native16triu_tril_kernelIiiLb1ELi2ELb1EEEvNS_4cuda6detail10TensorInfoIT_T0_EENS4_IKS5_S6_EEllS6_,@function
        .size           _ZN2at6native16triu_tril_kernelIiiLb1ELi2ELb1EEEvNS_4cuda6detail10TensorInfoIT_T0_EENS4_IKS5_S6_EEllS6_,(.L_x_3213 - _ZN2at6native16triu_tril_kernelIiiLb1ELi2ELb1EEEvNS_4cuda6detail10TensorInfoIT_T0_EENS4_IKS5_S6_EEllS6_)
        .other          _ZN2at6native16triu_tril_kernelIiiLb1ELi2ELb1EEEvNS_4cuda6detail10TensorInfoIT_T0_EENS4_IKS5_S6_EEllS6_,@"STO_CUDA_ENTRY STV_DEFAULT"
_ZN2at6native16triu_tril_kernelIiiLb1ELi2ELb1EEEvNS_4cuda6detail10TensorInfoIT_T0_EENS4_IKS5_S6_EEllS6_:
.text._ZN2at6native16triu_tril_kernelIiiLb1ELi2ELb1EEEvNS_4cuda6detail10TensorInfoIT_T0_EENS4_IKS5_S6_EEllS6_:
        /* <DEDUP_REMOVED lines=23> */
[----:B------:R-:W-:Y:S05]  /*0170*/  CALL.REL.NOINC `($__internal_64_$__cuda_sm20_div_s64) ;  /* 0x0000001400b07944 */ /* 0x000fea0003c00000 */
[----:B------:R-:W-:Y:S01]  /*0180*/  IADD3 R3, -R8, RZ, RZ ;  /* 0x000000ff08037210 */ /* 0x000fe20007ffe1ff */
[----:B------:R-:W-:-:S04]  /*0190*/  ULDC UR6, c[0x0][0x3d0] ;  /* 0x0000f40000067ab9 */ /* 0x000fc80000000800 */
[----:B------:R-:W-:Y:S01]  /*01a0*/  IMAD R4, R3, UR6, R4 ;  /* 0x0000000603047c24 */ /* 0x000fe2000f8e0204 */
[----:B------:R-:W-:Y:S06]  /*01b0*/  BRA `(.L_x_1273) ;  /* 0x0000000000547947 */ /* 0x000fec0003800000 */
.L_x_1272:
        /* <DEDUP_REMOVED lines=21> */
.L_x_1273:
[----:B------:R-:W-:Y:S05]  /*0310*/  BSYNC B0 ;  /* 0x0000000000007941 */ /* 0x000fea0003800000 */
.L_x_1271:
        /* <DEDUP_REMOVED lines=13> */
[----:B------:R-:W-:Y:S05]  /*03f0*/  CALL.REL.NOINC `($__internal_65_$__cuda_sm20_rem_s64) ;  /* 0x00000018005c7944 */ /* 0x000fea0003c00000 */
[----:B------:R-:W-:Y:S01]  /*0400*/  MOV R3, R5 ;  /* 0x0000000500037202 */ /* 0x000fe20000000f00 */
[----:B------:R-:W-:Y:S06]  /*0410*/  BRA `(.L_x_1276) ;  /* 0x0000000000447947 */ /* 0x000fec0003800000 */
.L_x_1275:
        /* <DEDUP_REMOVED lines=17> */
.L_x_1276:
[----:B------:R-:W-:Y:S05]  /*0530*/  BSYNC B0 ;  /* 0x0000000000007941 */ /* 0x000fea0003800000 */
.L_x_1274:
        /* <DEDUP_REMOVED lines=17> */
[----:B0-----:R-:W-:Y:S05]  /*0650*/  CALL.REL.NOINC `($__internal_64_$__cuda_sm20_div_s64) ;  /* 0x0000001000787944 */ /* 0x001fea0003c00000 */
[----:B------:R-:W-:Y:S01]  /*0660*/  IMAD.MOV.U32 R14, RZ, RZ, R8 ;  /* 0x000000ffff0e7224 */ /* 0x000fe200078e0008 */
[----:B------:R-:W-:Y:S01]  /*0670*/  MOV R15, R9 ;  /* 0x00000009000f7202 */ /* 0x000fe20000000f00 */
[----:B------:R-:W-:Y:S06]  /*0680*/  BRA `(.L_x_1279) ;  /* 0x00000000004c7947 */ /* 0x000fec0003800000 */
.L_x_1278:
        /* <DEDUP_REMOVED lines=19> */
.L_x_1279:
[----:B------:R-:W-:Y:S05]  /*07c0*/  BSYNC B0 ;  /* 0x0000000000007941 */ /* 0x000fea0003800000 */
.L_x_1277:
        /* <DEDUP_REMOVED lines=18> */
.L_x_1285:
        /* <DEDUP_REMOVED lines=10> */
[----:B------:R-:W-:Y:S05]  /*0990*/  CALL.REL.NOINC `($__internal_64_$__cuda_sm20_div_s64) ;  /* 0x0000000c00a87944 */ /* 0x000fea0003c00000 */
[----:B------:R-:W-:Y:S01]  /*09a0*/  IADD3 R5, -R8, RZ, RZ ;  /* 0x000000ff08057210 */ /* 0x000fe20007ffe1ff */
[----:B------:R-:W-:-:S04]  /*09b0*/  IMAD.MOV.U32 R15, RZ, RZ, R9 ;  /* 0x000000ffff0f7224 */ /* 0x000fc800078e0009 */
[----:B------:R-:W-:Y:S02]  /*09c0*/  IMAD R10, R10, R5, R14 ;  /* 0x000000050a0a7224 */ /* 0x000fe400078e020e */
[----:B------:R-:W-:Y:S01]  /*09d0*/  IMAD.MOV.U32 R14, RZ, RZ, R8 ;  /* 0x000000ffff0e7224 */ /* 0x000fe200078e0008 */
[----:B------:R-:W-:Y:S06]  /*09e0*/  BRA `(.L_x_1284) ;  /* 0x0000000000587947 */ /* 0x000fec0003800000 */
.L_x_1283:
        /* <DEDUP_REMOVED lines=22> */
.L_x_1284:
[----:B------:R-:W-:Y:S05]  /*0b50*/  BSYNC B0 ;  /* 0x0000000000007941 */ /* 0x000fea0003800000 */
.L_x_1282:
        /* <DEDUP_REMOVED lines=8> */
.L_x_1281:
[----:B------:R-:W-:-:S13]  /*0be0*/  ISETP.GE.U32.AND P0, PT, R21, 0x3, PT ;  /* 0x000000031500780c */ /* 0x000fda0003f06070 */
[----:B------:R-:W-:Y:S05]  /*0bf0*/  @!P0 BRA `(.L_x_1280) ;  /* 0x0000000800b88947 */ /* 0x000fea0003800000 */
[C---:B------:R-:W-:Y:S01]  /*0c00*/  SHF.L.U32 R22, R20.reuse, 0x2, RZ ;  /* 0x0000000214167819 */ /* 0x040fe200000006ff */
[----:B------:R-:W-:Y:S02]  /*0c10*/  IMAD.MOV.U32 R5, RZ, RZ, 0x6c ;  /* 0x0000006cff057424 */ /* 0x000fe400078e00ff */
[C---:B------:R-:W-:Y:S02]  /*0c20*/  VIADD R21, R20.reuse, 0x4 ;  /* 0x0000000414157836 */ /* 0x040fe40000000000 */
[----:B------:R-:W-:Y:S02]  /*0c30*/  IMAD R20, R20, 0x4, R5 ;  /* 0x0000000414147824 */ /* 0x000fe400078e0205 */
[----:B------:R-:W-:-:S07]  /*0c40*/  VIADD R22, R22, 0xe0 ;  /* 0x000000e016167836 */ /* 0x000fce0000000000 */
.L_x_1298:
        /* <DEDUP_REMOVED lines=16> */
.L_x_1287:
        /* <DEDUP_REMOVED lines=22> */
.L_x_1288:
[----:B------:R-:W-:Y:S05]  /*0eb0*/  BSYNC B0 ;  /* 0x0000000000007941 */ /* 0x000fea0003800000 */
.L_x_1286:
        /* <DEDUP_REMOVED lines=12> */
[----:B------:R-:W-:Y:S05]  /*0f80*/  CALL.REL.NOINC `($__internal_64_$__cuda_sm20_div_s64) ;  /* 0x00000008002c7944 */ /* 0x000fea0003c00000 */
[----:B------:R-:W-:Y:S02]  /*0f90*/  IMAD.MOV R11, RZ, RZ, -R8 ;  /* 0x000000ffff0b7224 */ /* 0x000fe400078e0a08 */
[----:B------:R-:W-:Y:S02]  /*0fa0*/  IMAD.MOV.U32 R15, RZ, RZ, R9 ;  /* 0x000000ffff0f7224 */ /* 0x000fe400078e0009 */
[----:B------:R-:W-:Y:S01]  /*0fb0*/  IMAD R11, R10, R11, R14 ;  /* 0x0000000b0a0b7224 */ /* 0x000fe200078e020e */
[----:B------:R-:W-:Y:S01]  /*0fc0*/  MOV R14, R8 ;  /* 0x00000008000e7202 */ /* 0x000fe20000000f00 */
[----:B------:R-:W-:Y:S06]  /*0fd0*/  BRA `(.L_x_1291) ;  /* 0x0000000000587947 */ /* 0x000fec0003800000 */
.L_x_1290:
        /* <DEDUP_REMOVED lines=22> */
.L_x_1291:
[----:B------:R-:W-:Y:S05]  /*1140*/  BSYNC B0 ;  /* 0x0000000000007941 */ /* 0x000fea0003800000 */
.L_x_1289:
        /* <DEDUP_REMOVED lines=12> */
[----:B------:R-:W-:Y:S05]  /*1210*/  CALL.REL.NOINC `($__internal_64_$__cuda_sm20_div_s64) ;  /* 0x0000000400887944 */ /* 0x000fea0003c00000 */
[----:B------:R-:W-:Y:S02]  /*1220*/  IMAD.MOV R11, RZ, RZ, -R8 ;  /* 0x000000ffff0b7224 */ /* 0x000fe400078e0a08 */
[----:B------:R-:W-:Y:S02]  /*1230*/  IMAD.MOV.U32 R15, RZ, RZ, R9 ;  /* 0x000000ffff0f7224 */ /* 0x000fe400078e0009 */
[----:B------:R-:W-:Y:S01]  /*1240*/  IMAD R11, R10, R11, R14 ;  /* 0x0000000b0a0b7224 */ /* 0x000fe200078e020e */
[----:B------:R-:W-:Y:S01]  /*1250*/  MOV R14, R8 ;  /* 0x00000008000e7202 */ /* 0x000fe20000000f00 */
[----:B------:R-:W-:Y:S06]  /*1260*/  BRA `(.L_x_1294) ;  /* 0x0000000000587947 */ /* 0x000fec0003800000 */
.L_x_1293:
        /* <DEDUP_REMOVED lines=22> */
.L_x_1294:
[----:B------:R-:W-:Y:S05]  /*13d0*/  BSYNC B0 ;  /* 0x0000000000007941 */ /* 0x000fea0003800000 */
.L_x_1292:
        /* <DEDUP_REMOVED lines=18> */
.L_x_1296:
        /* <DEDUP_REMOVED lines=22> */
.L_x_1297:
[----:B------:R-:W-:Y:S05]  /*1660*/  BSYNC B0 ;  /* 0x0000000000007941 */ /* 0x000fea0003800000 */
.L_x_1295:
[----:B------:R0:W1:Y:S01]  /*1670*/  LDC R5, c[0x0][R20+0x204] ;  /* 0x0000810014057b82 */ /* 0x0000620000000800 */
[----:B------:R-:W-:Y:S02]  /*1680*/  IADD3 R21, R21, -0x4, RZ ;  /* 0xfffffffc15157810 */ /* 0x000fe40007ffe0ff */
[----:B------:R-:W-:Y:S02]  /*1690*/  IADD3 R22, R22, -0x10, RZ ;  /* 0xfffffff016167810 */ /* 0x000fe40007ffe0ff */
[----:B------:R-:W-:Y:S01]  /*16a0*/  ISETP.GT.AND P0, PT, R21, 0x3, PT ;  /* 0x000000031500780c */ /* 0x000fe20003f04270 */
[----:B0-----:R-:W-:Y:S02]  /*16b0*/  VIADD R20, R20, 0xfffffff0 ;  /* 0xfffffff014147836 */ /* 0x001fe40000000000 */
[----:B-1----:R-:W-:-:S10]  /*16c0*/  IMAD R0, R5, R10, R0 ;  /* 0x0000000a05007224 */ /* 0x002fd400078e0200 */
[----:B------:R-:W-:Y:S05]  /*16d0*/  @P0 BRA `(.L_x_1298) ;  /* 0xfffffff4005c0947 */ /* 0x000fea000383ffff */
.L_x_1280:
        /* <DEDUP_REMOVED lines=22> */
        .weak           $__internal_64_$__cuda_sm20_div_s64
        .type           $__internal_64_$__cuda_sm20_div_s64,@function
        .size           $__internal_64_$__cuda_sm20_div_s64,($__internal_65_$__cuda_sm20_rem_s64 - $__internal_64_$__cuda_sm20_div_s64)
$__internal_64_$__cuda_sm20_div_s64:
        /* <DEDUP_REMOVED lines=82> */
[----:B------:R-:W-:Y:S05]  /*1d60*/  RET.REL.NODEC R6 `(_ZN2at6native16triu_tril_kernelIiiLb1ELi2ELb1EEEvNS_4cuda6detail10TensorInfoIT_T0_EENS4_IKS5_S6_EEllS6_) ;  /* 0xffffffe006a47950 */ /* 0x000fea0003c3ffff */
        .weak           $__internal_65_$__cuda_sm20_rem_s64
        .type           $__internal_65_$__cuda_sm20_rem_s64,@function
        .size           $__internal_65_$__cuda_sm20_rem_s64,(.L_x_3213 - $__internal_65_$__cuda_sm20_rem_s64)
$__internal_65_$__cuda_sm20_rem_s64:
        /* <DEDUP_REMOVED lines=72> */
[----:B------:R-:W-:Y:S06]  /*21f0*/  RET.REL.NODEC R2 `(_ZN2at6native16triu_tril_kernelIiiLb1ELi2ELb1EEEvNS_4cuda6detail10TensorInfoIT_T0_EENS4_IKS5_S6_EEllS6_) ;  /* 0xffffffdc02807950 */ /* 0x000fec0003c3ffff */
.L_x_1299:
        /* <DEDUP_REMOVED lines=16> */
.L_x_3213:


//--------------------- .text._ZN2at6native16triu_tril_kernelIalLb1ELi8ELb0EEEvNS_4cuda6detail10TensorInfoIT_T0_EENS4_IKS5_S6_EEllS6_ --------------------------
	.section	.text._ZN2at6native16triu_tril_kernelIalLb1ELi8ELb0EEEvNS_4cuda6detail10TensorInfoIT_T0_EENS4_IKS5_S6_EEllS6_,"ax",@progbits
	.align	128
        .global         _ZN2at6native16triu_tril_kernelIalLb1ELi8ELb0EEEvNS_4cuda6detail10TensorInfoIT_T0_EENS4_IKS5_S6_EEllS6_
        .type           _ZN2at6native16triu_tril_kernelIalLb1ELi8ELb0EEEvNS_4cuda6detail10TensorInfoIT_T0_EENS4_IKS5_S6_EEllS6_,@function
        .size           _ZN2at6native16triu_tril_kernelIalLb1ELi8ELb0EEEvNS_4cuda6detail10TensorInfoIT_T0_EENS4_IKS5_S6_EEllS6_,(.L_x_3214 - _ZN2at6native16triu_tril_kernelIalLb1ELi8ELb0EEEvNS_4cuda6detail10TensorInfoIT_T0_EENS4_IKS5_S6_EEllS6_)
        .other          _ZN2at6native16triu_tril_kernelIalLb1ELi8ELb0EEEvNS_4cuda6detail10TensorInfoIT_T0_EENS4_IKS5_S6_EEllS6_,@"STO_CUDA_ENTRY STV_DEFAULT"
_ZN2at6native16triu_tril_kernelIalLb1ELi8ELb0EEEvNS_4cuda6detail10TensorInfoIT_T0_EENS4_IKS5_S6_EEllS6_:
.text._ZN2at6native16triu_tril_kernelIalLb1ELi8ELb0EEEvNS_4cuda6detail10TensorInfoIT_T0_EENS4_IKS5_S6_EEllS6_:
        /* <DEDUP_REMOVED lines=23> */
[----:B------:R-:W-:Y:S05]  /*0170*/  CALL.REL.NOINC `($__internal_66_$__cuda_sm20_div_s64) ;  /* 0x0000002c000c7944 */ /* 0x000fea0003c00000 */
        /* <DEDUP_REMOVED lines=10> */
.L_x_1301:
        /* <DEDUP_REMOVED lines=23> */
.L_x_1302:
[----:B------:R-:W-:Y:S05]  /*0390*/  BSYNC B0 ;  /* 0x0000000000007941 */ /* 0x000fea0003800000 */
.L_x_1300:
        /* <DEDUP_REMOVED lines=18> */
[----:B------:R-:W-:Y:S05]  /*04c0*/  CALL.REL.NOINC `($__internal_66_$__cuda_sm20_div_s64) ;  /* 0x0000002800387944 */ /* 0x000fea0003c00000 */
        /* <DEDUP_REMOVED lines=9> */
.L_x_1304:
        /* <DEDUP_REMOVED lines=22> */
.L_x_1305:
[----:B------:R-:W-:Y:S05]  /*06c0*/  BSYNC B0 ;  /* 0x0000000000007941 */ /* 0x000fea0003800000 */
.L_x_1303:
        /* <DEDUP_REMOVED lines=57> */
.L_x_1311:
        /* <DEDUP_REMOVED lines=26> */
.L_x_1309:
        /* <DEDUP_REMOVED lines=23> */
.L_x_1310:
[----:B------:R-:W-:Y:S05]  /*0d70*/  BSYNC B0 ;  /* 0x0000000000007941 */ /* 0x000fea0003800000 */
.L_x_1308:
        /* <DEDUP_REMOVED lines=19> */
.L_x_1307:
        /* <DEDUP_REMOVED lines=13> */
.L_x_1324:
        /* <DEDUP_REMOVED lines=14> */
[----:B------:R-:W-:Y:S05]  /*1060*/  CALL.REL.NOINC `($__internal_66_$__cuda_sm20_div_s64) ;  /* 0x0000001c00507944 */ /* 0x000fea0003c00000 */
        /* <DEDUP_REMOVED lines=10> */
.L_x_1313:
        /* <DEDUP_REMOVED lines=23> */
.L_x_1314:
[----:B------:R-:W-:Y:S05]  /*1280*/  BSYNC B0 ;  /* 0x0000000000007941 */ /* 0x000fea0003800000 */
.L_x_1312:
        /* <DEDUP_REMOVED lines=24> */
[----:B------:R-:W-:Y:S05]  /*1410*/  CALL.REL.NOINC `($__internal_66_$__cuda_sm20_div_s64) ;  /* 0x0000001800647944 */ /* 0x000fea0003c00000 */
        /* <DEDUP_REMOVED lines=10> */
.L_x_1316:
        /* <DEDUP_REMOVED lines=23> */
.L_x_1317:
[----:B------:R-:W-:Y:S05]  /*1630*/  BSYNC B0 ;  /* 0x0000000000007941 */ /* 0x000fea0003800000 */
.L_x_1315:
        /* <DEDUP_REMOVED lines=37> */
.L_x_1319:
        /* <DEDUP_REMOVED lines=23> */
.L_x_1320:
[----:B------:R-:W-:Y:S05]  /*1a00*/  BSYNC B0 ;  /* 0x0000000000007941 */ /* 0x000fea0003800000 */
.L_x_1318:
        /* <DEDUP_REMOVED lines=27> */
[----:B------:R-:W-:Y:S05]  /*1bc0*/  CALL.REL.NOINC `($__internal_66_$__cuda_sm20_div_s64) ;  /* 0x0000001000787944 */ /* 0x000fea0003c00000 */
        /* <DEDUP_REMOVED lines=10> */
.L_x_1322:
        /* <DEDUP_REMOVED lines=22> */
.L_x_1323:
[----:B------:R-:W-:Y:S05]  /*1dd0*/  BSYNC B0 ;  /* 0x0000000000007941 */ /* 0x000fea0003800000 */
.L_x_1321:
        /* <DEDUP_REMOVED lines=19> */
.L_x_1306:
        /* <DEDUP_REMOVED lines=108> */
.L_x_1328:
[----:B------:R-:W-:Y:S05]  /*25d0*/  BSYNC B1 ;  /* 0x0000000000017941 */ /* 0x000fea0003800000 */
.L_x_1327:
        /* <DEDUP_REMOVED lines=48> */
.L_x_1326:
[----:B------:R-:W-:Y:S05]  /*28e0*/  BSYNC B0 ;  /* 0x0000000000007941 */ /* 0x000fea0003800000 */
.L_x_1325:
        /* <DEDUP_REMOVED lines=76> */
        .weak           $__internal_66_$__cuda_sm20_div_s64
        .type           $__internal_66_$__cuda_sm20_div_s64,@function
        .size           $__internal_66_$__cuda_sm20_div_s64,(.L_x_3214 - $__internal_66_$__cuda_sm20_div_s64)
$__internal_66_$__cuda_sm20_div_s64:
        /* <DEDUP_REMOVED lines=83> */
[----:B------:R-:W-:Y:S06]  /*32e0*/  RET.REL.NODEC R20 `(_ZN2at6native16triu_tril_kernelIalLb1ELi8ELb0EEEvNS_4cuda6detail10TensorInfoIT_T0_EENS4_IKS5_S6_EEllS6_) ;  /* 0xffffffcc14447950 */ /* 0x000fec0003c3ffff */
.L_x_1329:
        /* <DEDUP_REMOVED lines=9> */
.L_x_3214:


//--------------------- .text._ZN2at6native16triu_tril_kernelIalLb1ELi8ELb1EEEvNS_4cuda6detail10TensorInfoIT_T0_EENS4_IKS5_S6_EEllS6_ --------------------------
	.section	.text._ZN2at6native16triu_tril_kernelIalLb1ELi8ELb1EEEvNS_4cuda6detail10TensorInfoIT_T0_EENS4_IKS5_S6_EEllS6_,"ax",@progbits
	.align	128
        .global         _ZN2at6native16triu_tril_kernelIalLb1ELi8ELb1EEEvNS_4cuda6detail10TensorInfoIT_T0_EENS4_IKS5_S6_EEllS6_
        .type           _ZN2at6native16triu_tril_kernelIalLb1ELi8ELb1EEEvNS_4cuda6detail10TensorInfoIT_T0_EENS4_IKS5_S6_EEllS6_,@function
        .size           _ZN2at6native16triu_tril_kernelIalLb1ELi8ELb1EEEvNS_4cuda6detail10TensorInfoIT_T0_EENS4_IKS5_S6_EEllS6_,(.L_x_3216 - _ZN2at6native16triu_tril_kernelIalLb1ELi8ELb1EEEvNS_4cuda6detail10TensorInfoIT_T0_EENS4_IKS5_S6_EEllS6_)
        .other          _ZN2at6native16triu_tril_kernelIalLb1ELi8ELb1EEEvNS_4cuda6detail10TensorInfoIT_T0_EENS4_IKS5_S6_EEllS6_,@"STO_CUDA_ENTRY STV_DEFAULT"
_ZN2at6native16triu_tril_kernelIalLb1ELi8ELb1EEEvNS_4cuda6detail10TensorInfoIT_T0_EENS4_IKS5_S6_EEllS6_:
.text._ZN2at6native16triu_tril_kernelIalLb1ELi8ELb1EEEvNS_4cuda6detail10TensorInfoIT_T0_EENS4_IKS5_S6_EEllS6_:
        /* <DEDUP_REMOVED lines=23> */
[----:B------:R-:W-:Y:S05]  /*0170*/  CALL.REL.NOINC `($__internal_67_$__cuda_sm20_div_s64) ;  /* 0x0000002400307944 */ /* 0x000fea0003c00000 */
        /* <DEDUP_REMOVED lines=8> */
.L_x_1331:
        /* <DEDUP_REMOVED lines=23> */
.L_x_1332:
[----:B------:R-:W-:Y:S05]  /*0370*/  BSYNC B0 ;  /* 0x0000000000007941 */ /* 0x000fea0003800000 */
.L_x_1330:
        /* <DEDUP_REMOVED lines=12> */
[----:B------:R-:W-:Y:S05]  /*0440*/  CALL.REL.NOINC `($__internal_68_$__cuda_sm20_rem_s64) ;  /* 0x0000002400c87944 */ /* 0x000fea0003c00000 */
[----:B------:R-:W-:Y:S05]  /*0450*/  BRA `(.L_x_1335) ;  /* 0x0000000000487947 */ /* 0x000fea0003800000 */
.L_x_1334:
        /* <DEDUP_REMOVED lines=18> */
.L_x_1335:
[----:B------:R-:W-:Y:S05]  /*0580*/  BSYNC B0 ;  /* 0x0000000000007941 */ /* 0x000fea0003800000 */
.L_x_1333:
        /* <DEDUP_REMOVED lines=21> */
[----:B------:R-:W-:Y:S05]  /*06e0*/  CALL.REL.NOINC `($__internal_67_$__cuda_sm20_div_s64) ;  /* 0x0000001c00d47944 */ /* 0x000fea0003c00000 */
[----:B------:R-:W-:Y:S02]  /*06f0*/  IMAD.MOV.U32 R18, RZ, RZ, R10 ;  /* 0x000000ffff127224 */ /* 0x000fe400078e000a */
[----:B------:R-:W-:Y:S01]  /*0700*/  IMAD.MOV.U32 R19, RZ, RZ, R11 ;  /* 0x000000ffff137224 */ /* 0x000fe200078e000b */
[----:B------:R-:W-:Y:S06]  /*0710*/  BRA `(.L_x_1338) ;  /* 0x00000000004c7947 */ /* 0x000fec0003800000 */
.L_x_1337:
        /* <DEDUP_REMOVED lines=19> */
.L_x_1338:
[----:B------:R-:W-:Y:S05]  /*0850*/  BSYNC B0 ;  /* 0x0000000000007941 */ /* 0x000fea0003800000 */
.L_x_1336:
        /* <DEDUP_REMOVED lines=42> */
.L_x_1344:
        /* <DEDUP_REMOVED lines=14> */
[----:B------:R-:W-:Y:S05]  /*0be0*/  CALL.REL.NOINC `($__internal_67_$__cuda_sm20_div_s64) ;  /* 0x0000001800947944 */ /* 0x000fea0003c00000 */
        /* <DEDUP_REMOVED lines=11> */
.L_x_1342:
        /* <DEDUP_REMOVED lines=23> */
.L_x_1343:
[----:B------:R-:W-:Y:S05]  /*0e10*/  BSYNC B0 ;  /* 0x0000000000007941 */ /* 0x000fea0003800000 */
.L_x_1341:
        /* <DEDUP_REMOVED lines=14> */
.L_x_1340:
        /* <DEDUP_REMOVED lines=13> */
.L_x_1357:
        /* <DEDUP_REMOVED lines=14> */
[----:B------:R-:W-:Y:S05]  /*10b0*/  CALL.REL.NOINC `($__internal_67_$__cuda_sm20_div_s64) ;  /* 0x0000001400607944 */ /* 0x000fea0003c00000 */
        /* <DEDUP_REMOVED lines=11> */
.L_x_1346:
        /* <DEDUP_REMOVED lines=23> */
.L_x_1347:
[----:B------:R-:W-:Y:S05]  /*12e0*/  BSYNC B0 ;  /* 0x0000000000007941 */ /* 0x000fea0003800000 */
.L_x_1345:
        /* <DEDUP_REMOVED lines=31> */
.L_x_1349:
        /* <DEDUP_REMOVED lines=23> */
.L_x_1350:
[----:B------:R-:W-:Y:S05]  /*1650*/  BSYNC B0 ;  /* 0x0000000000007941 */ /* 0x000fea0003800000 */
.L_x_1348:
        /* <DEDUP_REMOVED lines=33> */
.L_x_1352:
        /* <DEDUP_REMOVED lines=23> */
.L_x_1353:
[----:B------:R-:W-:Y:S05]  /*19e0*/  BSYNC B0 ;  /* 0x0000000000007941 */ /* 0x000fea0003800000 */
.L_x_1351:
        /* <DEDUP_REMOVED lines=32> */
.L_x_1355:
        /* <DEDUP_REMOVED lines=23> */
.L_x_1356:
[----:B------:R-:W-:Y:S05]  /*1d60*/  BSYNC B0 ;  /* 0x0000000000007941 */ /* 0x000fea0003800000 */
.L_x_1354:
        /* <DEDUP_REMOVED lines=13> */
.L_x_1339:
        /* <DEDUP_REMOVED lines=128> */
        .weak           $__internal_67_$__cuda_sm20_div_s64
        .type           $__internal_67_$__cuda_sm20_div_s64,@function
        .size           $__internal_67_$__cuda_sm20_div_s64,($__internal_68_$__cuda_sm20_rem_s64 - $__internal_67_$__cuda_sm20_div_s64)
$__internal_67_$__cuda_sm20_div_s64:
        /* <DEDUP_REMOVED lines=82> */
[----:B------:R-:W-:Y:S06]  /*2b60*/  RET.REL.NODEC R8 `(_ZN2at6native16triu_tril_kernelIalLb1ELi8ELb1EEEvNS_4cuda6detail10TensorInfoIT_T0_EENS4_IKS5_S6_EEllS6_) ;  /* 0xffffffd408247950 */ /* 0x000fec0003c3ffff */
        .weak           $__internal_68_$__cuda_sm20_rem_s64
        .type           $__internal_68_$__cuda_sm20_rem_s64,@function
        .size           $__internal_68_$__cuda_sm20_rem_s64,(.L_x_3216 - $__internal_68_$__cuda_sm20_rem_s64)
$__internal_68_$__cuda_sm20_rem_s64:
        /* <DEDUP_REMOVED lines=77> */
[----:B------:R-:W-:Y:S06]  /*3040*/  RET.REL.NODEC R6 `(_ZN2at6native16triu_tril_kernelIalLb1ELi8ELb1EEEvNS_4cuda6detail10TensorInfoIT_T0_EENS4_IKS5_S6_EEllS6_) ;  /* 0xffffffcc06ec7950 */ /* 0x000fec0003c3ffff */
.L_x_1358:
        /* <DEDUP_REMOVED lines=11> */
.L_x_3216:


//--------------------- .text._ZN2at6native16triu_tril_kernelIaiLb1ELi8ELb0EEEvNS_4cuda6detail10TensorInfoIT_T0_EENS4_IKS5_S6_EEllS6_ --------------------------
	.section	.text._ZN2at6native16triu_tril_kernelIaiLb1ELi8ELb0EEEvNS_4cuda6detail10TensorInfoIT_T0_EENS4_IKS5_S6_EEllS6_,"ax",@progbits
	.align	128
        .global         _ZN2at6native16triu_tril_kernelIaiLb1ELi8ELb0EEEvNS_4cuda6detail10TensorInfoIT_T0_EENS4_IKS5_S6_EEllS6_
        .type           _ZN2at6native16triu_tril_kernelIaiLb1ELi8ELb0EEEvNS_4cuda6detail10TensorInfoIT_T0_EENS4_IKS5_S6_EEllS6_,@function
        .size           _ZN2at6native16triu_tril_kernelIaiLb1ELi8ELb0EEEvNS_4cuda6detail10TensorInfoIT_T0_EENS4_IKS5_S6_EEllS6_,(.L_x_3217 - _ZN2at6native16triu_tril_kernelIaiLb1ELi8ELb0EEEvNS_4cuda6detail10TensorInfoIT_T0_EENS4_IKS5_S6_EEllS6_)
        .other          _ZN2at6native16triu_tril_kernelIaiLb1ELi8ELb0EEEvNS_4cuda6detail10TensorInfoIT_T0_EENS4_IKS5_S6_EEllS6_,@"STO_CUDA_ENTRY STV_DEFAULT"
_ZN2at6native16triu_tril_kernelIaiLb1ELi8ELb0EEEvNS_4cuda6detail10TensorInfoIT_T0_EENS4_IKS5_S6_EEllS6_:
.text._ZN2at6native16triu_tril_kernelIaiLb1ELi8ELb0EEEvNS_4cuda6detail10TensorInfoIT_T0_EENS4_IKS5_S6_EEllS6_:
        /* <DEDUP_REMOVED lines=23> */
[----:B------:R-:W-:Y:S05]  /*0170*/  CALL.REL.NOINC `($__internal_69_$__cuda_sm20_div_s64) ;  /* 0x0000002000847944 */ /* 0x000fea0003c00000 */
[--C-:B------:R-:W-:Y:S01]  /*0180*/  IMAD.MOV R0, RZ, RZ, -R8.reuse ;  /* 0x000000ffff007224 */ /* 0x100fe200078e0a08 */
[----:B------:R-:W-:Y:S01]  /*0190*/  ULDC UR6, c[0x0][0x3d0] ;  /* 0x0000f40000067ab9 */ /* 0x000fe20000000800 */
[----:B------:R-:W-:Y:S02]  /*01a0*/  IMAD.MOV.U32 R16, RZ, RZ, R8 ;  /* 0x000000ffff107224 */ /* 0x000fe400078e0008 */
[----:B------:R-:W-:Y:S02]  /*01b0*/  IMAD.MOV.U32 R17, RZ, RZ, R9 ;  /* 0x000000ffff117224 */ /* 0x000fe400078e0009 */
[----:B------:R-:W-:Y:S01]  /*01c0*/  IMAD R3, R0, UR6, R3 ;  /* 0x0000000600037c24 */ /* 0x000fe2000f8e0203 */
[----:B------:R-:W-:Y:S06]  /*01d0*/  BRA `(.L_x_1361) ;  /* 0x0000000000547947 */ /* 0x000fec0003800000 */
.L_x_1360:
        /* <DEDUP_REMOVED lines=21> */
.L_x_1361:
[----:B------:R-:W-:Y:S05]  /*0330*/  BSYNC B0 ;  /* 0x0000000000007941 */ /* 0x000fea0003800000 */
.L_x_1359:
        /* <DEDUP_REMOVED lines=15> */
[----:B------:R-:W-:Y:S05]  /*0430*/  CALL.REL.NOINC `($__internal_69_$__cuda_sm20_div_s64) ;  /* 0x0000001c00d47944 */ /* 0x000fea0003c00000 */
[--C-:B------:R-:W-:Y:S02]  /*0440*/  IMAD.MOV R5, RZ, RZ, -R8.reuse ;  /* 0x000000ffff057224 */ /* 0x100fe400078e0a08 */
[----:B------:R-:W-:Y:S02]  /*0450*/  IMAD.MOV.U32 R14, RZ, RZ, R8 ;  /* 0x000000ffff0e7224 */ /* 0x000fe400078e0008 */
[----:B------:R-:W-:Y:S02]  /*0460*/  IMAD.MOV.U32 R15, RZ, RZ, R9 ;  /* 0x000000ffff0f7224 */ /* 0x000fe400078e0009 */
[----:B------:R-:W-:Y:S01]  /*0470*/  IMAD R2, R5, UR5, R16 ;  /* 0x0000000505027c24 */ /* 0x000fe2000f8e0210 */
[----:B------:R-:W-:Y:S06]  /*0480*/  BRA `(.L_x_1364) ;  /* 0x0000000000547947 */ /* 0x000fec0003800000 */
.L_x_1363:
        /* <DEDUP_REMOVED lines=21> */
.L_x_1364:
[----:B------:R-:W-:Y:S05]  /*05e0*/  BSYNC B0 ;  /* 0x0000000000007941 */ /* 0x000fea0003800000 */
.L_x_1362:
        /* <DEDUP_REMOVED lines=24> */
.L_x_1370:
        /* <DEDUP_REMOVED lines=11> */
[----:B------:R-:W-:Y:S05]  /*0820*/  CALL.REL.NOINC `($__internal_69_$__cuda_sm20_div_s64) ;  /* 0x0000001800d87944 */ /* 0x000fea0003c00000 */
[----:B------:R-:W-:Y:S02]  /*0830*/  IMAD.MOV R7, RZ, RZ, -R8 ;  /* 0x000000ffff077224 */ /* 0x000fe400078e0a08 */
[----:B------:R-:W-:Y:S02]  /*0840*/  IMAD.MOV.U32 R15, RZ, RZ, R9 ;  /* 0x000000ffff0f7224 */ /* 0x000fe400078e0009 */
[----:B------:R-:W-:Y:S02]  /*0850*/  IMAD R7, R7, UR10, R14 ;  /* 0x0000000a07077c24 */ /* 0x000fe4000f8e020e */
[----:B------:R-:W-:Y:S01]  /*0860*/  IMAD.MOV.U32 R14, RZ, RZ, R8 ;  /* 0x000000ffff0e7224 */ /* 0x000fe200078e0008 */
[----:B------:R-:W-:Y:S06]  /*0870*/  BRA `(.L_x_1369) ;  /* 0x0000000000587947 */ /* 0x000fec0003800000 */
.L_x_1368:
        /* <DEDUP_REMOVED lines=22> */
.L_x_1369:
[----:B------:R-:W-:Y:S05]  /*09e0*/  BSYNC B0 ;  /* 0x0000000000007941 */ /* 0x000fea0003800000 */
.L_x_1367:
        /* <DEDUP_REMOVED lines=10> */
.L_x_1366:
        /* <DEDUP_REMOVED lines=9> */
.L_x_1383:
        /* <DEDUP_REMOVED lines=12> */
[--C-:B------:R-:W-:Y:S02]  /*0be0*/  IMAD.MOV R15, RZ, RZ, -R8.reuse ;  /* 0x000000ffff0f7224 */ /* 0x100fe400078e0a08 */
[----:B------:R-:W-:Y:S02]  /*0bf0*/  IMAD.MOV.U32 R16, RZ, RZ, R8 ;  /* 0x000000ffff107224 */ /* 0x000fe400078e0008 */
[----:B------:R-:W-:Y:S02]  /*0c00*/  IMAD.MOV.U32 R17, RZ, RZ, R9 ;  /* 0x000000ffff117224 */ /* 0x000fe400078e0009 */
[----:B------:R-:W-:Y:S01]  /*0c10*/  IMAD R15, R15, UR5, R14 ;  /* 0x000000050f0f7c24 */ /* 0x000fe2000f8e020e */
[----:B------:R-:W-:Y:S06]  /*0c20*/  BRA `(.L_x_1373) ;  /* 0x0000000000547947 */ /* 0x000fec0003800000 */
.L_x_1372:
        /* <DEDUP_REMOVED lines=21> */
.L_x_1373:
[----:B------:R-:W-:Y:S05]  /*0d80*/  BSYNC B0 ;  /* 0x0000000000007941 */ /* 0x000fea0003800000 */
.L_x_1371:
        /* <DEDUP_REMOVED lines=15> */
[----:B------:R-:W-:Y:S05]  /*0e80*/  CALL.REL.NOINC `($__internal_69_$__cuda_sm20_div_s64) ;  /* 0x0000001400407944 */ /* 0x000fea0003c00000 */
[----:B------:R-:W-:Y:S01]  /*0e90*/  IADD3 R17, -R8, RZ, RZ ;  /* 0x000000ff08117210 */ /* 0x000fe20007ffe1ff */
[----:B------:R-:W-:Y:S02]  /*0ea0*/  IMAD.MOV.U32 R14, RZ, RZ, R8 ;  /* 0x000000ffff0e7224 */ /* 0x000fe400078e0008 */
[----:B------:R-:W-:Y:S02]  /*0eb0*/  IMAD.MOV.U32 R15, RZ, RZ, R9 ;  /* 0x000000ffff0f7224 */ /* 0x000fe400078e0009 */
[----:B------:R-:W-:Y:S01]  /*0ec0*/  IMAD R17, R17, UR10, R16 ;  /* 0x0000000a11117c24 */ /* 0x000fe2000f8e0210 */
[----:B------:R-:W-:Y:S06]  /*0ed0*/  BRA `(.L_x_1376) ;  /* 0x0000000000547947 */ /* 0x000fec0003800000 */
.L_x_1375:
        /* <DEDUP_REMOVED lines=21> */
.L_x_1376:
[----:B------:R-:W-:Y:S05]  /*1030*/  BSYNC B0 ;  /* 0x0000000000007941 */ /* 0x000fea0003800000 */
.L_x_1374:
        /* <DEDUP_REMOVED lines=21> */
.L_x_1378:
        /* <DEDUP_REMOVED lines=21> */
.L_x_1379:
[----:B------:R-:W-:Y:S05]  /*12e0*/  BSYNC B0 ;  /* 0x0000000000007941 */ /* 0x000fea0003800000 */
.L_x_1377:
        /* <DEDUP_REMOVED lines=21> */
.L_x_1381:
        /* <DEDUP_REMOVED lines=21> */
.L_x_1382:
[----:B------:R-:W-:Y:S05]  /*1590*/  BSYNC B0 ;  /* 0x0000000000007941 */ /* 0x000fea0003800000 */
.L_x_1380:
        /* <DEDUP_REMOVED lines=11> */
.L_x_1365:
        /* <DEDUP_REMOVED lines=89> */
.L_x_1387:
[----:B------:R-:W-:Y:S05]  /*1be0*/  BSYNC B1 ;  /* 0x0000000000017941 */ /* 0x000fea0003800000 */
.L_x_1386:
        /* <DEDUP_REMOVED lines=47> */
.L_x_1385:
        /* <DEDUP_REMOVED lines=8> */
.L_x_1388:
[----:B------:R-:W-:Y:S05]  /*1f60*/  BSYNC B0 ;  /* 0x0000000000007941 */ /* 0x000fea0003800000 */
.L_x_1384:
        /* <DEDUP_REMOVED lines=66> */
        .weak           $__internal_69_$__cuda_sm20_div_s64
        .type           $__internal_69_$__cuda_sm20_div_s64,@function
        .size           $__internal_69_$__cuda_sm20_div_s64,(.L_x_3217 - $__internal_69_$__cuda_sm20_div_s64)
$__internal_69_$__cuda_sm20_div_s64:
        /* <DEDUP_REMOVED lines=82> */
[----:B------:R-:W-:Y:S06]  /*28b0*/  RET.REL.NODEC R6 `(_ZN2at6native16triu_tril_kernelIaiLb1ELi8ELb0EEEvNS_4cuda6detail10TensorInfoIT_T0_EENS4_IKS5_S6_EEllS6_) ;  /* 0xffffffd406d07950 */ /* 0x000fec0003c3ffff */
.L_x_1389:
        /* <DEDUP_REMOVED lines=12> */
.L_x_3217:


//--------------------- .text._ZN2at6native16triu_tril_kernelIaiLb1ELi8ELb1EEEvNS_4cuda6detail10TensorInfoIT_T0_EENS4_IKS5_S6_EEllS6_ --------------------------
	.section	.text._ZN2at6native16triu_tril_kernelIaiLb1ELi8ELb1EEEvNS_4cuda6detail10TensorInfoIT_T0_EENS4_IKS5_S6_EEllS6_,"ax",@progbits
	.align	128
        .global         _ZN2at6native16triu_tril_kernelIaiLb1ELi8ELb1EEEvNS_4cuda6detail10TensorInfoIT_T0_EENS4_IKS5_S6_EEllS6_
        .type           _ZN2at6native16triu_tril_kernelIaiLb1ELi8ELb1EEEvNS_4cuda6detail10TensorInfoIT_T0_EENS4_IKS5_S6_EEllS6_,@function
        .size           _ZN2at6native16triu_tril_kernelIaiLb1ELi8ELb1EEEvNS_4cuda6detail10TensorInfoIT_T0_EENS4_IKS5_S6_EEllS6_,(.L_x_3219 - _ZN2at6native16triu_tril_kernelIaiLb1ELi8ELb1EEEvNS_4cuda6detail10TensorInfoIT_T0_EENS4_IKS5_S6_EEllS6_)
        .other          _ZN2at6native16triu_tril_kernelIaiLb1ELi8ELb1EEEvNS_4cuda6detail10TensorInfoIT_T0_EENS4_IKS5_S6_EEllS6_,@"STO_CUDA_ENTRY STV_DEFAULT"
_ZN2at6native16triu_tril_kernelIaiLb1ELi8ELb1EEEvNS_4cuda6detail10TensorInfoIT_T0_EENS4_IKS5_S6_EEllS6_:
.text._ZN2at6native16triu_tril_kernelIaiLb1ELi8ELb1EEEvNS_4cuda6detail10TensorInfoIT_T0_EENS4_IKS5_S6_EEllS6_:
        /* <DEDUP_REMOVED lines=23> */
[----:B------:R-:W-:Y:S05]  /*0170*/  CALL.REL.NOINC `($__internal_70_$__cuda_sm20_div_s64) ;  /* 0x0000001c00087944 */ /* 0x000fea0003c00000 */
[----:B------:R-:W-:Y:S01]  /*0180*/  IMAD.MOV R3, RZ, RZ, -R8 ;  /* 0x000000ffff037224 */ /* 0x000fe200078e0a08 */
[----:B------:R-:W-:-:S03]  /*0190*/  ULDC UR6, c[0x0][0x3d0] ;  /* 0x0000f40000067ab9 */ /* 0x000fc60000000800 */
[----:B------:R-:W-:Y:S01]  /*01a0*/  IMAD R4, R3, UR6, R4 ;  /* 0x0000000603047c24 */ /* 0x000fe2000f8e0204 */
[----:B------:R-:W-:Y:S06]  /*01b0*/  BRA `(.L_x_1392) ;  /* 0x0000000000547947 */ /* 0x000fec0003800000 */
.L_x_1391:
        /* <DEDUP_REMOVED lines=21> */
.L_x_1392:
[----:B------:R-:W-:Y:S05]  /*0310*/  BSYNC B0 ;  /* 0x0000000000007941 */ /* 0x000fea0003800000 */
.L_x_1390:
        /* <DEDUP_REMOVED lines=13> */
[----:B------:R-:W-:Y:S05]  /*03f0*/  CALL.REL.NOINC `($__internal_71_$__cuda_sm20_rem_s64) ;  /* 0x0000001c00b47944 */ /* 0x000fea0003c00000 */
[----:B------:R-:W-:Y:S01]  /*0400*/  IMAD.MOV.U32 R3, RZ, RZ, R5 ;  /* 0x000000ffff037224 */ /* 0x000fe200078e0005 */
[----:B------:R-:W-:Y:S06]  /*0410*/  BRA `(.L_x_1395) ;  /* 0x0000000000447947 */ /* 0x000fec0003800000 */
.L_x_1394:
        /* <DEDUP_REMOVED lines=17> */
.L_x_1395:
[----:B------:R-:W-:Y:S05]  /*0530*/  BSYNC B0 ;  /* 0x0000000000007941 */ /* 0x000fea0003800000 */
.L_x_1393:
        /* <DEDUP_REMOVED lines=17> */
[----:B0-----:R-:W-:Y:S05]  /*0650*/  CALL.REL.NOINC `($__internal_70_$__cuda_sm20_div_s64) ;  /* 0x0000001400d07944 */ /* 0x001fea0003c00000 */
[----:B------:R-:W-:Y:S02]  /*0660*/  IMAD.MOV.U32 R14, RZ, RZ, R8 ;  /* 0x000000ffff0e7224 */ /* 0x000fe400078e0008 */
[----:B------:R-:W-:Y:S01]  /*0670*/  IMAD.MOV.U32 R15, RZ, RZ, R9 ;  /* 0x000000ffff0f7224 */ /* 0x000fe200078e0009 */
[----:B------:R-:W-:Y:S06]  /*0680*/  BRA `(.L_x_1398) ;  /* 0x00000000004c7947 */ /* 0x000fec0003800000 */
.L_x_1397:
        /* <DEDUP_REMOVED lines=19> */
.L_x_1398:
[----:B------:R-:W-:Y:S05]  /*07c0*/  BSYNC B0 ;  /* 0x0000000000007941 */ /* 0x000fea0003800000 */
.L_x_1396:
        /* <DEDUP_REMOVED lines=18> */
.L_x_1404:
        /* <DEDUP_REMOVED lines=10> */
[----:B------:R-:W-:Y:S05]  /*0990*/  CALL.REL.NOINC `($__internal_70_$__cuda_sm20_div_s64) ;  /* 0x0000001400007944 */ /* 0x000fea0003c00000 */
[----:B------:R-:W-:Y:S02]  /*09a0*/  IMAD.MOV R5, RZ, RZ, -R8 ;  /* 0x000000ffff057224 */ /* 0x000fe400078e0a08 */
[----:B------:R-:W-:Y:S02]  /*09b0*/  IMAD.MOV.U32 R15, RZ, RZ, R9 ;  /* 0x000000ffff0f7224 */ /* 0x000fe400078e0009 */
[----:B------:R-:W-:Y:S01]  /*09c0*/  IMAD R10, R10, R5, R14 ;  /* 0x000000050a0a7224 */ /* 0x000fe200078e020e */
[----:B------:R-:W-:Y:S01]  /*09d0*/  MOV R14, R8 ;  /* 0x00000008000e7202 */ /* 0x000fe20000000f00 */
[----:B------:R-:W-:Y:S06]  /*09e0*/  BRA `(.L_x_1403) ;  /* 0x0000000000587947 */ /* 0x000fec0003800000 */
.L_x_1402:
        /* <DEDUP_REMOVED lines=22> */
.L_x_1403:
[----:B------:R-:W-:Y:S05]  /*0b50*/  BSYNC B0 ;  /* 0x0000000000007941 */ /* 0x000fea0003800000 */
.L_x_1401:
        /* <DEDUP_REMOVED lines=8> */
.L_x_1400:
[----:B------:R-:W-:-:S13]  /*0be0*/  ISETP.GE.U32.AND P0, PT, R21, 0x3, PT ;  /* 0x000000031500780c */ /* 0x000fda0003f06070 */
[----:B------:R-:W-:Y:S05]  /*0bf0*/  @!P0 BRA `(.L_x_1399) ;  /* 0x0000000800b88947 */ /* 0x000fea0003800000 */
[----:B------:R-:W-:Y:S01]  /*0c00*/  IMAD.MOV.U32 R5, RZ, RZ, 0x6c ;  /* 0x0000006cff057424 */ /* 0x000fe200078e00ff */
[C---:B------:R-:W-:Y:S01]  /*0c10*/  IADD3 R21, R20.reuse, 0x4, RZ ;  /* 0x0000000414157810 */ /* 0x040fe20007ffe0ff */
[C---:B------:R-:W-:Y:S02]  /*0c20*/  IMAD.SHL.U32 R22, R20.reuse, 0x4, RZ ;  /* 0x0000000414167824 */ /* 0x040fe400078e00ff */
[----:B------:R-:W-:Y:S02]  /*0c30*/  IMAD R20, R20, 0x4, R5 ;  /* 0x0000000414147824 */ /* 0x000fe400078e0205 */
[----:B------:R-:W-:-:S07]  /*0c40*/  VIADD R22, R22, 0xe0 ;  /* 0x000000e016167836 */ /* 0x000fce0000000000 */
.L_x_1417:
        /* <DEDUP_REMOVED lines=16> */
.L_x_1406:
        /* <DEDUP_REMOVED lines=22> */
.L_x_1407:
[----:B------:R-:W-:Y:S05]  /*0eb0*/  BSYNC B0 ;  /* 0x0000000000007941 */ /* 0x000fea0003800000 */
.L_x_1405:
        /* <DEDUP_REMOVED lines=12> */
[----:B------:R-:W-:Y:S05]  /*0f80*/  CALL.REL.NOINC `($__internal_70_$__cuda_sm20_div_s64) ;  /* 0x0000000c00847944 */ /* 0x000fea0003c00000 */
[----:B------:R-:W-:Y:S01]  /*0f90*/  IADD3 R11, -R8, RZ, RZ ;  /* 0x000000ff080b7210 */ /* 0x000fe20007ffe1ff */
[----:B------:R-:W-:-:S04]  /*0fa0*/  IMAD.MOV.U32 R15, RZ, RZ, R9 ;  /* 0x000000ffff0f7224 */ /* 0x000fc800078e0009 */
[----:B------:R-:W-:Y:S02]  /*0fb0*/  IMAD R11, R10, R11, R14 ;  /* 0x0000000b0a0b7224 */ /* 0x000fe400078e020e */
[----:B------:R-:W-:Y:S01]  /*0fc0*/  IMAD.MOV.U32 R14, RZ, RZ, R8 ;  /* 0x000000ffff0e7224 */ /* 0x000fe200078e0008 */
[----:B------:R-:W-:Y:S06]  /*0fd0*/  BRA `(.L_x_1410) ;  /* 0x0000000000587947 */ /* 0x000fec0003800000 */
.L_x_1409:
        /* <DEDUP_REMOVED lines=22> */
.L_x_1410:
[----:B------:R-:W-:Y:S05]  /*1140*/  BSYNC B0 ;  /* 0x0000000000007941 */ /* 0x000fea0003800000 */
.L_x_1408:
        /* <DEDUP_REMOVED lines=12> */
[----:B------:R-:W-:Y:S05]  /*1210*/  CALL.REL.NOINC `($__internal_70_$__cuda_sm20_div_s64) ;  /* 0x0000000800e07944 */ /* 0x000fea0003c00000 */
[----:B------:R-:W-:Y:S01]  /*1220*/  IMAD.MOV R11, RZ, RZ, -R8 ;  /* 0x000000ffff0b7224 */ /* 0x000fe200078e0a08 */
[----:B------:R-:W-:-:S03]  /*1230*/  MOV R15, R9 ;  /* 0x00000009000f7202 */ /* 0x000fc60000000f00 */
[----:B------:R-:W-:Y:S02]  /*1240*/  IMAD R11, R10, R11, R14 ;  /* 0x0000000b0a0b7224 */ /* 0x000fe400078e020e */
[----:B------:R-:W-:Y:S01]  /*1250*/  IMAD.MOV.U32 R14, RZ, RZ, R8 ;  /* 0x000000ffff0e7224 */ /* 0x000fe200078e0008 */
[----:B------:R-:W-:Y:S06]  /*1260*/  BRA `(.L_x_1413) ;  /* 0x0000000000587947 */ /* 0x000fec0003800000 */
.L_x_1412:
        /* <DEDUP_REMOVED lines=22> */
.L_x_1413:
[----:B------:R-:W-:Y:S05]  /*13d0*/  BSYNC B0 ;  /* 0x0000000000007941 */ /* 0x000fea0003800000 */
.L_x_1411:
        /* <DEDUP_REMOVED lines=18> */
.L_x_1415:
        /* <DEDUP_REMOVED lines=22> */
.L_x_1416:
[----:B------:R-:W-:Y:S05]  /*1660*/  BSYNC B0 ;  /* 0x0000000000007941 */ /* 0x000fea0003800000 */
.L_x_1414:
[----:B------:R0:W1:Y:S01]  /*1670*/  LDC R5, c[0x0][R20+0x204] ;  /* 0x0000810014057b82 */ /* 0x0000620000000800 */
[----:B------:R-:W-:Y:S01]  /*1680*/  IADD3 R21, R21, -0x4, RZ ;  /* 0xfffffffc15157810 */ /* 0x000fe20007ffe0ff */
[----:B------:R-:W-:-:S03]  /*1690*/  VIADD R22, R22, 0xfffffff0 ;  /* 0xfffffff016167836 */ /* 0x000fc60000000000 */
[----:B------:R-:W-:Y:S01]  /*16a0*/  ISETP.GT.AND P0, PT, R21, 0x3, PT ;  /* 0x000000031500780c */ /* 0x000fe20003f04270 */
[----:B0-----:R-:W-:Y:S02]  /*16b0*/  VIADD R20, R20, 0xfffffff0 ;  /* 0xfffffff014147836 */ /* 0x001fe40000000000 */
[----:B-1----:R-:W-:-:S10]  /*16c0*/  IMAD R0, R5, R10, R0 ;  /* 0x0000000a05007224 */ /* 0x002fd400078e0200 */
[----:B------:R-:W-:Y:S05]  /*16d0*/  @P0 BRA `(.L_x_1417) ;  /* 0xfffffff4005c0947 */ /* 0x000fea000383ffff */
.L_x_1399:
        /* <DEDUP_REMOVED lines=108> */
        .weak           $__internal_70_$__cuda_sm20_div_s64
        .type           $__internal_70_$__cuda_sm20_div_s64,@function
        .size           $__internal_70_$__cuda_sm20_div_s64,($__internal_71_$__cuda_sm20_rem_s64 - $__internal_70_$__cuda_sm20_div_s64)
$__internal_70_$__cuda_sm20_div_s64:
        /* <DEDUP_REMOVED lines=82> */
[----:B------:R-:W-:Y:S05]  /*22c0*/  RET.REL.NODEC R6 `(_ZN2at6native16triu_tril_kernelIaiLb1ELi8ELb1EEEvNS_4cuda6detail10TensorInfoIT_T0_EENS4_IKS5_S6_EEllS6_) ;  /* 0xffffffdc064c7950 */ /* 0x000fea0003c3ffff */
        .weak           $__internal_71_$__cuda_sm20_rem_s64
        .type           $__internal_71_$__cuda_sm20_rem_s64,@function
        .size           $__internal_71_$__cuda_sm20_rem_s64,(.L_x_3219 - $__internal_71_$__cuda_sm20_rem_s64)
$__internal_71_$__cuda_sm20_rem_s64:
        /* <DEDUP_REMOVED lines=72> */
[----:B------:R-:W-:Y:S05]  /*2750*/  RET.REL.NODEC R2 `(_ZN2at6native16triu_tril_kernelIaiLb1ELi8ELb1EEEvNS_4cuda6detail10TensorInfoIT_T0_EENS4_IKS5_S6_EEllS6_) ;  /* 0xffffffd802287950 */ /* 0x000fea0003c3ffff */
.L_x_1418:
        /* <DEDUP_REMOVED lines=10> */
.L_x_3219:


//--------------------- .text._ZN2at6native16triu_tril_kernelIhlLb1ELi8ELb0EEEvNS_4cuda6detail10TensorInfoIT_T0_EENS4_IKS5_S6_EEllS6_ --------------------------
	.section	.text._ZN2at6native16triu_tril_kernelIhlLb1ELi8ELb0EEEvNS_4cuda6detail10TensorInfoIT_T0_EENS4_IKS5_S6_EEllS6_,"ax",@progbits
	.align	128
        .global         _ZN2at6native16triu_tril_kernelIhlLb1ELi8ELb0EEEvNS_4cuda6detail10TensorInfoIT_T0_EENS4_IKS5_S6_EEllS6_
        .type           _ZN2at6native16triu_tril_kernelIhlLb1ELi8ELb0EEEvNS_4cuda6detail10TensorInfoIT_T0_EENS4_IKS5_S6_EEllS6_,@function
        .size           _ZN2at6native16triu_tril_kernelIhlLb1ELi8ELb0EEEvNS_4cuda6detail10TensorInfoIT_T0_EENS4_IKS5_S6_EEllS6_,(.L_x_3220 - _ZN2at6native16triu_tril_kernelIhlLb1ELi8ELb0EEEvNS_4cuda6detail10TensorInfoIT_T0_EENS4_IKS5_S6_EEllS6_)
        .other          _ZN2at6native16triu_tril_kernelIhlLb1ELi8ELb0EEEvNS_4cuda6detail10TensorInfoIT_T0_EENS4_IKS5_S6_EEllS6_,@"STO_CUDA_ENTRY STV_DEFAULT"
_ZN2at6native16triu_tril_kernelIhlLb1ELi8ELb0EEEvNS_4cuda6detail10TensorInfoIT_T0_EENS4_IKS5_S6_EEllS6_:
.text._ZN2at6native16triu_tril_kernelIhlLb1ELi8ELb0EEEvNS_4cuda6detail10TensorInfoIT_T0_EENS4_IKS5_S6_EEllS6_:
        /* <DEDUP_REMOVED lines=23> */
[----:B------:R-:W-:Y:S05]  /*0170*/  CALL.REL.NOINC `($__internal_72_$__cuda_sm20_div_s64) ;  /* 0x0000002c000c7944 */ /* 0x000fea0003c00000 */
        /* <DEDUP_REMOVED lines=10> */
.L_x_1420:
        /* <DEDUP_REMOVED lines=23> */
.L_x_1421:
[----:B------:R-:W-:Y:S05]  /*0390*/  BSYNC B0 ;  /* 0x0000000000007941 */ /* 0x000fea0003800000 */
.L_x_1419:
        /* <DEDUP_REMOVED lines=18> */
[----:B------:R-:W-:Y:S05]  /*04c0*/  CALL.REL.NOINC `($__internal_72_$__cuda_sm20_div_s64) ;  /* 0x0000002800387944 */ /* 0x000fea0003c00000 */
        /* <DEDUP_REMOVED lines=9> */
.L_x_1423:
        /* <DEDUP_REMOVED lines=22> */
.L_x_1424:
[----:B------:R-:W-:Y:S05]  /*06c0*/  BSYNC B0 ;  /* 0x0000000000007941 */ /* 0x000fea0003800000 */
.L_x_1422:
        /* <DEDUP_REMOVED lines=57> */
.L_x_1430:
        /* <DEDUP_REMOVED lines=26> */
.L_x_1428:
        /* <DEDUP_REMOVED lines=23> */
.L_x_1429:
[----:B------:R-:W-:Y:S05]  /*0d70*/  BSYNC B0 ;  /* 0x0000000000007941 */ /* 0x000fea0003800000 */
.L_x_1427:
        /* <DEDUP_REMOVED lines=19> */
.L_x_1426:
        /* <DEDUP_REMOVED lines=13> */
.L_x_1443:
        /* <DEDUP_REMOVED lines=14> */
[----:B------:R-:W-:Y:S05]  /*1060*/  CALL.REL.NOINC `($__internal_72_$__cuda_sm20_div_s64) ;  /* 0x0000001c00507944 */ /* 0x000fea0003c00000 */
        /* <DEDUP_REMOVED lines=10> */
.L_x_1432:
        /* <DEDUP_REMOVED lines=23> */
.L_x_1433:
[----:B------:R-:W-:Y:S05]  /*1280*/  BSYNC B0 ;  /* 0x0000000000007941 */ /* 0x000fea0003800000 */
.L_x_1431:
        /* <DEDUP_REMOVED lines=24> */
[----:B------:R-:W-:Y:S05]  /*1410*/  CALL.REL.NOINC `($__internal_72_$__cuda_sm20_div_s64) ;  /* 0x0000001800647944 */ /* 0x000fea0003c00000 */
        /* <DEDUP_REMOVED lines=10> */
.L_x_1435:
        /* <DEDUP_REMOVED lines=23> */
.L_x_1436:
[----:B------:R-:W-:Y:S05]  /*1630*/  BSYNC B0 ;  /* 0x0000000000007941 */ /* 0x000fea0003800000 */
.L_x_1434:
        /* <DEDUP_REMOVED lines=37> */
.L_x_1438:
        /* <DEDUP_REMOVED lines=23> */
.L_x_1439:
[----:B------:R-:W-:Y:S05]  /*1a00*/  BSYNC B0 ;  /* 0x0000000000007941 */ /* 0x000fea0003800000 */
.L_x_1437:
        /* <DEDUP_REMOVED lines=27> */
[----:B------:R-:W-:Y:S05]  /*1bc0*/  CALL.REL.NOINC `($__internal_72_$__cuda_sm20_div_s64) ;  /* 0x0000001000787944 */ /* 0x000fea0003c00000 */
        /* <DEDUP_REMOVED lines=10> */
.L_x_1441:
        /* <DEDUP_REMOVED lines=22> */
.L_x_1442:
[----:B------:R-:W-:Y:S05]  /*1dd0*/  BSYNC B0 ;  /* 0x0000000000007941 */ /* 0x000fea0003800000 */
.L_x_1440:
        /* <DEDUP_REMOVED lines=19> */
.L_x_1425:
        /* <DEDUP_REMOVED lines=108> */
.L_x_1447:
[----:B------:R-:W-:Y:S05]  /*25d0*/  BSYNC B1 ;  /* 0x0000000000017941 */ /* 0x000fea0003800000 */
.L_x_1446:
        /* <DEDUP_REMOVED lines=48> */
.L_x_1445:
[----:B------:R-:W-:Y:S05]  /*28e0*/  BSYNC B0 ;  /* 0x0000000000007941 */ /* 0x000fea0003800000 */
.L_x_1444:
        /* <DEDUP_REMOVED lines=76> */
        .weak           $__internal_72_$__cuda_sm20_div_s64
        .type           $__internal_72_$__cuda_sm20_div_s64,@function
        .size           $__internal_72_$__cuda_sm20_div_s64,(.L_x_3220 - $__internal_72_$__cuda_sm20_div_s64)
$__internal_72_$__cuda_sm20_div_s64:
        /* <DEDUP_REMOVED lines=83> */
[----:B------:R-:W-:Y:S06]  /*32e0*/  RET.REL.NODEC R20 `(_ZN2at6native16triu_tril_kernelIhlLb1ELi8ELb0EEEvNS_4cuda6detail10TensorInfoIT_T0_EENS4_IKS5_S6_EEllS6_) ;  /* 0xffffffcc14447950 */ /* 0x000fec0003c3ffff */
.L_x_1448:
        /* <DEDUP_REMOVED lines=9> */
.L_x_3220:


//--------------------- .text._ZN2at6native16triu_tril_kernelIhlLb1ELi8ELb1EEEvNS_4cuda6detail10TensorInfoIT_T0_EENS4_IKS5_S6_EEllS6_ --------------------------
	.section	.text._ZN2at6native16triu_tril_kernelIhlLb1ELi8ELb1EEEvNS_4cuda6detail10TensorInfoIT_T0_EENS4_IKS5_S6_EEllS6_,"ax",@progbits
	.align	128
        .global         _ZN2at6native16triu_tril_kernelIhlLb1ELi8ELb1EEEvNS_4cuda6detail10TensorInfoIT_T0_EENS4_IKS5_S6_EEllS6_
        .type           _ZN2at6native16triu_tril_kernelIhlLb1ELi8ELb1EEEvNS_4cuda6detail10TensorInfoIT_T0_EENS4_IKS5_S6_EEllS6_,@function
        .size           _ZN2at6native16triu_tril_kernelIhlLb1ELi8ELb1EEEvNS_4cuda6detail10TensorInfoIT_T0_EENS4_IKS5_S6_EEllS6_,(.L_x_3222 - _ZN2at6native16triu_tril_kernelIhlLb1ELi8ELb1EEEvNS_4cuda6detail10TensorInfoIT_T0_EENS4_IKS5_S6_EEllS6_)
        .other          _ZN2at6native16triu_tril_kernelIhlLb1ELi8ELb1EEEvNS_4cuda6detail10TensorInfoIT_T0_EENS4_IKS5_S6_EEllS6_,@"STO_CUDA_ENTRY STV_DEFAULT"
_ZN2at6native16triu_tril_kernelIhlLb1ELi8ELb1EEEvNS_4cuda6detail10TensorInfoIT_T0_EENS4_IKS5_S6_EEllS6_:
.text._ZN2at6native16triu_tril_kernelIhlLb1ELi8ELb1EEEvNS_4cuda6detail10TensorInfoIT_T0_EENS4_IKS5_S6_EEllS6_:
        /* <DEDUP_REMOVED lines=23> */
[----:B------:R-:W-:Y:S05]  /*0170*/  CALL.REL.NOINC `($__internal_73_$__cuda_sm20_div_s64) ;  /* 0x0000002400307944 */ /* 0x000fea0003c00000 */
        /* <DEDUP_REMOVED lines=8> */
.L_x_1450:
        /* <DEDUP_REMOVED lines=23> */
.L_x_1451:
[----:B------:R-:W-:Y:S05]  /*0370*/  BSYNC B0 ;  /* 0x0000000000007941 */ /* 0x000fea0003800000 */
.L_x_1449:
        /* <DEDUP_REMOVED lines=12> */
[----:B------:R-:W-:Y:S05]  /*0440*/  CALL.REL.NOINC `($__internal_74_$__cuda_sm20_rem_s64) ;  /* 0x0000002400c87944 */ /* 0x000fea0003c00000 */
[----:B------:R-:W-:Y:S05]  /*0450*/  BRA `(.L_x_1454) ;  /* 0x0000000000487947 */ /* 0x000fea0003800000 */
.L_x_1453:
        /* <DEDUP_REMOVED lines=18> */
.L_x_1454:
[----:B------:R-:W-:Y:S05]  /*0580*/  BSYNC B0 ;  /* 0x0000000000007941 */ /* 0x000fea0003800000 */
.L_x_1452:
        /* <DEDUP_REMOVED lines=21> */
[----:B------:R-:W-:Y:S05]  /*06e0*/  CALL.REL.NOINC `($__internal_73_$__cuda_sm20_div_s64) ;  /* 0x0000001c00d47944 */ /* 0x000fea0003c00000 */
[----:B------:R-:W-:Y:S02]  /*06f0*/  IMAD.MOV.U32 R18, RZ, RZ, R10 ;  /* 0x000000ffff127224 */ /* 0x000fe400078e000a */
[----:B------:R-:W-:Y:S01]  /*0700*/  IMAD.MOV.U32 R19, RZ, RZ, R11 ;  /* 0x000000ffff137224 */ /* 0x000fe200078e000b */
[----:B------:R-:W-:Y:S06]  /*0710*/  BRA `(.L_x_1457) ;  /* 0x00000000004c7947 */ /* 0x000fec0003800000 */
.L_x_1456:
        /* <DEDUP_REMOVED lines=19> */
.L_x_1457:
[----:B------:R-:W-:Y:S05]  /*0850*/  BSYNC B0 ;  /* 0x0000000000007941 */ /* 0x000fea0003800000 */
.L_x_1455:
        /* <DEDUP_REMOVED lines=42> */
.L_x_1463:
        /* <DEDUP_REMOVED lines=14> */
[----:B------:R-:W-:Y:S05]  /*0be0*/  CALL.REL.NOINC `($__internal_73_$__cuda_sm20_div_s64) ;  /* 0x0000001800947944 */ /* 0x000fea0003c00000 */
        /* <DEDUP_REMOVED lines=11> */
.L_x_1461:
        /* <DEDUP_REMOVED lines=23> */
.L_x_1462:
[----:B------:R-:W-:Y:S05]  /*0e10*/  BSYNC B0 ;  /* 0x0000000000007941 */ /* 0x000fea0003800000 */
.L_x_1460:
        /* <DEDUP_REMOVED lines=14> */
.L_x_1459:
        /* <DEDUP_REMOVED lines=13> */
.L_x_1476:
        /* <DEDUP_REMOVED lines=14> */
[----:B------:R-:W-:Y:S05]  /*10b0*/  CALL.REL.NOINC `($__internal_73_$__cuda_sm20_div_s64) ;  /* 0x0000001400607944 */ /* 0x000fea0003c00000 */
        /* <DEDUP_REMOVED lines=11> */
.L_x_1465:
        /* <DEDUP_REMOVED lines=23> */
.L_x_1466:
[----:B------:R-:W-:Y:S05]  /*12e0*/  BSYNC B0 ;  /* 0x0000000000007941 */ /* 0x000fea0003800000 */
.L_x_1464:
        /* <DEDUP_REMOVED lines=31> */
.L_x_1468:
        /* <DEDUP_REMOVED lines=23> */
.L_x_1469:
[----:B------:R-:W-:Y:S05]  /*1650*/  BSYNC B0 ;  /* 0x0000000000007941 */ /* 0x000fea0003800000 */
.L_x_1467:
        /* <DEDUP_REMOVED lines=33> */
.L_x_1471:
        /* <DEDUP_REMOVED lines=23> */
.L_x_1472:
[----:B------:R-:W-:Y:S05]  /*19e0*/  BSYNC B0 ;  /* 0x0000000000007941 */ /* 0x000fea0003800000 */
.L_x_1470:
        /* <DEDUP_REMOVED lines=32> */
.L_x_1474:
        /* <DEDUP_REMOVED lines=23> */
.L_x_1475:
[----:B------:R-:W-:Y:S05]  /*1d60*/  BSYNC B0 ;  /* 0x0000000000007941 */ /* 0x000fea0003800000 */
.L_x_1473:
        /* <DEDUP_REMOVED lines=13> */
.L_x_1458:
        /* <DEDUP_REMOVED lines=128> */
        .weak           $__internal_73_$__cuda_sm20_div_s64
        .type           $__internal_73_$__cuda_sm20_div_s64,@function
        .size           $__internal_73_$__cuda_sm20_div_s64,($__internal_74_$__cuda_sm20_rem_s64 - $__internal_73_$__cuda_sm20_div_s64)
$__internal_73_$__cuda_sm20_div_s64:
        /* <DEDUP_REMOVED lines=82> */
[----:B------:R-:W-:Y:S06]  /*2b60*/  RET.REL.NODEC R8 `(_ZN2at6native16triu_tril_kernelIhlLb1ELi8ELb1EEEvNS_4cuda6detail10TensorInfoIT_T0_EENS4_IKS5_S6_EEllS6_) ;  /* 0xffffffd408247950 */ /* 0x000fec0003c3ffff */
        .weak           $__internal_74_$__cuda_sm20_rem_s64
        .type           $__internal_74_$__cuda_sm20_rem_s64,@function
        .size           $__internal_74_$__cuda_sm20_rem_s64,(.L_x_3222 - $__internal_74_$__cuda_sm20_rem_s64)
$__internal_74_$__cuda_sm20_rem_s64:
        /* <DEDUP_REMOVED lines=77> */
[----:B------:R-:W-:Y:S06]  /*3040*/  RET.REL.NODEC R6 `(_ZN2at6native16triu_tril_kernelIhlLb1ELi8ELb1EEEvNS_4cuda6detail10TensorInfoIT_T0_EENS4_IKS5_S6_EEllS6_) ;  /* 0xffffffcc06ec7950 */ /* 0x000fec0003c3ffff */
.L_x_1477:
        /* <DEDUP_REMOVED lines=11> */
.L_x_3222:


//--------------------- .text._ZN2at6native16triu_tril_kernelIhiLb1ELi8ELb0EEEvNS_4cuda6detail10TensorInfoIT_T0_EENS4_IKS5_S6_EEllS6_ --------------------------
	.section	.text._ZN2at6native16triu_tril_kernelIhiLb1ELi8ELb0EEEvNS_4cuda6detail10TensorInfoIT_T0_EENS4_IKS5_S6_EEllS6_,"ax",@progbits
	.align	128
        .global         _ZN2at6native16triu_tril_kernelIhiLb1ELi8ELb0EEEvNS_4cuda6detail10TensorInfoIT_T0_EENS4_IKS5_S6_EEllS6_
        .type           _ZN2at6native16triu_tril_kernelIhiLb1ELi8ELb0EEEvNS_4cuda6detail10TensorInfoIT_T0_EENS4_IKS5_S6_EEllS6_,@function
        .size           _ZN2at6native16triu_tril_kernelIhiLb1ELi8ELb0EEEvNS_4cuda6detail10TensorInfoIT_T0_EENS4_IKS5_S6_EEllS6_,(.L_x_3223 - _ZN2at6native16triu_tril_kernelIhiLb1ELi8ELb0EEEvNS_4cuda6detail10TensorInfoIT_T0_EENS4_IKS5_S6_EEllS6_)
        .other          _ZN2at6native16triu_tril_kernelIhiLb1ELi8ELb0EEEvNS_4cuda6detail10TensorInfoIT_T0_EENS4_IKS5_S6_EEllS6_,@"STO_CUDA_ENTRY STV_DEFAULT"
_ZN2at6native16triu_tril_kernelIhiLb1ELi8ELb0EEEvNS_4cuda6detail10TensorInfoIT_T0_EENS4_IKS5_S6_EEllS6_:
.text._ZN2at6native16triu_tril_kernelIhiLb1ELi8ELb0EEEvNS_4cuda6detail10TensorInfoIT_T0_EENS4_IKS5_S6_EEllS6_:
        /* <DEDUP_REMOVED lines=23> */
[----:B------:R-:W-:Y:S05]  /*0170*/  CALL.REL.NOINC `($__internal_75_$__cuda_sm20_div_s64) ;  /* 0x0000002000847944 */ /* 0x000fea0003c00000 */
[--C-:B------:R-:W-:Y:S01]  /*0180*/  IMAD.MOV R0, RZ, RZ, -R8.reuse ;  /* 0x000000ffff007224 */ /* 0x100fe200078e0a08 */
[----:B------:R-:W-:Y:S01]  /*0190*/  ULDC UR6, c[0x0][0x3d0] ;  /* 0x0000f40000067ab9 */ /* 0x000fe20000000800 */
[----:B------:R-:W-:Y:S02]  /*01a0*/  IMAD.MOV.U32 R16, RZ, RZ, R8 ;  /* 0x000000ffff107224 */ /* 0x000fe400078e0008 */
[----:B------:R-:W-:Y:S02]  /*01b0*/  IMAD.MOV.U32 R17, RZ, RZ, R9 ;  /* 0x000000ffff117224 */ /* 0x000fe400078e0009 */
[----:B------:R-:W-:Y:S01]  /*01c0*/  IMAD R3, R0, UR6, R3 ;  /* 0x0000000600037c24 */ /* 0x000fe2000f8e0203 */
[----:B------:R-:W-:Y:S06]  /*01d0*/  BRA `(.L_x_1480) ;  /* 0x0000000000547947 */ /* 0x000fec0003800000 */
.L_x_1479:
        /* <DEDUP_REMOVED lines=21> */
.L_x_1480:
[----:B------:R-:W-:Y:S05]  /*0330*/  BSYNC B0 ;  /* 0x0000000000007941 */ /* 0x000fea0003800000 */
.L_x_1478:
        /* <DEDUP_REMOVED lines=15> */
[----:B------:R-:W-:Y:S05]  /*0430*/  CALL.REL.NOINC `($__internal_75_$__cuda_sm20_div_s64) ;  /* 0x0000001c00d47944 */ /* 0x000fea0003c00000 */
[--C-:B------:R-:W-:Y:S02]  /*0440*/  IMAD.MOV R5, RZ, RZ, -R8.reuse ;  /* 0x000000ffff057224 */ /* 0x100fe400078e0a08 */
[----:B------:R-:W-:Y:S02]  /*0450*/  IMAD.MOV.U32 R14, RZ, RZ, R8 ;  /* 0x000000ffff0e7224 */ /* 0x000fe400078e0008 */
[----:B------:R-:W-:Y:S02]  /*0460*/  IMAD.MOV.U32 R15, RZ, RZ, R9 ;  /* 0x000000ffff0f7224 */ /* 0x000fe400078e0009 */
[----:B------:R-:W-:Y:S01]  /*0470*/  IMAD R2, R5, UR5, R16 ;  /* 0x0000000505027c24 */ /* 0x000fe2000f8e0210 */
[----:B------:R-:W-:Y:S06]  /*0480*/  BRA `(.L_x_1483) ;  /* 0x0000000000547947 */ /* 0x000fec0003800000 */
.L_x_1482:
        /* <DEDUP_REMOVED lines=21> */
.L_x_1483:
[----:B------:R-:W-:Y:S05]  /*05e0*/  BSYNC B0 ;  /* 0x0000000000007941 */ /* 0x000fea0003800000 */
.L_x_1481:
        /* <DEDUP_REMOVED lines=24> */
.L_x_1489:
        /* <DEDUP_REMOVED lines=11> */
[----:B------:R-:W-:Y:S05]  /*0820*/  CALL.REL.NOINC `($__internal_75_$__cuda_sm20_div_s64) ;  /* 0x0000001800d87944 */ /* 0x000fea0003c00000 */
[----:B------:R-:W-:Y:S02]  /*0830*/  IMAD.MOV R7, RZ, RZ, -R8 ;  /* 0x000000ffff077224 */ /* 0x000fe400078e0a08 */
[----:B------:R-:W-:Y:S02]  /*0840*/  IMAD.MOV.U32 R15, RZ, RZ, R9 ;  /* 0x000000ffff0f7224 */ /* 0x000fe400078e0009 */
[----:B------:R-:W-:Y:S02]  /*0850*/  IMAD R7, R7, UR10, R14 ;  /* 0x0000000a07077c24 */ /* 0x000fe4000f8e020e */
[----:B------:R-:W-:Y:S01]  /*0860*/  IMAD.MOV.U32 R14, RZ, RZ, R8 ;  /* 0x000000ffff0e7224 */ /* 0x000fe200078e0008 */
[----:B------:R-:W-:Y:S06]  /*0870*/  BRA `(.L_x_1488) ;  /* 0x0000000000587947 */ /* 0x000fec0003800000 */
.L_x_1487:
        /* <DEDUP_REMOVED lines=22> */
.L_x_1488:
[----:B------:R-:W-:Y:S05]  /*09e0*/  BSYNC B0 ;  /* 0x0000000000007941 */ /* 0x000fea0003800000 */
.L_x_1486:
        /* <DEDUP_REMOVED lines=10> */
.L_x_1485:
        /* <DEDUP_REMOVED lines=9> */
.L_x_1502:
        /* <DEDUP_REMOVED lines=12> */
[--C-:B------:R-:W-:Y:S02]  /*0be0*/  IMAD.MOV R15, RZ, RZ, -R8.reuse ;  /* 0x000000ffff0f7224 */ /* 0x100fe400078e0a08 */
[----:B------:R-:W-:Y:S02]  /*0bf0*/  IMAD.MOV.U32 R16, RZ, RZ, R8 ;  /* 0x000000ffff107224 */ /* 0x000fe400078e0008 */
[----:B------:R-:W-:Y:S02]  /*0c00*/  IMAD.MOV.U32 R17, RZ, RZ, R9 ;  /* 0x000000ffff117224 */ /* 0x000fe400078e0009 */
[----:B------:R-:W-:Y:S01]  /*0c10*/  IMAD R15, R15, UR5, R14 ;  /* 0x000000050f0f7c24 */ /* 0x000fe2000f8e020e */
[----:B------:R-:W-:Y:S06]  /*0c20*/  BRA `(.L_x_1492) ;  /* 0x0000000000547947 */ /* 0x000fec0003800000 */
.L_x_1491:
        /* <DEDUP_REMOVED lines=21> */
.L_x_1492:
[----:B------:R-:W-:Y:S05]  /*0d80*/  BSYNC B0 ;  /* 0x0000000000007941 */ /* 0x000fea0003800000 */
.L_x_1490:
        /* <DEDUP_REMOVED lines=15> */
[----:B------:R-:W-:Y:S05]  /*0e80*/  CALL.REL.NOINC `($__internal_75_$__cuda_sm20_div_s64) ;  /* 0x0000001400407944 */ /* 0x000fea0003c00000 */
[----:B------:R-:W-:Y:S01]  /*0e90*/  IADD3 R17, -R8, RZ, RZ ;  /* 0x000000ff08117210 */ /* 0x000fe20007ffe1ff */
[----:B------:R-:W-:Y:S02]  /*0ea0*/  IMAD.MOV.U32 R14, RZ, RZ, R8 ;  /* 0x000000ffff0e7224 */ /* 0x000fe400078e0008 */
[----:B------:R-:W-:Y:S02]  /*0eb0*/  IMAD.MOV.U32 R15, RZ, RZ, R9 ;  /* 0x000000ffff0f7224 */ /* 0x000fe400078e0009 */
[----:B------:R-:W-:Y:S01]  /*0ec0*/  IMAD R17, R17, UR10, R16 ;  /* 0x0000000a11117c24 */ /* 0x000fe2000f8e0210 */
[----:B------:R-:W-:Y:S06]  /*0ed0*/  BRA `(.L_x_1495) ;  /* 0x0000000000547947 */ /* 0x000fec0003800000 */
.L_x_1494:
        /* <DEDUP_REMOVED lines=21> */
.L_x_1495:
[----:B------:R-:W-:Y:S05]  /*1030*/  BSYNC B0 ;  /* 0x0000000000007941 */ /* 0x000fea0003800000 */
.L_x_1493:
        /* <DEDUP_REMOVED lines=21> */
.L_x_1497:
        /* <DEDUP_REMOVED lines=21> */
.L_x_1498:
[----:B------:R-:W-:Y:S05]  /*12e0*/  BSYNC B0 ;  /* 0x0000000000007941 */ /* 0x000fea0003800000 */
.L_x_1496:
        /* <DEDUP_REMOVED lines=21> */
.L_x_1500:
        /* <DEDUP_REMOVED lines=21> */
.L_x_1501:
[----:B------:R-:W-:Y:S05]  /*1590*/  BSYNC B0 ;  /* 0x0000000000007941 */ /* 0x000fea0003800000 */
.L_x_1499:
        /* <DEDUP_REMOVED lines=11> */
.L_x_1484:
        /* <DEDUP_REMOVED lines=89> */
.L_x_1506:
[----:B------:R-:W-:Y:S05]  /*1be0*/  BSYNC B1 ;  /* 0x0000000000017941 */ /* 0x000fea0003800000 */
.L_x_1505:
        /* <DEDUP_REMOVED lines=47> */
.L_x_1504:
        /* <DEDUP_REMOVED lines=8> */
.L_x_1507:
[----:B------:R-:W-:Y:S05]  /*1f60*/  BSYNC B0 ;  /* 0x0000000000007941 */ /* 0x000fea0003800000 */
.L_x_1503:
        /* <DEDUP_REMOVED lines=66> */
        .weak           $__internal_75_$__cuda_sm20_div_s64
        .type           $__internal_75_$__cuda_sm20_div_s64,@function
        .size           $__internal_75_$__cuda_sm20_div_s64,(.L_x_3223 - $__internal_75_$__cuda_sm20_div_s64)
$__internal_75_$__cuda_sm20_div_s64:
        /* <DEDUP_REMOVED lines=82> */
[----:B------:R-:W-:Y:S06]  /*28b0*/  RET.REL.NODEC R6 `(_ZN2at6native16triu_tril_kernelIhiLb1ELi8ELb0EEEvNS_4cuda6detail10TensorInfoIT_T0_EENS4_IKS5_S6_EEllS6_) ;  /* 0xffffffd406d07950 */ /* 0x000fec0003c3ffff */
.L_x_1508:
        /* <DEDUP_REMOVED lines=12> */
.L_x_3223:


//--------------------- .text._ZN2at6native16triu_tril_kernelIhiLb1ELi8ELb1EEEvNS_4cuda6detail10TensorInfoIT_T0_EENS4_IKS5_S6_EEllS6_ --------------------------
	.section	.text._ZN2at6native16triu_tril_kernelIhiLb1ELi8ELb1EEEvNS_4cuda6detail10TensorInfoIT_T0_EENS4_IKS5_S6_EEllS6_,"ax",@progbits
	.align	128
        .global         _ZN2at6native16triu_tril_kernelIhiLb1ELi8ELb1EEEvNS_4cuda6detail10TensorInfoIT_T0_EENS4_IKS5_S6_EEllS6_
        .type           _ZN2at6native16triu_tril_kernelIhiLb1ELi8ELb1EEEvNS_4cuda6detail10TensorInfoIT_T0_EENS4_IKS5_S6_EEllS6_,@function
        .size           _ZN2at6native16triu_tril_kernelIhiLb1ELi8ELb1EEEvNS_4cuda6detail10TensorInfoIT_T0_EENS4_IKS5_S6_EEllS6_,(.L_x_3225 - _ZN2at6native16triu_tril_kernelIhiLb1ELi8ELb1EEEvNS_4cuda6detail10TensorInfoIT_T0_EENS4_IKS5_S6_EEllS6_)
        .other          _ZN2at6native16triu_tril_kernelIhiLb1ELi8ELb1EEEvNS_4cuda6detail10TensorInfoIT_T0_EENS4_IKS5_S6_EEllS6_,@"STO_CUDA_ENTRY STV_DEFAULT"
_ZN2at6native16triu_tril_kernelIhiLb1ELi8ELb1EEEvNS_4cuda6detail10TensorInfoIT_T0_EENS4_IKS5_S6_EEllS6_:
.text._ZN2at6native16triu_tril_kernelIhiLb1ELi8ELb1EEEvNS_4cuda6detail10TensorInfoIT_T0_EENS4_IKS5_S6_EEllS6_:
        /* <DEDUP_REMOVED lines=23> */
[----:B------:R-:W-:Y:S05]  /*0170*/  CALL.REL.NOINC `($__internal_76_$__cuda_sm20_div_s64) ;  /* 0x0000001c00087944 */ /* 0x000fea0003c00000 */
[----:B------:R-:W-:Y:S01]  /*0180*/  IMAD.MOV R3, RZ, RZ, -R8 ;  /* 0x000000ffff037224 */ /* 0x000fe200078e0a08 */
[----:B------:R-:W-:-:S03]  /*0190*/  ULDC UR6, c[0x0][0x3d0] ;  /* 0x0000f40000067ab9 */ /* 0x000fc60000000800 */
[----:B------:R-:W-:Y:S01]  /*01a0*/  IMAD R4, R3, UR6, R4 ;  /* 0x0000000603047c24 */ /* 0x000fe2000f8e0204 */
[----:B------:R-:W-:Y:S06]  /*01b0*/  BRA `(.L_x_1511) ;  /* 0x0000000000547947 */ /* 0x000fec0003800000 */
.L_x_1510:
        /* <DEDUP_REMOVED lines=21> */
.L_x_1511:
[----:B------:R-:W-:Y:S05]  /*0310*/  BSYNC B0 ;  /* 0x0000000000007941 */ /* 0x000fea0003800000 */
.L_x_1509:
        /* <DEDUP_REMOVED lines=13> */
[----:B------:R-:W-:Y:S05]  /*03f0*/  CALL.REL.NOINC `($__internal_77_$__cuda_sm20_rem_s64) ;  /* 0x0000001c00b47944 */ /* 0x000fea0003c00000 */
[----:B------:R-:W-:Y:S01]  /*0400*/  IMAD.MOV.U32 R3, RZ, RZ, R5 ;  /* 0x000000ffff037224 */ /* 0x000fe200078e0005 */
[----:B------:R-:W-:Y:S06]  /*0410*/  BRA `(.L_x_1514) ;  /* 0x0000000000447947 */ /* 0x000fec0003800000 */
.L_x_1513:
        /* <DEDUP_REMOVED lines=17> */
.L_x_1514:
[----:B------:R-:W-:Y:S05]  /*0530*/  BSYNC B0 ;  /* 0x0000000000007941 */ /* 0x000fea0003800000 */
.L_x_1512:
        /* <DEDUP_REMOVED lines=17> */
[----:B0-----:R-:W-:Y:S05]  /*0650*/  CALL.REL.NOINC `($__internal_76_$__cuda_sm20_div_s64) ;  /* 0x0000001400d07944 */ /* 0x001fea0003c00000 */
[----:B------:R-:W-:Y:S02]  /*0660*/  IMAD.MOV.U32 R14, RZ, RZ, R8 ;  /* 0x000000ffff0e7224 */ /* 0x000fe400078e0008 */
[----:B------:R-:W-:Y:S01]  /*0670*/  IMAD.MOV.U32 R15, RZ, RZ, R9 ;  /* 0x000000ffff0f7224 */ /* 0x000fe200078e0009 */
[----:B------:R-:W-:Y:S06]  /*0680*/  BRA `(.L_x_1517) ;  /* 0x00000000004c7947 */ /* 0x000fec0003800000 */
.L_x_1516:
        /* <DEDUP_REMOVED lines=19> */
.L_x_1517:
[----:B------:R-:W-:Y:S05]  /*07c0*/  BSYNC B0 ;  /* 0x0000000000007941 */ /* 0x000fea0003800000 */
.L_x_1515:
        /* <DEDUP_REMOVED lines=18> */
.L_x_1523:
        /* <DEDUP_REMOVED lines=10> */
[----:B------:R-:W-:Y:S05]  /*0990*/  CALL.REL.NOINC `($__internal_76_$__cuda_sm20_div_s64) ;  /* 0x0000001400007944 */ /* 0x000fea0003c00000 */
[----:B------:R-:W-:Y:S02]  /*09a0*/  IMAD.MOV R5, RZ, RZ, -R8 ;  /* 0x000000ffff057224 */ /* 0x000fe400078e0a08 */
[----:B------:R-:W-:Y:S02]  /*09b0*/  IMAD.MOV.U32 R15, RZ, RZ, R9 ;  /* 0x000000ffff0f7224 */ /* 0x000fe400078e0009 */
[----:B------:R-:W-:Y:S01]  /*09c0*/  IMAD R10, R10, R5, R14 ;  /* 0x000000050a0a7224 */ /* 0x000fe200078e020e */
[----:B------:R-:W-:Y:S01]  /*09d0*/  MOV R14, R8 ;  /* 0x00000008000e7202 */ /* 0x000fe20000000f00 */
[----:B------:R-:W-:Y:S06]  /*09e0*/  BRA `(.L_x_1522) ;  /* 0x0000000000587947 */ /* 0x000fec0003800000 */
.L_x_1521:
        /* <DEDUP_REMOVED lines=22> */
.L_x_1522:
[----:B------:R-:W-:Y:S05]  /*0b50*/  BSYNC B0 ;  /* 0x0000000000007941 */ /* 0x000fea0003800000 */
.L_x_1520:
        /* <DEDUP_REMOVED lines=8> */
.L_x_1519:
[----:B------:R-:W-:-:S13]  /*0be0*/  ISETP.GE.U32.AND P0, PT, R21, 0x3, PT ;  /* 0x000000031500780c */ /* 0x000fda0003f06070 */
[----:B------:R-:W-:Y:S05]  /*0bf0*/  @!P0 BRA `(.L_x_1518) ;  /* 0x0000000800b88947 */ /* 0x000fea0003800000 */
[----:B------:R-:W-:Y:S01]  /*0c00*/  IMAD.MOV.U32 R5, RZ, RZ, 0x6c ;  /* 0x0000006cff057424 */ /* 0x000fe200078e00ff */
[C---:B------:R-:W-:Y:S01]  /*0c10*/  IADD3 R21, R20.reuse, 0x4, RZ ;  /* 0x0000000414157810 */ /* 0x040fe20007ffe0ff */
[C---:B------:R-:W-:Y:S02]  /*0c20*/  IMAD.SHL.U32 R22, R20.reuse, 0x4, RZ ;  /* 0x0000000414167824 */ /* 0x040fe400078e00ff */
[----:B------:R-:W-:Y:S02]  /*0c30*/  IMAD R20, R20, 0x4, R5 ;  /* 0x0000000414147824 */ /* 0x000fe400078e0205 */
[----:B------:R-:W-:-:S07]  /*0c40*/  VIADD R22, R22, 0xe0 ;  /* 0x000000e016167836 */ /* 0x000fce0000000000 */
.L_x_1536:
        /* <DEDUP_REMOVED lines=16> */
.L_x_1525:
        /* <DEDUP_REMOVED lines=22> */
.L_x_1526:
[----:B------:R-:W-:Y:S05]  /*0eb0*/  BSYNC B0 ;  /* 0x0000000000007941 */ /* 0x000fea0003800000 */
.L_x_1524:
        /* <DEDUP_REMOVED lines=12> */
[----:B------:R-:W-:Y:S05]  /*0f80*/  CALL.REL.NOINC `($__internal_76_$__cuda_sm20_div_s64) ;  /* 0x0000000c00847944 */ /* 0x000fea0003c00000 */
[----:B------:R-:W-:Y:S01]  /*0f90*/  IADD3 R11, -R8, RZ, RZ ;  /* 0x000000ff080b7210 */ /* 0x000fe20007ffe1ff */
[----:B------:R-:W-:-:S04]  /*0fa0*/  IMAD.MOV.U32 R15, RZ, RZ, R9 ;  /* 0x000000ffff0f7224 */ /* 0x000fc800078e0009 */
[----:B------:R-:W-:Y:S02]  /*0fb0*/  IMAD R11, R10, R11, R14 ;  /* 0x0000000b0a0b7224 */ /* 0x000fe400078e020e */
[----:B------:R-:W-:Y:S01]  /*0fc0*/  IMAD.MOV.U32 R14, RZ, RZ, R8 ;  /* 0x000000ffff0e7224 */ /* 0x000fe200078e0008 */
[----:B------:R-:W-:Y:S06]  /*0fd0*/  BRA `(.L_x_1529) ;  /* 0x0000000000587947 */ /* 0x000fec0003800000 */
.L_x_1528:
        /* <DEDUP_REMOVED lines=22> */
.L_x_1529:
[----:B------:R-:W-:Y:S05]  /*1140*/  BSYNC B0 ;  /* 0x0000000000007941 */ /* 0x000fea0003800000 */
.L_x_1527:
        /* <DEDUP_REMOVED lines=12> */
[----:B------:R-:W-:Y:S05]  /*1210*/  CALL.REL.NOINC `($__internal_76_$__cuda_sm20_div_s64) ;  /* 0x0000000800e07944 */ /* 0x000fea0003c00000 */
[----:B------:R-:W-:Y:S01]  /*1220*/  IMAD.MOV R11, RZ, RZ, -R8 ;  /* 0x000000ffff0b7224 */ /* 0x000fe200078e0a08 */
[----:B------:R-:W-:-:S03]  /*1230*/  MOV R15, R9 ;  /* 0x00000009000f7202 */ /* 0x000fc60000000f00 */
[----:B------:R-:W-:Y:S02]  /*1240*/  IMAD R11, R10, R11, R14 ;  /* 0x0000000b0a0b7224 */ /* 0x000fe400078e020e */
[----:B------:R-:W-:Y:S01]  /*1250*/  IMAD.MOV.U32 R14, RZ, RZ, R8 ;  /* 0x000000ffff0e7224 */ /* 0x000fe200078e0008 */
[----:B------:R-:W-:Y:S06]  /*1260*/  BRA `(.L_x_1532) ;  /* 0x0000000000587947 */ /* 0x000fec0003800000 */
.L_x_1531:
        /* <DEDUP_REMOVED lines=22> */
.L_x_1532:
[----:B------:R-:W-:Y:S05]  /*13d0*/  BSYNC B0 ;  /* 0x0000000000007941 */ /* 0x000fea0003800000 */
.L_x_1530:
        /* <DEDUP_REMOVED lines=18> */
.L_x_1534:
        /* <DEDUP_REMOVED lines=22> */
.L_x_1535:
[----:B------:R-:W-:Y:S05]  /*1660*/  BSYNC B0 ;  /* 0x0000000000007941 */ /* 0x000fea0003800000 */
.L_x_1533:
[----:B------:R0:W1:Y:S01]  /*1670*/  LDC R5, c[0x0][R20+0x204] ;  /* 0x0000810014057b82 */ /* 0x0000620000000800 */
[----:B------:R-:W-:Y:S01]  /*1680*/  IADD3 R21, R21, -0x4, RZ ;  /* 0xfffffffc15157810 */ /* 0x000fe20007ffe0ff */
[----:B------:R-:W-:-:S03]  /*1690*/  VIADD R22, R22, 0xfffffff0 ;  /* 0xfffffff016167836 */ /* 0x000fc60000000000 */
[----:B------:R-:W-:Y:S01]  /*16a0*/  ISETP.GT.AND P0, PT, R21, 0x3, PT ;  /* 0x000000031500780c */ /* 0x000fe20003f04270 */
[----:B0-----:R-:W-:Y:S02]  /*16b0*/  VIADD R20, R20, 0xfffffff0 ;  /* 0xfffffff014147836 */ /* 0x001fe40000000000 */
[----:B-1----:R-:W-:-:S10]  /*16c0*/  IMAD R0, R5, R10, R0 ;  /* 0x0000000a05007224 */ /* 0x002fd400078e0200 */
[----:B------:R-:W-:Y:S05]  /*16d0*/  @P0 BRA `(.L_x_1536) ;  /* 0xfffffff4005c0947 */ /* 0x000fea000383ffff */
.L_x_1518:
        /* <DEDUP_REMOVED lines=108> */
        .weak           $__internal_76_$__cuda_sm20_div_s64
        .type           $__internal_76_$__cuda_sm20_div_s64,@function
        .size           $__internal_76_$__cuda_sm20_div_s64,($__internal_77_$__cuda_sm20_rem_s64 - $__internal_76_$__cuda_sm20_div_s64)
$__internal_76_$__cuda_sm20_div_s64:
        /* <DEDUP_REMOVED lines=82> */
[----:B------:R-:W-:Y:S05]  /*22c0*/  RET.REL.NODEC R6 `(_ZN2at6native16triu_tril_kernelIhiLb1ELi8ELb1EEEvNS_4cuda6detail10TensorInfoIT_T0_EENS4_IKS5_S6_EEllS6_) ;  /* 0xffffffdc064c7950 */ /* 0x000fea0003c3ffff */
        .weak           $__internal_77_$__cuda_sm20_rem_s64
        .type           $__internal_77_$__cuda_sm20_rem_s64,@function
        .size           $__internal_77_$__cuda_sm20_rem_s64,(.L_x_3225 - $__internal_77_$__cuda_sm20_rem_s64)
$__internal_77_$__cuda_sm20_rem_s64:
        /* <DEDUP_REMOVED lines=72> */
[----:B------:R-:W-:Y:S05]  /*2750*/  RET.REL.NODEC R2 `(_ZN2at6native16triu_tril_kernelIhiLb1ELi8ELb1EEEvNS_4cuda6detail10TensorInfoIT_T0_EENS4_IKS5_S6_EEllS6_) ;  /* 0xffffffd802287950 */ /* 0x000fea0003c3ffff */
.L_x_1537:
        /* <DEDUP_REMOVED lines=10> */
.L_x_3225:


//--------------------- .text._ZN2at6native16triu_tril_kernelIblLb0ELi8ELb0EEEvNS_4cuda6detail10TensorInfoIT_T0_EENS4_IKS5_S6_EEllS6_ --------------------------
	.section	.text._ZN2at6native16triu_tril_kernelIblLb0ELi8ELb0EEEvNS_4cuda6detail10TensorInfoIT_T0_EENS4_IKS5_S6_EEllS6_,"ax",@progbits
	.align	128
        .global         _ZN2at6native16triu_tril_kernelIblLb0ELi8ELb0EEEvNS_4cuda6detail10TensorInfoIT_T0_EENS4_IKS5_S6_EEllS6_
        .type           _ZN2at6native16triu_tril_kernelIblLb0ELi8ELb0EEEvNS_4cuda6detail10TensorInfoIT_T0_EENS4_IKS5_S6_EEllS6_,@function
        .size           _ZN2at6native16triu_tril_kernelIblLb0ELi8ELb0EEEvNS_4cuda6detail10TensorInfoIT_T0_EENS4_IKS5_S6_EEllS6_,(.L_x_3226 - _ZN2at6native16triu_tril_kernelIblLb0ELi8ELb0EEEvNS_4cuda6detail10TensorInfoIT_T0_EENS4_IKS5_S6_EEllS6_)
        .other          _ZN2at6native16triu_tril_kernelIblLb0ELi8ELb0EEEvNS_4cuda6detail10TensorInfoIT_T0_EENS4_IKS5_S6_EEllS6_,@"STO_CUDA_ENTRY STV_DEFAULT"
_ZN2at6native16triu_tril_kernelIblLb0ELi8ELb0EEEvNS_4cuda6detail10TensorInfoIT_T0_EENS4_IKS5_S6_EEllS6_:
.text._ZN2at6native16triu_tril_kernelIblLb0ELi8ELb0EEEvNS_4cuda6detail10TensorInfoIT_T0_EENS4_IKS5_S6_EEllS6_:
        /* <DEDUP_REMOVED lines=23> */
[----:B------:R-:W-:Y:S05]  /*0170*/  CALL.REL.NOINC `($__internal_78_$__cuda_sm20_div_s64) ;  /* 0x0000002800f47944 */ /* 0x000fea0003c00000 */
        /* <DEDUP_REMOVED lines=10> */
.L_x_1539:
        /* <DEDUP_REMOVED lines=23> */
.L_x_1540:
[----:B------:R-:W-:Y:S05]  /*0390*/  BSYNC B0 ;  /* 0x0000000000007941 */ /* 0x000fea0003800000 */
.L_x_1538:
        /* <DEDUP_REMOVED lines=18> */
[----:B------:R-:W-:Y:S05]  /*04c0*/  CALL.REL.NOINC `($__internal_78_$__cuda_sm20_div_s64) ;  /* 0x0000002800207944 */ /* 0x000fea0003c00000 */
        /* <DEDUP_REMOVED lines=9> */
.L_x_1542:
        /* <DEDUP_REMOVED lines=22> */
.L_x_1543:
[----:B------:R-:W-:Y:S05]  /*06c0*/  BSYNC B0 ;  /* 0x0000000000007941 */ /* 0x000fea0003800000 */
.L_x_1541:
        /* <DEDUP_REMOVED lines=57> */
.L_x_1549:
        /* <DEDUP_REMOVED lines=26> */
.L_x_1547:
        /* <DEDUP_REMOVED lines=23> */
.L_x_1548:
[----:B------:R-:W-:Y:S05]  /*0d70*/  BSYNC B0 ;  /* 0x0000000000007941 */ /* 0x000fea0003800000 */
.L_x_1546:
        /* <DEDUP_REMOVED lines=19> */
.L_x_1545:
        /* <DEDUP_REMOVED lines=13> */
.L_x_1562:
        /* <DEDUP_REMOVED lines=14> */
[----:B------:R-:W-:Y:S05]  /*1060*/  CALL.REL.NOINC `($__internal_78_$__cuda_sm20_div_s64) ;  /* 0x0000001c00387944 */ /* 0x000fea0003c00000 */
        /* <DEDUP_REMOVED lines=10> */
.L_x_1551:
        /* <DEDUP_REMOVED lines=23> */
.L_x_1552:
[----:B------:R-:W-:Y:S05]  /*1280*/  BSYNC B0 ;  /* 0x0000000000007941 */ /* 0x000fea0003800000 */
.L_x_1550:
        /* <DEDUP_REMOVED lines=24> */
[----:B------:R-:W-:Y:S05]  /*1410*/  CALL.REL.NOINC `($__internal_78_$__cuda_sm20_div_s64) ;  /* 0x00000018004c7944 */ /* 0x000fea0003c00000 */
        /* <DEDUP_REMOVED lines=10> */
.L_x_1554:
        /* <DEDUP_REMOVED lines=23> */
.L_x_1555:
[----:B------:R-:W-:Y:S05]  /*1630*/  BSYNC B0 ;  /* 0x0000000000007941 */ /* 0x000fea0003800000 */
.L_x_1553:
        /* <DEDUP_REMOVED lines=26> */
[----:B------:R-:W-:Y:S05]  /*17e0*/  CALL.REL.NOINC `($__internal_78_$__cuda_sm20_div_s64) ;  /* 0x0000001400587944 */ /* 0x000fea0003c00000 */
        /* <DEDUP_REMOVED lines=10> */
.L_x_1557:
        /* <DEDUP_REMOVED lines=23> */
.L_x_1558:
[----:B------:R-:W-:Y:S05]  /*1a00*/  BSYNC B0 ;  /* 0x0000000000007941 */ /* 0x000fea0003800000 */
.L_x_1556:
[----:B------:R-:W-:Y:S01]  /*1a10*/  ULDC.64 UR10, c[0x0][UR5+0x1f8] ;  /* 0x00007e00050a7abb */ /* 0x000fe20008000a00 */
[----:B------:R-:W-:Y:S01]  /*1a20*/  IMAD.MOV.U32 R17, RZ, RZ, R9 ;  /* 0x000000ffff117224 */ /* 0x000fe200078e0009 */
[----:B------:R-:W-:Y:S01]  /*1a30*/  LOP3.LUT R18, R13, UR11, RZ, 0xfc, !PT ;  /* 0x0000000b0d127c12 */ /* 0x000fe2000f8efcff */
[----:B------:R-:W-:Y:S01]  /*1a40*/  ULDC.64 UR8, c[0x0][UR4+0x200] ;  /* 0x0000800004087abb */ /* 0x000fe20008000a00 */
[----:B------:R-:W-:Y:S01]  /*1a50*/  MOV R9, R8 ;  /* 0x0000000800097202 */ /* 0x000fe20000000f00 */
[----:B------:R-:W-:Y:S01]  /*1a60*/  IMAD.MOV.U32 R8, RZ, RZ, R14 ;  /* 0x000000ffff087224 */ /* 0x000fe200078e000e */
[----:B------:R-:W-:Y:S01]  /*1a70*/  ISETP.NE.U32.AND P0, PT, R18, RZ, PT ;  /* 0x000000ff1200720c */ /* 0x000fe20003f05070 */
[----:B------:R-:W-:Y:S01]  /*1a80*/  ULDC.64 UR6, c[0x0][UR5+0x2c8] ;  /* 0x0000b20005067abb */ /* 0x000fe20008000a00 */
        /* <DEDUP_REMOVED lines=30> */
.L_x_1560:
        /* <DEDUP_REMOVED lines=22> */
.L_x_1561:
[----:B------:R-:W-:Y:S05]  /*1dd0*/  BSYNC B0 ;  /* 0x0000000000007941 */ /* 0x000fea0003800000 */
.L_x_1559:
        /* <DEDUP_REMOVED lines=19> */
.L_x_1544:
[----:B------:R-:W-:Y:S01]  /*1f10*/  IADD3 R4, P0, R2, -R4, RZ ;  /* 0x8000000402047210 */ /* 0x000fe20007f1e0ff */
[----:B------:R-:W-:Y:S01]  /*1f20*/  ULDC.64 UR6, c[0x0][0x550] ;  /* 0x0001540000067ab9 */ /* 0x000fe20000000a00 */
[----:B------:R-:W-:Y:S01]  /*1f30*/  ULDC.64 UR4, c[0x0][0x208] ;  /* 0x0000820000047ab9 */ /* 0x000fe20000000a00 */
[----:B------:R-:W-:Y:S01]  /*1f40*/  BSSY B0, `(.L_x_1563) ;  /* 0x0000094000007945 */ /* 0x000fe20003800000 */
[----:B------:R-:W-:Y:S01]  /*1f50*/  PRMT R19, RZ, 0x7610, R19 ;  /* 0x00007610ff137816 */ /* 0x000fe20000000013 */
[----:B------:R-:W-:Y:S01]  /*1f60*/  IMAD.X R20, R3, 0x1, ~R5, P0 ;  /* 0x0000000103147824 */ /* 0x000fe200000e0e05 */
[----:B------:R-:W-:Y:S02]  /*1f70*/  ISETP.GT.U32.AND P0, PT, R4, UR6, PT ;  /* 0x0000000604007c0c */ /* 0x000fe4000bf04070 */
[----:B------:R-:W-:Y:S02]  /*1f80*/  PRMT R7, RZ, 0x7610, R7 ;  /* 0x00007610ff077816 */ /* 0x000fe40000000007 */
[----:B------:R-:W-:-:S02]  /*1f90*/  ISETP.GT.AND.EX P0, PT, R20, UR7, PT, P0 ;  /* 0x0000000714007c0c */ /* 0x000fc4000bf04300 */
[----:B------:R-:W-:Y:S02]  /*1fa0*/  PRMT R10, RZ, 0x7610, R10 ;  /* 0x00007610ff0a7816 */ /* 0x000fe4000000000a */
[----:B------:R-:W-:Y:S02]  /*1fb0*/  PRMT R11, RZ, 0x7610, R11 ;  /* 0x00007610ff0b7816 */ /* 0x000fe4000000000b */
[----:B------:R-:W-:Y:S02]  /*1fc0*/  PRMT R12, RZ, 0x7610, R12 ;  /* 0x00007610ff0c7816 */ /* 0x000fe4000000000c */
[----:B------:R-:W-:Y:S02]  /*1fd0*/  PRMT R0, RZ, 0x7610, R0 ;  /* 0x00007610ff007816 */ /* 0x000fe40000000000 */
[----:B------:R-:W-:Y:S02]  /*1fe0*/  PRMT R6, RZ, 0x7610, R6 ;  /* 0x00007610ff067816 */ /* 0x000fe40000000006 */
[----:B------:R-:W-:Y:S01]  /*1ff0*/  PRMT R13, RZ, 0x7610, R13 ;  /* 0x00007610ff0d7816 */ /* 0x000fe2000000000d */
[----:B------:R-:W-:Y:S06]  /*2000*/  @P0 BRA `(.L_x_1564) ;  /* 0x00000008001c0947 */ /* 0x000fec0003800000 */
        /* <DEDUP_REMOVED lines=22> */
[----:B------:R-:W-:Y:S02]  /*2170*/  ISETP.GE.U32.AND P0, PT, R17, R12, PT ;  /* 0x0000000c1100720c */ /* 0x000fe40003f06070 */
[----:B------:R-:W-:-:S04]  /*2180*/  IADD3.X R17, RZ, R3, RZ, P1, !PT ;  /* 0x00000003ff117210 */ /* 0x000fc80000ffe4ff */
[----:B------:R-:W-:-:S13]  /*2190*/  ISETP.GE.AND.EX P0, PT, R17, R13, PT, P0 ;  /* 0x0000000d1100720c */ /* 0x000fda0003f06300 */
[----:B0-----:R-:W-:Y:S05]  /*21a0*/  @P0 BRA `(.L_x_1566) ;  /* 0x0000000400080947 */ /* 0x001fea0003800000 */
[----:B------:R-:W0:Y:S02]  /*21b0*/  LDC.64 R16, c[0x0][R16+0x2e8] ;  /* 0x0000ba0010107b82 */ /* 0x000e240000000a00 */
[----:B0-----:R-:W-:-:S05]  /*21c0*/  IADD3 R8, P0, R16, R8, RZ ;  /* 0x0000000810087210 */ /* 0x001fca0007f1e0ff */
[----:B------:R-:W-:-:S05]  /*21d0*/  IMAD.X R9, R17, 0x1, R9, P0 ;  /* 0x0000000111097824 */ /* 0x000fca00000e0609 */
        /* <DEDUP_REMOVED lines=11> */
[----:B------:R-:W-:-:S04]  /*2290*/  IADD3 R8, P0, R16, R8, RZ ;  /* 0x0000000810087210 */ /* 0x000fc80007f1e0ff */
        /* <DEDUP_REMOVED lines=9> */
[----:B------:R-:W-:-:S11]  /*2330*/  PRMT R7, RZ, 0x7610, R7 ;  /* 0x00007610ff077816 */ /* 0x000fd60000000007 */
        /* <DEDUP_REMOVED lines=22> */
[----:B------:R-:W-:-:S04]  /*24a0*/  IADD3 R8, P0, R16, R8, RZ ;  /* 0x0000000810087210 */ /* 0x000fc80007f1e0ff */
[----:B------:R-:W-:-:S05]  /*24b0*/  IADD3.X R9, R17, R9, RZ, P0, !PT ;  /* 0x0000000911097210 */ /* 0x000fca00007fe4ff */
[----:B------:R0:W5:Y:S01]  /*24c0*/  LDG.E.U8 R10, desc[UR4][R8.64] ;  /* 0x00000004080a7981 */ /* 0x000162000c1e1100 */
[----:B------:R-:W-:-:S04]  /*24d0*/  IADD3 R11, P1, R2, 0x6, RZ ;  /* 0x00000006020b7810 */ /* 0x000fc80007f3e0ff */
[----:B------:R-:W-:Y:S01]  /*24e0*/  ISETP.GE.U32.AND P0, PT, R11, R12, PT ;  /* 0x0000000c0b00720c */ /* 0x000fe20003f06070 */
[----:B------:R-:W-:-:S05]  /*24f0*/  IMAD.X R11, RZ, RZ, R3, P1 ;  /* 0x000000ffff0b7224 */ /* 0x000fca00008e0603 */
[----:B------:R-:W-:Y:S02]  /*2500*/  ISETP.GE.AND.EX P0, PT, R11, R13, PT, P0 ;  /* 0x0000000d0b00720c */ /* 0x000fe40003f06300 */
[----:B------:R-:W-:-:S11]  /*2510*/  PRMT R11, RZ, 0x7610, R11 ;  /* 0x00007610ff0b7816 */ /* 0x000fd6000000000b */
[----:B0-----:R-:W-:Y:S05]  /*2520*/  @P0 BRA `(.L_x_1566) ;  /* 0x0000000000280947 */ /* 0x001fea0003800000 */
[----:B------:R-:W-:-:S04]  /*2530*/  IADD3 R11, P1, R2, 0x7, RZ ;  /* 0x00000007020b7810 */ /* 0x000fc80007f3e0ff */
[----:B------:R-:W-:Y:S01]  /*2540*/  ISETP.GE.U32.AND P0, PT, R11, R12, PT ;  /* 0x0000000c0b00720c */ /* 0x000fe20003f06070 */
[----:B------:R-:W-:Y:S01]  /*2550*/  IMAD.X R11, RZ, RZ, R3, P1 ;  /* 0x000000ffff0b7224 */ /* 0x000fe200008e0603 */
[----:B------:R-:W-:-:S04]  /*2560*/  IADD3 R12, P1, R16, R8, RZ ;  /* 0x00000008100c7210 */ /* 0x000fc80007f3e0ff */
[----:B------:R-:W-:Y:S02]  /*2570*/  ISETP.GE.AND.EX P0, PT, R11, R13, PT, P0 ;  /* 0x0000000d0b00720c */ /* 0x000fe40003f06300 */
[----:B------:R-:W-:-:S05]  /*2580*/  IADD3.X R13, R17, R9, RZ, P1, !PT ;  /* 0x00000009110d7210 */ /* 0x000fca0000ffe4ff */
[----:B------:R0:W5:Y:S06]  /*2590*/  LDG.E.U8 R11, desc[UR4][R12.64] ;  /* 0x000000040c0b7981 */ /* 0x00016c000c1e1100 */
[----:B------:R-:W-:-:S05]  /*25a0*/  @!P0 IADD3 R8, P1, R16, R12, RZ ;  /* 0x0000000c10088210 */ /* 0x000fca0007f3e0ff */
[----:B------:R-:W-:-:S05]  /*25b0*/  @!P0 IMAD.X R9, R17, 0x1, R13, P1 ;  /* 0x0000000111098824 */ /* 0x000fca00008e060d */
[----:B------:R0:W5:Y:S03]  /*25c0*/  @!P0 LDG.E.U8 R18, desc[UR4][R8.64] ;  /* 0x0000000408128981 */ /* 0x000166000c1e1100 */
.L_x_1566:
[----:B------:R-:W-:Y:S05]  /*25d0*/  BSYNC B1 ;  /* 0x0000000000017941 */ /* 0x000fea0003800000 */
.L_x_1565:
[C---:B0-----:R-:W-:Y:S02]  /*25e0*/  IADD3 R8, P2, R4.reuse, 0x1, RZ ;  /* 0x0000000104087810 */ /* 0x041fe40007f5e0ff */
[----:B------:R-:W-:Y:S02]  /*25f0*/  IADD3 R9, P1, R4, 0x2, RZ ;  /* 0x0000000204097810 */ /* 0x000fe40007f3e0ff */
[----:B------:R-:W-:Y:S01]  /*2600*/  ISETP.GT.U32.AND P0, PT, R8, UR6, PT ;  /* 0x0000000608007c0c */ /* 0x000fe2000bf04070 */
[--C-:B------:R-:W-:Y:S01]  /*2610*/  IMAD.X R12, RZ, RZ, R20.reuse, P2 ;  /* 0x000000ffff0c7224 */ /* 0x100fe200010e0614 */
[----:B------:R-:W-:Y:S02]  /*2620*/  IADD3 R8, P3, R4, 0x3, RZ ;  /* 0x0000000304087810 */ /* 0x000fe40007f7e0ff */
[----:B------:R-:W-:Y:S02]  /*2630*/  ISETP.GT.U32.AND P4, PT, R9, UR6, PT ;  /* 0x0000000609007c0c */ /* 0x000fe4000bf84070 */
[----:B------:R-:W-:Y:S01]  /*2640*/  ISETP.GT.U32.AND P5, PT, R8, UR6, PT ;  /* 0x0000000608007c0c */ /* 0x000fe2000bfa4070 */
[----:B------:R-:W-:Y:S01]  /*2650*/  IMAD.X R13, RZ, RZ, R20, P3 ;  /* 0x000000ffff0d7224 */ /* 0x000fe200018e0614 */
[----:B------:R-:W-:-:S02]  /*2660*/  IADD3 R9, P6, R4, 0x4, RZ ;  /* 0x0000000404097810 */ /* 0x000fc40007fde0ff */
[----:B------:R-:W-:Y:S02]  /*2670*/  IADD3 R8, P2, R4, 0x5, RZ ;  /* 0x0000000504087810 */ /* 0x000fe40007f5e0ff */
[----:B------:R-:W-:Y:S01]  /*2680*/  ISETP.GT.AND.EX P0, PT, R12, UR7, PT, P0 ;  /* 0x000000070c007c0c */ /* 0x000fe2000bf04300 */
[----:B------:R-:W-:Y:S01]  /*2690*/  IMAD.X R12, RZ, RZ, R20, P6 ;  /* 0x000000ffff0c7224 */ /* 0x000fe200030e0614 */
[----:B------:R-:W-:Y:S02]  /*26a0*/  IADD3.X R16, RZ, R20, RZ, P1, !PT ;  /* 0x00000014ff107210 */ /* 0x000fe40000ffe4ff */
[----:B------:R-:W-:Y:S02]  /*26b0*/  ISETP.GT.U32.AND P1, PT, R8, UR6, PT ;  /* 0x0000000608007c0c */ /* 0x000fe4000bf24070 */
[----:B------:R-:W-:Y:S02]  /*26c0*/  IADD3 R8, P3, R4, 0x6, RZ ;  /* 0x0000000604087810 */ /* 0x000fe40007f7e0ff */
[----:B-----5:R-:W-:-:S02]  /*26d0*/  SEL R0, R0, RZ, !P0 ;  /* 0x000000ff00007207 */ /* 0x020fc40004000000 */
[----:B------:R-:W-:Y:S02]  /*26e0*/  IADD3 R4, P6, R4, 0x7, RZ ;  /* 0x0000000704047810 */ /* 0x000fe40007fde0ff */
[----:B------:R-:W-:Y:S02]  /*26f0*/  ISETP.GT.U32.AND P0, PT, R9, UR6, PT ;  /* 0x0000000609007c0c */ /* 0x000fe4000bf04070 */
[----:B------:R-:W-:Y:S02]  /*2700*/  IADD3.X R9, RZ, R20, RZ, P2, !PT ;  /* 0x00000014ff097210 */ /* 0x000fe400017fe4ff */
[----:B------:R-:W-:Y:S01]  /*2710*/  ISETP.GT.U32.AND P2, PT, R8, UR6, PT ;  /* 0x0000000608007c0c */ /* 0x000fe2000bf44070 */
[--C-:B------:R-:W-:Y:S01]  /*2720*/  IMAD.X R8, RZ, RZ, R20.reuse, P3 ;  /* 0x000000ffff087224 */ /* 0x100fe200018e0614 */
[----:B------:R-:W-:Y:S01]  /*2730*/  ISETP.GT.AND.EX P5, PT, R13, UR7, PT, P5 ;  /* 0x000000070d007c0c */ /* 0x000fe2000bfa4350 */
[----:B------:R-:W-:Y:S01]  /*2740*/  IMAD.X R20, RZ, RZ, R20, P6 ;  /* 0x000000ffff147224 */ /* 0x000fe200030e0614 */
[----:B------:R-:W-:-:S02]  /*2750*/  ISETP.GT.U32.AND P3, PT, R4, UR6, PT ;  /* 0x0000000604007c0c */ /* 0x000fc4000bf64070 */
[----:B------:R-:W-:Y:S02]  /*2760*/  ISETP.GT.AND.EX P0, PT, R12, UR7, PT, P0 ;  /* 0x000000070c007c0c */ /* 0x000fe4000bf04300 */
[----:B------:R-:W-:Y:S02]  /*2770*/  ISETP.GT.AND.EX P1, PT, R9, UR7, PT, P1 ;  /* 0x0000000709007c0c */ /* 0x000fe4000bf24310 */
[----:B------:R-:W-:Y:S02]  /*2780*/  SEL R4, R6, RZ, !P5 ;  /* 0x000000ff06047207 */ /* 0x000fe40006800000 */
[----:B------:R-:W-:Y:S02]  /*2790*/  ISETP.GT.AND.EX P4, PT, R16, UR7, PT, P4 ;  /* 0x0000000710007c0c */ /* 0x000fe4000bf84340 */
[----:B------:R-:W-:Y:S02]  /*27a0*/  ISETP.GT.AND.EX P2, PT, R8, UR7, PT, P2 ;  /* 0x0000000708007c0c */ /* 0x000fe4000bf44320 */
[----:B------:R-:W-:-:S02]  /*27b0*/  ISETP.GT.AND.EX P3, PT, R20, UR7, PT, P3 ;  /* 0x0000000714007c0c */ /* 0x000fc4000bf64330 */
[----:B------:R-:W-:Y:S02]  /*27c0*/  PRMT R13, R0, 0x7610, R13 ;  /* 0x00007610000d7816 */ /* 0x000fe4000000000d */
[----:B------:R-:W-:Y:S02]  /*27d0*/  PRMT R0, R4, 0x7610, R0 ;  /* 0x0000761004007816 */ /* 0x000fe40000000000 */
[----:B------:R-:W-:Y:S02]  /*27e0*/  SEL R7, R7, RZ, !P0 ;  /* 0x000000ff07077207 */ /* 0x000fe40004000000 */
[----:B------:R-:W-:Y:S02]  /*27f0*/  SEL R10, R10, RZ, !P1 ;  /* 0x000000ff0a0a7207 */ /* 0x000fe40004800000 */
[----:B------:R-:W-:Y:S02]  /*2800*/  SEL R5, R5, RZ, !P4 ;  /* 0x000000ff05057207 */ /* 0x000fe40006000000 */
[----:B------:R-:W-:-:S02]  /*2810*/  SEL R4, R11, RZ, !P2 ;  /* 0x000000ff0b047207 */ /* 0x000fc40005000000 */
[----:B------:R-:W-:Y:S02]  /*2820*/  SEL R18, R18, RZ, !P3 ;  /* 0x000000ff12127207 */ /* 0x000fe40005800000 */
[----:B------:R-:W-:Y:S02]  /*2830*/  PRMT R12, R7, 0x7610, R12 ;  /* 0x00007610070c7816 */ /* 0x000fe4000000000c */
[----:B------:R-:W-:Y:S02]  /*2840*/  PRMT R11, R10, 0x7610, R11 ;  /* 0x000076100a0b7816 */ /* 0x000fe4000000000b */
[----:B------:R-:W-:Y:S02]  /*2850*/  PRMT R6, R5, 0x7610, R6 ;  /* 0x0000761005067816 */ /* 0x000fe40000000006 */
[----:B------:R-:W-:Y:S02]  /*2860*/  PRMT R10, R4, 0x7610, R10 ;  /* 0x00007610040a7816 */ /* 0x000fe4000000000a */
[----:B------:R-:W-:-:S07]  /*2870*/  PRMT R7, R18, 0x7610, R7 ;  /* 0x0000761012077816 */ /* 0x000fce0000000007 */
.L_x_1564:
[----:B------:R-:W-:Y:S05]  /*2880*/  BSYNC B0 ;  /* 0x0000000000007941 */ /* 0x000fea0003800000 */
.L_x_1563:
        /* <DEDUP_REMOVED lines=22> */
[----:B------:R-:W1:Y:S01]  /*29f0*/  LDC.64 R8, c[0x0][R8+0x2e0] ;  /* 0x0000b80008087b82 */ /* 0x000e620000000a00 */
[----:B------:R-:W-:Y:S02]  /*2a00*/  ISETP.GE.AND.EX P0, PT, R17, R5, PT, P0 ;  /* 0x000000051100720c */ /* 0x000fe40003f06300 */
[----:B-1----:R-:W-:-:S05]  /*2a10*/  IADD3 R16, P1, R8, R14, RZ ;  /* 0x0000000e08107210 */ /* 0x002fca0007f3e0ff */
[----:B------:R-:W-:-:S05]  /*2a20*/  IMAD.X R17, R9, 0x1, R15, P1 ;  /* 0x0000000109117824 */ /* 0x000fca00008e060f */
[----:B------:R1:W-:Y:S01]  /*2a30*/  STG.E.U8 desc[UR4][R16.64], R13 ;  /* 0x0000000d10007986 */ /* 0x0003e2000c101104 */
[----:B------:R-:W-:Y:S05]  /*2a40*/  @P0 EXIT ;  /* 0x000000000000094d */ /* 0x000fea0003800000 */
[----:B-1----:R-:W-:-:S04]  /*2a50*/  IADD3 R13, P1, R2, 0x3, RZ ;  /* 0x00000003020d7810 */ /* 0x002fc80007f3e0ff */
[----:B------:R-:W-:Y:S01]  /*2a60*/  ISETP.GE.U32.AND P0, PT, R13, R4, PT ;  /* 0x000000040d00720c */ /* 0x000fe20003f06070 */
[----:B------:R-:W-:Y:S01]  /*2a70*/  IMAD.X R13, RZ, RZ, R3, P1 ;  /* 0x000000ffff0d7224 */ /* 0x000fe200008e0603 */
[----:B------:R-:W-:-:S04]  /*2a80*/  LEA R16, P1, R8, R14, 0x1 ;  /* 0x0000000e08107211 */ /* 0x000fc800078208ff */
[----:B------:R-:W-:Y:S02]  /*2a90*/  ISETP.GE.AND.EX P0, PT, R13, R5, PT, P0 ;  /* 0x000000050d00720c */ /* 0x000fe40003f06300 */
[----:B------:R-:W-:-:S05]  /*2aa0*/  LEA.HI.X R17, R8, R15, R9, 0x1, P1 ;  /* 0x0000000f08117211 */ /* 0x000fca00008f0c09 */
[----:B------:R1:W-:Y:S06]  /*2ab0*/  STG.E.U8 desc[UR4][R16.64], R6 ;  /* 0x0000000610007986 */ /* 0x0003ec000c101104 */
[----:B------:R-:W-:Y:S05]  /*2ac0*/  @P0 EXIT ;  /* 0x000000000000094d */ /* 0x000fea0003800000 */
[----:B0-----:R-:W-:Y:S01]  /*2ad0*/  IADD3 R19, P1, R2, 0x4, RZ ;  /* 0x0000000402137810 */ /* 0x001fe20007f3e0ff */
[----:B------:R-:W-:Y:S02]  /*2ae0*/  IMAD R13, R9, 0x3, RZ ;  /* 0x00000003090d7824 */ /* 0x000fe400078e02ff */
[----:B-1----:R-:W-:Y:S01]  /*2af0*/  IMAD.WIDE.U32 R16, R8, 0x3, R14 ;  /* 0x0000000308107825 */ /* 0x002fe200078e000e */
        /* <DEDUP_REMOVED lines=37> */
        .weak           $__internal_78_$__cuda_sm20_div_s64
        .type           $__internal_78_$__cuda_sm20_div_s64,@function
        .size           $__internal_78_$__cuda_sm20_div_s64,(.L_x_3226 - $__internal_78_$__cuda_sm20_div_s64)
$__internal_78_$__cuda_sm20_div_s64:
        /* <DEDUP_REMOVED lines=83> */
[----:B------:R-:W-:Y:S06]  /*3280*/  RET.REL.NODEC R20 `(_ZN2at6native16triu_tril_kernelIblLb0ELi8ELb0EEEvNS_4cuda6detail10TensorInfoIT_T0_EENS4_IKS5_S6_EEllS6_) ;  /* 0xffffffcc145c7950 */ /* 0x000fec0003c3ffff */
.L_x_1567:
        /* <DEDUP_REMOVED lines=15> */
.L_x_3226:


//--------------------- .text._ZN2at6native16triu_tril_kernelIblLb0ELi8ELb1EEEvNS_4cuda6detail10TensorInfoIT_T0_EENS4_IKS5_S6_EEllS6_ --------------------------
	.section	.text._ZN2at6native16triu_tril_kernelIblLb0ELi8ELb1EEEvNS_4cuda6detail10TensorInfoIT_T0_EENS4_IKS5_S6_EEllS6_,"ax",@progbits
	.align	128
        .global         _ZN2at6native16triu_tril_kernelIblLb0ELi8ELb1EEEvNS_4cuda6detail10TensorInfoIT_T0_EENS4_IKS5_S6_EEllS6_
        .type           _ZN2at6native16triu_tril_kernelIblLb0ELi8ELb1EEEvNS_4cuda6detail10TensorInfoIT_T0_EENS4_IKS5_S6_EEllS6_,@function
        .size           _ZN2at6native16triu_tril_kernelIblLb0ELi8ELb1EEEvNS_4cuda6detail10TensorInfoIT_T0_EENS4_IKS5_S6_EEllS6_,(.L_x_3228 - _ZN2at6native16triu_tril_kernelIblLb0ELi8ELb1EEEvNS_4cuda6detail10TensorInfoIT_T0_EENS4_IKS5_S6_EEllS6_)
        .other          _ZN2at6native16triu_tril_kernelIblLb0ELi8ELb1EEEvNS_4cuda6detail10TensorInfoIT_T0_EENS4_IKS5_S6_EEllS6_,@"STO_CUDA_ENTRY STV_DEFAULT"
_ZN2at6native16triu_tril_kernelIblLb0ELi8ELb1EEEvNS_4cuda6detail10TensorInfoIT_T0_EENS4_IKS5_S6_EEllS6_:
.text._ZN2at6native16triu_tril_kernelIblLb0ELi8ELb1EEEvNS_4cuda6detail10TensorInfoIT_T0_EENS4_IKS5_S6_EEllS6_:
        /* <DEDUP_REMOVED lines=23> */
[----:B------:R-:W-:Y:S05]  /*0170*/  CALL.REL.NOINC `($__internal_79_$__cuda_sm20_div_s64) ;  /* 0x0000002400dc7944 */ /* 0x000fea0003c00000 */
        /* <DEDUP_REMOVED lines=8> */
.L_x_1569:
        /* <DEDUP_REMOVED lines=23> */
.L_x_1570:
[----:B------:R-:W-:Y:S05]  /*0370*/  BSYNC B0 ;  /* 0x0000000000007941 */ /* 0x000fea0003800000 */
.L_x_1568:
        /* <DEDUP_REMOVED lines=12> */
[----:B------:R-:W-:Y:S05]  /*0440*/  CALL.REL.NOINC `($__internal_80_$__cuda_sm20_rem_s64) ;  /* 0x0000002800747944 */ /* 0x000fea0003c00000 */
[----:B------:R-:W-:Y:S05]  /*0450*/  BRA `(.L_x_1573) ;  /* 0x0000000000487947 */ /* 0x000fea0003800000 */
.L_x_1572:
        /* <DEDUP_REMOVED lines=18> */
.L_x_1573:
[----:B------:R-:W-:Y:S05]  /*0580*/  BSYNC B0 ;  /* 0x0000000000007941 */ /* 0x000fea0003800000 */
.L_x_1571:
[----:B------:R-:W-:Y:S01]  /*0590*/  IADD3 R0, P2, P3, -R12, 0x8, R4 ;  /* 0x000000080c007810 */ /* 0x000fe20007b5e104 */
[----:B------:R-:W-:-:S03]  /*05a0*/  ULDC.64 UR6, c[0x0][0x550] ;  /* 0x0001540000067ab9 */ /* 0x000fc60000000a00 */
[----:B------:R-:W-:Y:S02]  /*05b0*/  ISETP.GT.U32.AND P0, PT, R0, UR6, PT ;  /* 0x0000000600007c0c */ /* 0x000fe4000bf04070 */
[----:B------:R-:W-:-:S04]  /*05c0*/  IADD3.X R0, ~R13, RZ, R3, P2, P3 ;  /* 0x000000ff0d007210 */ /* 0x000fc800017e6503 */
[----:B------:R-:W-:-:S13]  /*05d0*/  ISETP.GT.AND.EX P0, PT, R0, UR7, PT, P0 ;  /* 0x0000000700007c0c */ /* 0x000fda000bf04300 */
[----:B------:R-:W-:Y:S05]  /*05e0*/  @!P0 EXIT ;  /* 0x000000000000894d */ /* 0x000fea0003800000 */
        /* <DEDUP_REMOVED lines=12> */
[----:B------:R-:W-:Y:S02]  /*06b0*/  IMAD.MOV.U32 R7, RZ, RZ, R6 ;  /* 0x000000ffff077224 */ /* 0x000fe400078e0006 */
[----:B------:R-:W-:Y:S02]  /*06c0*/  IMAD.MOV.U32 R21, RZ, RZ, R10 ;  /* 0x000000ffff157224 */ /* 0x000fe400078e000a */
[----:B------:R-:W-:-:S07]  /*06d0*/  IMAD.MOV.U32 R6, RZ, RZ, R9 ;  /* 0x000000ffff067224 */ /* 0x000fce00078e0009 */
[----:B------:R-:W-:Y:S05]  /*06e0*/  CALL.REL.NOINC `($__internal_79_$__cuda_sm20_div_s64) ;  /* 0x0000002000807944 */ /* 0x000fea0003c00000 */
[----:B------:R-:W-:Y:S01]  /*06f0*/  MOV R18, R10 ;  /* 0x0000000a00127202 */ /* 0x000fe20000000f00 */
[----:B------:R-:W-:Y:S01]  /*0700*/  IMAD.MOV.U32 R19, RZ, RZ, R11 ;  /* 0x000000ffff137224 */ /* 0x000fe200078e000b */
[----:B------:R-:W-:Y:S06]  /*0710*/  BRA `(.L_x_1576) ;  /* 0x00000000004c7947 */ /* 0x000fec0003800000 */
.L_x_1575:
        /* <DEDUP_REMOVED lines=19> */
.L_x_1576:
[----:B------:R-:W-:Y:S05]  /*0850*/  BSYNC B0 ;  /* 0x0000000000007941 */ /* 0x000fea0003800000 */
.L_x_1574:
        /* <DEDUP_REMOVED lines=13> */
[----:B------:R-:W-:-:S03]  /*0930*/  IADD3 R14, P0, R6, R8, RZ ;  /* 0x00000008060e7210 */ /* 0x000fc60007f1e0ff */
[----:B------:R-:W-:-:S05]  /*0940*/  IMAD.IADD R5, R7, 0x1, R5 ;  /* 0x0000000107057824 */ /* 0x000fca00078e0205 */
        /* <DEDUP_REMOVED lines=27> */
.L_x_1582:
        /* <DEDUP_REMOVED lines=14> */
[----:B------:R-:W-:Y:S05]  /*0be0*/  CALL.REL.NOINC `($__internal_79_$__cuda_sm20_div_s64) ;  /* 0x0000001c00407944 */ /* 0x000fea0003c00000 */
[----:B------:R-:W-:Y:S01]  /*0bf0*/  IADD3 R5, P0, RZ, -R10, RZ ;  /* 0x8000000aff057210 */ /* 0x000fe20007f1e0ff */
[----:B------:R-:W-:Y:S02]  /*0c00*/  IMAD.MOV.U32 R6, RZ, RZ, R18 ;  /* 0x000000ffff067224 */ /* 0x000fe400078e0012 */
[----:B------:R-:W-:Y:S01]  /*0c10*/  IMAD.MOV.U32 R7, RZ, RZ, R19 ;  /* 0x000000ffff077224 */ /* 0x000fe200078e0013 */
[----:B------:R-:W-:Y:S01]  /*0c20*/  IADD3.X R0, RZ, ~R11, RZ, P0, !PT ;  /* 0x8000000bff007210 */ /* 0x000fe200007fe4ff */
[----:B------:R-:W-:Y:S02]  /*0c30*/  IMAD.MOV.U32 R18, RZ, RZ, R10 ;  /* 0x000000ffff127224 */ /* 0x000fe400078e000a */
[----:B------:R-:W-:-:S04]  /*0c40*/  IMAD.WIDE.U32 R6, R5, UR16, R6 ;  /* 0x0000001005067c25 */ /* 0x000fc8000f8e0006 */
[----:B------:R-:W-:Y:S02]  /*0c50*/  IMAD R0, R0, UR16, RZ ;  /* 0x0000001000007c24 */ /* 0x000fe4000f8e02ff */
[----:B------:R-:W-:Y:S02]  /*0c60*/  IMAD.MOV.U32 R19, RZ, RZ, R11 ;  /* 0x000000ffff137224 */ /* 0x000fe400078e000b */
[----:B------:R-:W-:-:S05]  /*0c70*/  IMAD R5, R5, UR17, R0 ;  /* 0x0000001105057c24 */ /* 0x000fca000f8e0200 */
[----:B------:R-:W-:Y:S01]  /*0c80*/  IADD3 R0, R7, R5, RZ ;  /* 0x0000000507007210 */ /* 0x000fe20007ffe0ff */
[----:B------:R-:W-:Y:S06]  /*0c90*/  BRA `(.L_x_1581) ;  /* 0x00000000005c7947 */ /* 0x000fec0003800000 */
.L_x_1580:
        /* <DEDUP_REMOVED lines=23> */
.L_x_1581:
[----:B------:R-:W-:Y:S05]  /*0e10*/  BSYNC B0 ;  /* 0x0000000000007941 */ /* 0x000fea0003800000 */
.L_x_1579:
        /* <DEDUP_REMOVED lines=14> */
.L_x_1578:
        /* <DEDUP_REMOVED lines=13> */
.L_x_1595:
        /* <DEDUP_REMOVED lines=14> */
[----:B------:R-:W-:Y:S05]  /*10b0*/  CALL.REL.NOINC `($__internal_79_$__cuda_sm20_div_s64) ;  /* 0x00000018000c7944 */ /* 0x000fea0003c00000 */
        /* <DEDUP_REMOVED lines=11> */
.L_x_1584:
        /* <DEDUP_REMOVED lines=23> */
.L_x_1585:
[----:B------:R-:W-:Y:S05]  /*12e0*/  BSYNC B0 ;  /* 0x0000000000007941 */ /* 0x000fea0003800000 */
.L_x_1583:
        /* <DEDUP_REMOVED lines=31> */
.L_x_1587:
        /* <DEDUP_REMOVED lines=23> */
.L_x_1588:
[----:B------:R-:W-:Y:S05]  /*1650*/  BSYNC B0 ;  /* 0x0000000000007941 */ /* 0x000fea0003800000 */
.L_x_1586:
        /* <DEDUP_REMOVED lines=33> */
.L_x_1590:
        /* <DEDUP_REMOVED lines=23> */
.L_x_1591:
[----:B------:R-:W-:Y:S05]  /*19e0*/  BSYNC B0 ;  /* 0x0000000000007941 */ /* 0x000fea0003800000 */
.L_x_1589:
        /* <DEDUP_REMOVED lines=32> */
.L_x_1593:
        /* <DEDUP_REMOVED lines=23> */
.L_x_1594:
[----:B------:R-:W-:Y:S05]  /*1d60*/  BSYNC B0 ;  /* 0x0000000000007941 */ /* 0x000fea0003800000 */
.L_x_1592:
        /* <DEDUP_REMOVED lines=13> */
.L_x_1577:
[----:B------:R-:W-:Y:S02]  /*1e40*/  ULDC.64 UR8, c[0x0][UR5+0x220] ;  /* 0x0000880005087abb */ /* 0x000fe40008000a00 */
[----:B------:R-:W-:-:S04]  /*1e50*/  ISETP.GE.U32.AND P0, PT, R4, UR8, PT ;  /* 0x0000000804007c0c */ /* 0x000fc8000bf06070 */
[----:B------:R-:W-:-:S13]  /*1e60*/  ISETP.GE.AND.EX P0, PT, R3, UR9, PT, P0 ;  /* 0x0000000903007c0c */ /* 0x000fda000bf06300 */
[----:B------:R-:W-:Y:S05]  /*1e70*/  @P0 EXIT ;  /* 0x000000000000094d */ /* 0x000fea0003800000 */
[C---:B------:R-:W-:Y:S01]  /*1e80*/  IADD3 R0, P1, R4.reuse, -R12, RZ ;  /* 0x8000000c04007210 */ /* 0x040fe20007f3e0ff */
[----:B------:R-:W-:Y:S01]  /*1e90*/  ULDC.64 UR12, c[0x0][0x550] ;  /* 0x00015400000c7ab9 */ /* 0x000fe20000000a00 */
[----:B------:R-:W-:Y:S01]  /*1ea0*/  IADD3 R5, P2, R4, 0x1, RZ ;  /* 0x0000000104057810 */ /* 0x000fe20007f5e0ff */
[----:B------:R-:W-:Y:S01]  /*1eb0*/  ULDC.64 UR10, c[0x0][0x208] ;  /* 0x00008200000a7ab9 */ /* 0x000fe20000000a00 */
[----:B------:R-:W-:Y:S01]  /*1ec0*/  ISETP.GT.U32.AND P0, PT, R0, UR12, PT ;  /* 0x0000000c00007c0c */ /* 0x000fe2000bf04070 */
[----:B------:R-:W-:Y:S01]  /*1ed0*/  IMAD.X R0, R3, 0x1, ~R13, P1 ;  /* 0x0000000103007824 */ /* 0x000fe200008e0e0d */
[----:B------:R-:W-:Y:S02]  /*1ee0*/  ISETP.GE.U32.AND P1, PT, R5, UR8, PT ;  /* 0x0000000805007c0c */ /* 0x000fe4000bf26070 */
[----:B------:R-:W-:Y:S02]  /*1ef0*/  IADD3.X R9, RZ, R3, RZ, P2, !PT ;  /* 0x00000003ff097210 */ /* 0x000fe400017fe4ff */
[----:B------:R-:W-:-:S02]  /*1f00*/  ISETP.GT.AND.EX P0, PT, R0, UR13, PT, P0 ;  /* 0x0000000d00007c0c */ /* 0x000fc4000bf04300 */
[----:B------:R-:W-:-:S11]  /*1f10*/  ISETP.GE.AND.EX P1, PT, R9, UR9, PT, P1 ;  /* 0x0000000909007c0c */ /* 0x000fd6000bf26310 */
[----:B------:R-:W0:Y:S02]  /*1f20*/  @P0 LDC.64 R6, c[0x0][0x210] ;  /* 0x00008400ff060b82 */ /* 0x000e240000000a00 */
[----:B0-----:R-:W-:-:S05]  /*1f30*/  @P0 IADD3 R6, P2, R14, R6, RZ ;  /* 0x000000060e060210 */ /* 0x001fca0007f5e0ff */
[----:B------:R-:W-:-:S05]  /*1f40*/  @P0 IMAD.X R7, R15, 0x1, R7, P2 ;  /* 0x000000010f070824 */ /* 0x000fca00010e0607 */
[----:B------:R0:W-:Y:S01]  /*1f50*/  @P0 STG.E.U8 desc[UR10][R6.64], RZ ;  /* 0x000000ff06000986 */ /* 0x0001e2000c10110a */
[----:B------:R-:W-:Y:S05]  /*1f60*/  @P1 EXIT ;  /* 0x000000000000194d */ /* 0x000fea0003800000 */
[----:B------:R-:W-:Y:S02]  /*1f70*/  IADD3 R0, P1, -R12, R5, RZ ;  /* 0x000000050c007210 */ /* 0x000fe40007f3e1ff */
[----:B------:R-:W-:Y:S02]  /*1f80*/  MOV R5, UR4 ;  /* 0x0000000400057c02 */ /* 0x000fe40008000f00 */
[----:B------:R-:W-:Y:S01]  /*1f90*/  ISETP.GT.U32.AND P0, PT, R0, UR12, PT ;  /* 0x0000000c00007c0c */ /* 0x000fe2000bf04070 */
[----:B------:R-:W-:-:S05]  /*1fa0*/  IMAD.X R0, R9, 0x1, ~R13, P1 ;  /* 0x0000000109007824 */ /* 0x000fca00008e0e0d */
[----:B------:R-:W-:-:S13]  /*1fb0*/  ISETP.GT.AND.EX P0, PT, R0, UR13, PT, P0 ;  /* 0x0000000d00007c0c */ /* 0x000fda000bf04300 */
[----:B------:R-:W-:Y:S01]  /*1fc0*/  @P0 IMAD.MOV.U32 R0, RZ, RZ, 0xd0 ;  /* 0x000000d0ff000424 */ /* 0x000fe200078e00ff */
[----:B------:R-:W1:Y:S03]  /*1fd0*/  @P0 LDC.64 R10, c[0x0][0x210] ;  /* 0x00008400ff0a0b82 */ /* 0x000e660000000a00 */
[----:B------:R-:W-:Y:S01]  /*1fe0*/  @P0 IMAD R0, R5, 0x8, R0 ;  /* 0x0000000805000824 */ /* 0x000fe200078e0200 */
[----:B------:R-:W-:-:S04]  /*1ff0*/  IADD3 R5, P4, R4, 0x2, RZ ;  /* 0x0000000204057810 */ /* 0x000fc80007f9e0ff */
[----:B0-----:R-:W1:Y:S01]  /*2000*/  @P0 LDC.64 R6, c[0x0][R0+0x210] ;  /* 0x0000840000060b82 */ /* 0x001e620000000a00 */
[----:B------:R-:W-:Y:S02]  /*2010*/  ISETP.GE.U32.AND P1, PT, R5, UR8, PT ;  /* 0x0000000805007c0c */ /* 0x000fe4000bf26070 */
[----:B------:R-:W-:-:S04]  /*2020*/  IADD3.X R9, RZ, R3, RZ, P4, !PT ;  /* 0x00000003ff097210 */ /* 0x000fc800027fe4ff */
[----:B------:R-:W-:Y:S02]  /*2030*/  ISETP.GE.AND.EX P1, PT, R9, UR9, PT, P1 ;  /* 0x0000000909007c0c */ /* 0x000fe4000bf26310 */
[----:B-1----:R-:W-:-:S04]  /*2040*/  @P0 IADD3 R6, P2, P3, R6, R10, R14 ;  /* 0x0000000a06060210 */ /* 0x002fc80007b5e00e */
[----:B------:R-:W-:-:S05]  /*2050*/  @P0 IADD3.X R7, R7, R11, R15, P2, P3 ;  /* 0x0000000b07070210 */ /* 0x000fca00017e640f */
[----:B------:R0:W-:Y:S02]  /*2060*/  @P0 STG.E.U8 desc[UR10][R6.64], RZ ;  /* 0x000000ff06000986 */ /* 0x0001e4000c10110a */
[----:B------:R-:W-:Y:S05]  /*2070*/  @P1 EXIT ;  /* 0x000000000000194d */ /* 0x000fea0003800000 */
[----:B------:R-:W-:Y:S01]  /*2080*/  IADD3 R0, P1, -R12, R5, RZ ;  /* 0x000000050c007210 */ /* 0x000fe20007f3e1ff */
[----:B------:R-:W-:Y:S01]  /*2090*/  BSSY B0, `(.L_x_1596) ;  /* 0x0000014000007945 */ /* 0x000fe20003800000 */
[----:B------:R-:W-:Y:S02]  /*20a0*/  IADD3 R5, P2, R4, 0x3, RZ ;  /* 0x0000000304057810 */ /* 0x000fe40007f5e0ff */
[----:B------:R-:W-:Y:S01]  /*20b0*/  ISETP.GT.U32.AND P0, PT, R0, UR12, PT ;  /* 0x0000000c00007c0c */ /* 0x000fe2000bf04070 */
[----:B------:R-:W-:Y:S01]  /*20c0*/  IMAD.X R0, R9, 0x1, ~R13, P1 ;  /* 0x0000000109007824 */ /* 0x000fe200008e0e0d */
[----:B------:R-:W-:Y:S01]  /*20d0*/  ISETP.GE.U32.AND P1, PT, R5, UR8, PT ;  /* 0x0000000805007c0c */ /* 0x000fe2000bf26070 */
[----:B------:R-:W-:-:S03]  /*20e0*/  IMAD.X R9, RZ, RZ, R3, P2 ;  /* 0x000000ffff097224 */ /* 0x000fc600010e0603 */
[----:B------:R-:W-:Y:S02]  /*20f0*/  ISETP.GT.AND.EX P0, PT, R0, UR13, PT, P0 ;  /* 0x0000000d00007c0c */ /* 0x000fe4000bf04300 */
[----:B------:R-:W-:-:S11]  /*2100*/  ISETP.GE.AND.EX P1, PT, R9, UR9, PT, P1 ;  /* 0x0000000909007c0c */ /* 0x000fd6000bf26310 */
[----:B------:R-:W-:Y:S05]  /*2110*/  @!P0 BRA `(.L_x_1597) ;  /* 0x00000000002c8947 */ /* 0x000fea0003800000 */
[----:B------:R-:W-:Y:S02]  /*2120*/  UMOV UR5, 0xd0 ;  /* 0x000000d000057882 */ /* 0x000fe40000000000 */
[----:B------:R-:W-:-:S12]  /*2130*/  ULEA UR5, UR4, UR5, 0x3 ;  /* 0x0000000504057291 */ /* 0x000fd8000f8e183f */
[----:B------:R-:W-:Y:S02]  /*2140*/  ULDC.64 UR6, c[0x0][UR5+0x210] ;  /* 0x0000840005067abb */ /* 0x000fe40008000a00 */
[----:B0-----:R-:W-:Y:S01]  /*2150*/  MOV R6, UR6 ;  /* 0x0000000600067c02 */ /* 0x001fe20008000f00 */
[----:B------:R-:W-:Y:S01]  /*2160*/  IMAD.U32 R7, RZ, RZ, UR7 ;  /* 0x00000007ff077e24 */ /* 0x000fe2000f8e00ff */
[----:B------:R-:W-:Y:S02]  /*2170*/  ULDC.64 UR6, c[0x0][0x210] ;  /* 0x0000840000067ab9 */ /* 0x000fe40000000a00 */
[----:B------:R-:W-:-:S04]  /*2180*/  LEA R0, P0, R6, R14, 0x1 ;  /* 0x0000000e06007211 */ /* 0x000fc800078008ff */
[----:B------:R-:W-:Y:S02]  /*2190*/  LEA.HI.X R7, R6, R15, R7, 0x1, P0 ;  /* 0x0000000f06077211 */ /* 0x000fe400000f0c07 */
[----:B------:R-:W-:-:S04]  /*21a0*/  IADD3 R6, P0, R0, UR6, RZ ;  /* 0x0000000600067c10 */ /* 0x000fc8000ff1e0ff */
[----:B------:R-:W-:-:S05]  /*21b0*/  IADD3.X R7, R7, UR7, RZ, P0, !PT ;  /* 0x0000000707077c10 */ /* 0x000fca00087fe4ff */
[----:B------:R1:W-:Y:S04]  /*21c0*/  STG.E.U8 desc[UR10][R6.64], RZ ;  /* 0x000000ff06007986 */ /* 0x0003e8000c10110a */
.L_x_1597:
[----:B------:R-:W-:Y:S05]  /*21d0*/  BSYNC B0 ;  /* 0x0000000000007941 */ /* 0x000fea0003800000 */
.L_x_1596:
[----:B------:R-:W-:Y:S05]  /*21e0*/  @P1 EXIT ;  /* 0x000000000000194d */ /* 0x000fea0003800000 */
[----:B------:R-:W-:Y:S01]  /*21f0*/  IADD3 R0, P1, -R12, R5, RZ ;  /* 0x000000050c007210 */ /* 0x000fe20007f3e1ff */
[----:B------:R-:W-:Y:S01]  /*2200*/  BSSY B0, `(.L_x_1598) ;  /* 0x0000015000007945 */ /* 0x000fe20003800000 */
[----:B------:R-:W-:Y:S02]  /*2210*/  IADD3 R5, P2, R4, 0x4, RZ ;  /* 0x0000000404057810 */ /* 0x000fe40007f5e0ff */
[----:B------:R-:W-:Y:S01]  /*2220*/  ISETP.GT.U32.AND P0, PT, R0, UR12, PT ;  /* 0x0000000c00007c0c */ /* 0x000fe2000bf04070 */
[----:B------:R-:W-:Y:S01]  /*2230*/  IMAD.X R0, R9, 0x1, ~R13, P1 ;  /* 0x0000000109007824 */ /* 0x000fe200008e0e0d */
[----:B------:R-:W-:Y:S02]  /*2240*/  ISETP.GE.U32.AND P1, PT, R5, UR8, PT ;  /* 0x0000000805007c0c */ /* 0x000fe4000bf26070 */
[----:B------:R-:W-:Y:S02]  /*2250*/  IADD3.X R9, RZ, R3, RZ, P2, !PT ;  /* 0x00000003ff097210 */ /* 0x000fe400017fe4ff */
[----:B------:R-:W-:-:S02]  /*2260*/  ISETP.GT.AND.EX P0, PT, R0, UR13, PT, P0 ;  /* 0x0000000d00007c0c */ /* 0x000fc4000bf04300 */
[----:B------:R-:W-:-:S11]  /*2270*/  ISETP.GE.AND.EX P1, PT, R9, UR9, PT, P1 ;  /* 0x0000000909007c0c */ /* 0x000fd6000bf26310 */
[----:B------:R-:W-:Y:S05]  /*2280*/  @!P0 BRA `(.L_x_1599) ;  /* 0x0000000000308947 */ /* 0x000fea0003800000 */
[----:B------:R-:W-:Y:S01]  /*2290*/  UMOV UR5, 0xd0 ;  /* 0x000000d000057882 */ /* 0x000fe20000000000 */
[----:B------:R-:W-:Y:S01]  /*22a0*/  ULDC.64 UR14, c[0x0][0x210] ;  /* 0x00008400000e7ab9 */ /* 0x000fe20000000a00 */
[----:B------:R-:W-:-:S12]  /*22b0*/  ULEA UR5, UR4, UR5, 0x3 ;  /* 0x0000000504057291 */ /* 0x000fd8000f8e183f */
[----:B------:R-:W-:Y:S02]  /*22c0*/  ULDC.64 UR6, c[0x0][UR5+0x210] ;  /* 0x0000840005067abb */ /* 0x000fe40008000a00 */
[----:B01----:R-:W-:Y:S01]  /*22d0*/  IMAD.U32 R6, RZ, RZ, UR6 ;  /* 0x00000006ff067e24 */ /* 0x003fe2000f8e00ff */
[----:B------:R-:W-:Y:S02]  /*22e0*/  UIMAD UR6, UR7, 0x3, URZ ;  /* 0x00000003070678a4 */ /* 0x000fe4000f8e023f */
[----:B------:R-:W-:Y:S02]  /*22f0*/  IMAD.U32 R7, RZ, RZ, UR7 ;  /* 0x00000007ff077e24 */ /* 0x000fe4000f8e00ff */
[----:B------:R-:W-:Y:S02]  /*2300*/  IMAD.WIDE.U32 R6, R6, 0x3, R14 ;  /* 0x0000000306067825 */ /* 0x000fe400078e000e */
[----:B------:R-:W-:Y:S02]  /*2310*/  MOV R11, UR6 ;  /* 0x00000006000b7c02 */ /* 0x000fe40008000f00 */
[----:B------:R-:W-:-:S04]  /*2320*/  IADD3 R6, P0, R6, UR14, RZ ;  /* 0x0000000e06067c10 */ /* 0x000fc8000ff1e0ff */
[----:B------:R-:W-:-:S05]  /*2330*/  IADD3.X R7, R7, UR15, R11, P0, !PT ;  /* 0x0000000f07077c10 */ /* 0x000fca00087fe40b */
[----:B------:R2:W-:Y:S04]  /*2340*/  STG.E.U8 desc[UR10][R6.64], RZ ;  /* 0x000000ff06007986 */ /* 0x0005e8000c10110a */
.L_x_1599:
[----:B------:R-:W-:Y:S05]  /*2350*/  BSYNC B0 ;  /* 0x0000000000007941 */ /* 0x000fea0003800000 */
.L_x_1598:
        /* <DEDUP_REMOVED lines=14> */
[----:B012---:R-:W-:Y:S01]  /*2440*/  MOV R6, UR6 ;  /* 0x0000000600067c02 */ /* 0x007fe20008000f00 */
[----:B------:R-:W-:Y:S01]  /*2450*/  IMAD.U32 R7, RZ, RZ, UR7 ;  /* 0x00000007ff077e24 */ /* 0x000fe2000f8e00ff */
[----:B------:R-:W-:Y:S02]  /*2460*/  ULDC.64 UR6, c[0x0][0x210] ;  /* 0x0000840000067ab9 */ /* 0x000fe40000000a00 */
[----:B------:R-:W-:-:S04]  /*2470*/  LEA R0, P0, R6, R14, 0x2 ;  /* 0x0000000e06007211 */ /* 0x000fc800078010ff */
[----:B------:R-:W-:Y:S02]  /*2480*/  LEA.HI.X R7, R6, R15, R7, 0x2, P0 ;  /* 0x0000000f06077211 */ /* 0x000fe400000f1407 */
[----:B------:R-:W-:-:S04]  /*2490*/  IADD3 R6, P0, R0, UR6, RZ ;  /* 0x0000000600067c10 */ /* 0x000fc8000ff1e0ff */
[----:B------:R-:W-:-:S05]  /*24a0*/  IADD3.X R7, R7, UR7, RZ, P0, !PT ;  /* 0x0000000707077c10 */ /* 0x000fca00087fe4ff */
[----:B------:R3:W-:Y:S04]  /*24b0*/  STG.E.U8 desc[UR10][R6.64], RZ ;  /* 0x000000ff06007986 */ /* 0x0007e8000c10110a */
.L_x_1601:
[----:B------:R-:W-:Y:S05]  /*24c0*/  BSYNC B0 ;  /* 0x0000000000007941 */ /* 0x000fea0003800000 */
.L_x_1600:
        /* <DEDUP_REMOVED lines=15> */
[----:B0123--:R-:W-:Y:S01]  /*25c0*/  IMAD.U32 R6, RZ, RZ, UR6 ;  /* 0x00000006ff067e24 */ /* 0x00ffe2000f8e00ff */
[----:B------:R-:W-:Y:S02]  /*25d0*/  UIMAD UR6, UR7, 0x5, URZ ;  /* 0x00000005070678a4 */ /* 0x000fe4000f8e023f */
[----:B------:R-:W-:Y:S02]  /*25e0*/  IMAD.U32 R7, RZ, RZ, UR7 ;  /* 0x00000007ff077e24 */ /* 0x000fe4000f8e00ff */
[----:B------:R-:W-:Y:S02]  /*25f0*/  IMAD.WIDE.U32 R6, R6, 0x5, R14 ;  /* 0x0000000506067825 */ /* 0x000fe400078e000e */
[----:B------:R-:W-:Y:S02]  /*2600*/  MOV R5, UR6 ;  /* 0x0000000600057c02 */ /* 0x000fe40008000f00 */
[----:B------:R-:W-:-:S04]  /*2610*/  IADD3 R6, P0, R6, UR14, RZ ;  /* 0x0000000e06067c10 */ /* 0x000fc8000ff1e0ff */
[----:B------:R-:W-:-:S05]  /*2620*/  IADD3.X R7, R7, UR15, R5, P0, !PT ;  /* 0x0000000f07077c10 */ /* 0x000fca00087fe405 */
[----:B------:R4:W-:Y:S04]  /*2630*/  STG.E.U8 desc[UR10][R6.64], RZ ;  /* 0x000000ff06007986 */ /* 0x0009e8000c10110a */
.L_x_1603:
[----:B------:R-:W-:Y:S05]  /*2640*/  BSYNC B0 ;  /* 0x0000000000007941 */ /* 0x000fea0003800000 */
.L_x_1602:
[----:B------:R-:W-:Y:S05]  /*2650*/  @P1 EXIT ;  /* 0x000000000000194d */ /* 0x000fea0003800000 */
[----:B------:R-:W-:Y:S01]  /*2660*/  IADD3 R5, P0, R4, 0x7, RZ ;  /* 0x0000000704057810 */ /* 0x000fe20007f1e0ff */
[----:B------:R-:W-:Y:S01]  /*2670*/  BSSY B0, `(.L_x_1604) ;  /* 0x0000019000007945 */ /* 0x000fe20003800000 */
[C---:B------:R-:W-:Y:S02]  /*2680*/  IADD3 R0, P1, -R12.reuse, R11, RZ ;  /* 0x0000000b0c007210 */ /* 0x040fe40007f3e1ff */
[----:B------:R-:W-:Y:S01]  /*2690*/  IADD3 R2, P2, -R12, R5, RZ ;  /* 0x000000050c027210 */ /* 0x000fe20007f5e1ff */
[----:B------:R-:W-:Y:S01]  /*26a0*/  IMAD.X R3, RZ, RZ, R3, P0 ;  /* 0x000000ffff037224 */ /* 0x000fe200000e0603 */
[----:B------:R-:W-:Y:S02]  /*26b0*/  IADD3.X R12, ~R13, R9, RZ, P1, !PT ;  /* 0x000000090d0c7210 */ /* 0x000fe40000ffe5ff */
[----:B------:R-:W-:Y:S02]  /*26c0*/  ISETP.GT.U32.AND P1, PT, R0, UR12, PT ;  /* 0x0000000c00007c0c */ /* 0x000fe4000bf24070 */
[----:B------:R-:W-:Y:S01]  /*26d0*/  ISETP.GT.U32.AND P0, PT, R2, UR12, PT ;  /* 0x0000000c02007c0c */ /* 0x000fe2000bf04070 */
[----:B------:R-:W-:Y:S01]  /*26e0*/  IMAD.X R2, R3, 0x1, ~R13, P2 ;  /* 0x0000000103027824 */ /* 0x000fe200010e0e0d */
[----:B------:R-:W-:-:S02]  /*26f0*/  ISETP.GT.AND.EX P1, PT, R12, UR13, PT, P1 ;  /* 0x0000000d0c007c0c */ /* 0x000fc4000bf24310 */
[----:B------:R-:W-:Y:S02]  /*2700*/  ISETP.GE.U32.AND P2, PT, R5, UR8, PT ;  /* 0x0000000805007c0c */ /* 0x000fe4000bf46070 */
[----:B------:R-:W-:-:S04]  /*2710*/  ISETP.GT.AND.EX P0, PT, R2, UR13, PT, P0 ;  /* 0x0000000d02007c0c */ /* 0x000fc8000bf04300 */
[----:B------:R-:W-:-:S05]  /*2720*/  ISETP.GE.OR.EX P0, PT, R3, UR9, !P0, P2 ;  /* 0x0000000903007c0c */ /* 0x000fca000c706720 */
[----:B------:R-:W-:Y:S08]  /*2730*/  @!P1 BRA `(.L_x_1605) ;  /* 0x0000000000309947 */ /* 0x000ff00003800000 */
[----:B------:R-:W-:Y:S01]  /*2740*/  UMOV UR5, 0xd0 ;  /* 0x000000d000057882 */ /* 0x000fe20000000000 */
[----:B------:R-:W-:Y:S01]  /*2750*/  ULDC.64 UR14, c[0x0][0x210] ;  /* 0x00008400000e7ab9 */ /* 0x000fe20000000a00 */
[----:B------:R-:W-:-:S12]  /*2760*/  ULEA UR5, UR4, UR5, 0x3 ;  /* 0x0000000504057291 */ /* 0x000fd8000f8e183f */
[----:B------:R-:W-:Y:S02]  /*2770*/  ULDC.64 UR6, c[0x0][UR5+0x210] ;  /* 0x0000840005067abb */ /* 0x000fe40008000a00 */
[----:B------:R-:W-:Y:S01]  /*2780*/  IMAD.U32 R2, RZ, RZ, UR6 ;  /* 0x00000006ff027e24 */ /* 0x000fe2000f8e00ff */
[----:B------:R-:W-:Y:S02]  /*2790*/  UIMAD UR6, UR7, 0x6, URZ ;  /* 0x00000006070678a4 */ /* 0x000fe4000f8e023f */
[----:B------:R-:W-:Y:S02]  /*27a0*/  IMAD.U32 R3, RZ, RZ, UR7 ;  /* 0x00000007ff037e24 */ /* 0x000fe4000f8e00ff */
[----:B------:R-:W-:Y:S02]  /*27b0*/  IMAD.WIDE.U32 R2, R2, 0x6, R14 ;  /* 0x0000000602027825 */ /* 0x000fe400078e000e */
[----:B------:R-:W-:Y:S02]  /*27c0*/  MOV R5, UR6 ;  /* 0x0000000600057c02 */ /* 0x000fe40008000f00 */
[----:B------:R-:W-:-:S04]  /*27d0*/  IADD3 R2, P1, R2, UR14, RZ ;  /* 0x0000000e02027c10 */ /* 0x000fc8000ff3e0ff */
[----:B------:R-:W-:-:S05]  /*27e0*/  IADD3.X R3, R3, UR15, R5, P1, !PT ;  /* 0x0000000f03037c10 */ /* 0x000fca0008ffe405 */
[----:B------:R5:W-:Y:S04]  /*27f0*/  STG.E.U8 desc[UR10][R2.64], RZ ;  /* 0x000000ff02007986 */ /* 0x000be8000c10110a */
.L_x_1605:
[----:B------:R-:W-:Y:S05]  /*2800*/  BSYNC B0 ;  /* 0x0000000000007941 */ /* 0x000fea0003800000 */
.L_x_1604:
[----:B------:R-:W-:Y:S05]  /*2810*/  @P0 EXIT ;  /* 0x000000000000094d */ /* 0x000fea0003800000 */
[----:B------:R-:W-:Y:S01]  /*2820*/  UMOV UR5, 0xd0 ;  /* 0x000000d000057882 */ /* 0x000fe20000000000 */
[----:B------:R-:W-:Y:S01]  /*2830*/  ULDC.64 UR8, c[0x0][0x210] ;  /* 0x0000840000087ab9 */ /* 0x000fe20000000a00 */
[----:B------:R-:W-:-:S12]  /*2840*/  ULEA UR5, UR4, UR5, 0x3 ;  /* 0x0000000504057291 */ /* 0x000fd8000f8e183f */
[----:B------:R-:W-:Y:S02]  /*2850*/  ULDC.64 UR6, c[0x0][UR5+0x210] ;  /* 0x0000840005067abb */ /* 0x000fe40008000a00 */
[----:B-----5:R-:W-:Y:S01]  /*2860*/  IMAD.U32 R2, RZ, RZ, UR6 ;  /* 0x00000006ff027e24 */ /* 0x020fe2000f8e00ff */
[----:B------:R-:W-:Y:S02]  /*2870*/  UIMAD UR6, UR7, 0x7, URZ ;  /* 0x00000007070678a4 */ /* 0x000fe4000f8e023f */
[----:B------:R-:W-:Y:S02]  /*2880*/  IMAD.U32 R3, RZ, RZ, UR7 ;  /* 0x00000007ff037e24 */ /* 0x000fe4000f8e00ff */
[----:B------:R-:W-:Y:S02]  /*2890*/  IMAD.WIDE.U32 R2, R2, 0x7, R14 ;  /* 0x0000000702027825 */ /* 0x000fe400078e000e */
[----:B------:R-:W-:Y:S02]  /*28a0*/  MOV R5, UR6 ;  /* 0x0000000600057c02 */ /* 0x000fe40008000f00 */
[----:B------:R-:W-:-:S04]  /*28b0*/  IADD3 R2, P0, R2, UR8, RZ ;  /* 0x0000000802027c10 */ /* 0x000fc8000ff1e0ff */
[----:B------:R-:W-:-:S05]  /*28c0*/  IADD3.X R3, R3, UR9, R5, P0, !PT ;  /* 0x0000000903037c10 */ /* 0x000fca00087fe405 */
[----:B------:R-:W-:Y:S01]  /*28d0*/  STG.E.U8 desc[UR10][R2.64], RZ ;  /* 0x000000ff02007986 */ /* 0x000fe2000c10110a */
[----:B------:R-:W-:Y:S05]  /*28e0*/  EXIT ;  /* 0x000000000000794d */ /* 0x000fea0003800000 */
        .weak           $__internal_79_$__cuda_sm20_div_s64
        .type           $__internal_79_$__cuda_sm20_div_s64,@function
        .size           $__internal_79_$__cuda_sm20_div_s64,($__internal_80_$__cuda_sm20_rem_s64 - $__internal_79_$__cuda_sm20_div_s64)
$__internal_79_$__cuda_sm20_div_s64:
        /* <DEDUP_REMOVED lines=32> */
[C---:B------:R-:W-:Y:S01]  /*2af0*/  IMAD R20, R9.reuse, R10, RZ ;  /* 0x0000000a09147224 */ /* 0x040fe200078e02ff */
[----:B------:R-:W-:Y:S01]  /*2b00*/  SEL R22, R22, R21, !P3 ;  /* 0x0000001516167207 */ /* 0x000fe20005800000 */
[----:B------:R-:W-:Y:S01]  /*2b10*/  IMAD.HI.U32 R11, P1, R9, R11, R26 ;  /* 0x0000000b090b7227 */ /* 0x000fe2000782001a */
[----:B------:R-:W-:-:S03]  /*2b20*/  HFMA2.MMA R27, -RZ, RZ, 0, 0 ;  /* 0x00000000ff1b7435 */ /* 0x000fc600000001ff */
[----:B------:R-:W-:Y:S01]  /*2b30*/  IMAD.HI.U32 R10, R9, R10, RZ ;  /* 0x0000000a090a7227 */ /* 0x000fe200078e00ff */
[----:B------:R-:W-:-:S03]  /*2b40*/  IADD3 R20, P2, R20, R11, RZ ;  /* 0x0000000b14147210 */ /* 0x000fc60007f5e0ff */
[----:B------:R-:W-:Y:S02]  /*2b50*/  IMAD.X R11, RZ, RZ, ~R5, P4 ;  /* 0x000000ffff0b7224 */ /* 0x000fe400020e0e05 */
[----:B------:R-:W-:-:S03]  /*2b60*/  IMAD.HI.U32 R26, R20, R22, RZ ;  /* 0x00000016141a7227 */ /* 0x000fc600078e00ff */
[-C--:B------:R-:W-:Y:S01]  /*2b70*/  SEL R11, R11, R5.reuse, !P3 ;  /* 0x000000050b0b7207 */ /* 0x080fe20005800000 */
[----:B------:R-:W-:Y:S01]  /*2b80*/  IMAD.X R10, R10, 0x1, R9, P0 ;  /* 0x000000010a0a7824 */ /* 0x000fe200000e0609 */
[----:B------:R-:W-:-:S03]  /*2b90*/  LOP3.LUT R5, R6, R5, RZ, 0x3c, !PT ;  /* 0x0000000506057212 */ /* 0x000fc600078e3cff */
[----:B------:R-:W-:Y:S01]  /*2ba0*/  IMAD.WIDE.U32 R20, R20, R11, R26 ;  /* 0x0000000b14147225 */ /* 0x000fe200078e001a */
[----:B------:R-:W-:-:S05]  /*2bb0*/  IADD3.X R10, RZ, RZ, R10, P2, P1 ;  /* 0x000000ffff0a7210 */ /* 0x000fca00017e240a */
[C---:B------:R-:W-:Y:S02]  /*2bc0*/  IMAD R9, R10.reuse, R11, RZ ;  /* 0x0000000b0a097224 */ /* 0x040fe400078e02ff */
[----:B------:R-:W-:-:S04]  /*2bd0*/  IMAD.HI.U32 R20, P0, R10, R22, R20 ;  /* 0x000000160a147227 */ /* 0x000fc80007800014 */
[----:B------:R-:W-:Y:S01]  /*2be0*/  IMAD.HI.U32 R10, R10, R11, RZ ;  /* 0x0000000b0a0a7227 */ /* 0x000fe200078e00ff */
[----:B------:R-:W-:-:S03]  /*2bf0*/  IADD3 R9, P1, R9, R20, RZ ;  /* 0x0000001409097210 */ /* 0x000fc60007f3e0ff */
[----:B------:R-:W-:Y:S02]  /*2c00*/  IMAD.X R10, RZ, RZ, R10, P0 ;  /* 0x000000ffff0a7224 */ /* 0x000fe400000e060a */
        /* <DEDUP_REMOVED lines=12> */
[----:B------:R-:W-:Y:S01]  /*2cd0*/  SEL R20, R20, R9, P0 ;  /* 0x0000000914147207 */ /* 0x000fe20000000000 */
[----:B------:R-:W-:Y:S01]  /*2ce0*/  IMAD.X R23, RZ, RZ, R10, P2 ;  /* 0x000000ffff177224 */ /* 0x000fe200010e060a */
[----:B------:R-:W-:-:S02]  /*2cf0*/  SEL R21, R21, R11, P0 ;  /* 0x0000000b15157207 */ /* 0x000fc40000000000 */
[----:B------:R-:W-:Y:S02]  /*2d00*/  ISETP.GE.U32.AND P1, PT, R22, R16, PT ;  /* 0x000000101600720c */ /* 0x000fe40003f26070 */
[----:B------:R-:W-:Y:S02]  /*2d10*/  SEL R23, R23, R10, P0 ;  /* 0x0000000a17177207 */ /* 0x000fe40000000000 */
[----:B------:R-:W-:Y:S02]  /*2d20*/  IADD3 R9, P2, R20, 0x1, RZ ;  /* 0x0000000114097810 */ /* 0x000fe40007f5e0ff */
[----:B------:R-:W-:Y:S02]  /*2d30*/  ISETP.GE.U32.AND.EX P0, PT, R21, R17, PT, P1 ;  /* 0x000000111500720c */ /* 0x000fe40003f06110 */
[----:B------:R-:W-:Y:S02]  /*2d40*/  IADD3.X R10, RZ, R23, RZ, P2, !PT ;  /* 0x00000017ff0a7210 */ /* 0x000fe400017fe4ff */
[----:B------:R-:W-:-:S02]  /*2d50*/  SEL R9, R9, R20, P0 ;  /* 0x0000001409097207 */ /* 0x000fc40000000000 */
[----:B------:R-:W-:Y:S02]  /*2d60*/  SEL R23, R10, R23, P0 ;  /* 0x000000170a177207 */ /* 0x000fe40000000000 */
[-C--:B------:R-:W-:Y:S02]  /*2d70*/  IADD3 R10, P2, RZ, -R9.reuse, RZ ;  /* 0x80000009ff0a7210 */ /* 0x080fe40007f5e0ff */
[----:B------:R-:W-:Y:S02]  /*2d80*/  ISETP.GE.AND P1, PT, R5, RZ, PT ;  /* 0x000000ff0500720c */ /* 0x000fe40003f26270 */
[----:B------:R-:W-:Y:S01]  /*2d90*/  ISETP.NE.U32.AND P0, PT, R7, RZ, PT ;  /* 0x000000ff0700720c */ /* 0x000fe20003f05070 */
[----:B------:R-:W-:Y:S01]  /*2da0*/  IMAD.X R5, RZ, RZ, ~R23, P2 ;  /* 0x000000ffff057224 */ /* 0x000fe200010e0e17 */
[----:B------:R-:W-:Y:S01]  /*2db0*/  SEL R10, R10, R9, !P1 ;  /* 0x000000090a0a7207 */ /* 0x000fe20004800000 */
[----:B------:R-:W-:Y:S01]  /*2dc0*/  IMAD.MOV.U32 R9, RZ, RZ, 0x0 ;  /* 0x00000000ff097424 */ /* 0x000fe200078e00ff */
[----:B------:R-:W-:-:S02]  /*2dd0*/  ISETP.NE.AND.EX P0, PT, R6, RZ, PT, P0 ;  /* 0x000000ff0600720c */ /* 0x000fc40003f05300 */
[----:B------:R-:W-:Y:S02]  /*2de0*/  SEL R5, R5, R23, !P1 ;  /* 0x0000001705057207 */ /* 0x000fe40004800000 */
[----:B------:R-:W-:Y:S02]  /*2df0*/  SEL R10, R10, 0xffffffff, P0 ;  /* 0xffffffff0a0a7807 */ /* 0x000fe40000000000 */
[----:B------:R-:W-:Y:S01]  /*2e00*/  SEL R11, R5, 0xffffffff, P0 ;  /* 0xffffffff050b7807 */ /* 0x000fe20000000000 */
[----:B------:R-:W-:Y:S06]  /*2e10*/  RET.REL.NODEC R8 `(_ZN2at6native16triu_tril_kernelIblLb0ELi8ELb1EEEvNS_4cuda6detail10TensorInfoIT_T0_EENS4_IKS5_S6_EEllS6_) ;  /* 0xffffffd008787950 */ /* 0x000fec0003c3ffff */
        .weak           $__internal_80_$__cuda_sm20_rem_s64
        .type           $__internal_80_$__cuda_sm20_rem_s64,@function
        .size           $__internal_80_$__cuda_sm20_rem_s64,(.L_x_3228 - $__internal_80_$__cuda_sm20_rem_s64)
$__internal_80_$__cuda_sm20_rem_s64:
        /* <DEDUP_REMOVED lines=14> */
[----:B------:R-:W-:Y:S02]  /*2f00*/  IMAD.X R15, RZ, RZ, ~R9, P0 ;  /* 0x000000ffff0f7224 */ /* 0x000fe400000e0e09 */
[----:B------:R-:W-:Y:S02]  /*2f10*/  IMAD.MOV.U32 R9, RZ, RZ, R6 ;  /* 0x000000ffff097224 */ /* 0x000fe400078e0006 */
[-C--:B------:R-:W-:Y:S02]  /*2f20*/  IMAD R17, R7, R15.reuse, RZ ;  /* 0x0000000f07117224 */ /* 0x080fe400078e02ff */
[----:B------:R-:W-:-:S04]  /*2f30*/  IMAD.WIDE.U32 R8, P0, R6, R15, R8 ;  /* 0x0000000f06087225 */ /* 0x000fc80007800008 */
[----:B------:R-:W-:-:S04]  /*2f40*/  IMAD.HI.U32 R15, R7, R15, RZ ;  /* 0x0000000f070f7227 */ /* 0x000fc800078e00ff */
[----:B------:R-:W-:-:S05]  /*2f50*/  IMAD.HI.U32 R8, P2, R7, R13, R8 ;  /* 0x0000000d07087227 */ /* 0x000fca0007840008 */
[----:B------:R-:W-:Y:S02]  /*2f60*/  IADD3 R9, P3, R17, R8, RZ ;  /* 0x0000000811097210 */ /* 0x000fe40007f7e0ff */
[----:B------:R-:W-:-:S03]  /*2f70*/  IADD3.X R8, R15, R7, RZ, P0, !PT ;  /* 0x000000070f087210 */ /* 0x000fc600007fe4ff */
[C---:B------:R-:W-:Y:S01]  /*2f80*/  IMAD.WIDE.U32 R6, R9.reuse, UR6, RZ ;  /* 0x0000000609067c25 */ /* 0x040fe2000f8e00ff */
[----:B------:R-:W-:Y:S02]  /*2f90*/  IADD3.X R13, RZ, RZ, R8, P3, P2 ;  /* 0x000000ffff0d7210 */ /* 0x000fe40001fe4408 */
[----:B------:R-:W-:Y:S01]  /*2fa0*/  ISETP.GE.AND P2, PT, R2, RZ, PT ;  /* 0x000000ff0200720c */ /* 0x000fe20003f46270 */
[----:B------:R-:W-:Y:S01]  /*2fb0*/  IMAD R8, R9, UR7, R7 ;  /* 0x0000000709087c24 */ /* 0x000fe2000f8e0207 */
[----:B------:R-:W-:-:S03]  /*2fc0*/  IADD3 R7, P0, RZ, -R6, RZ ;  /* 0x80000006ff077210 */ /* 0x000fc60007f1e0ff */
        /* <DEDUP_REMOVED lines=34> */
[----:B------:R-:W-:Y:S01]  /*31f0*/  SEL R2, R2, R7, P0 ;  /* 0x0000000702027207 */ /* 0x000fe20000000000 */
[----:B------:R-:W-:Y:S01]  /*3200*/  HFMA2.MMA R7, -RZ, RZ, 0, 0 ;  /* 0x00000000ff077435 */ /* 0x000fe200000001ff */
        /* <DEDUP_REMOVED lines=9> */
[----:B------:R-:W-:Y:S02]  /*32a0*/  ISETP.NE.AND.EX P0, PT, RZ, UR9, PT, P0 ;  /* 0x00000009ff007c0c */ /* 0x000fe4000bf05300 */
[----:B------:R-:W-:Y:S02]  /*32b0*/  SEL R12, R5, R12, !P2 ;  /* 0x0000000c050c7207 */ /* 0x000fe40005000000 */
[----:B------:R-:W-:Y:S02]  /*32c0*/  SEL R13, R2, R13, !P2 ;  /* 0x0000000d020d7207 */ /* 0x000fe40005000000 */
[----:B------:R-:W-:Y:S02]  /*32d0*/  SEL R12, R12, 0xffffffff, P0 ;  /* 0xffffffff0c0c7807 */ /* 0x000fe40000000000 */
[----:B------:R-:W-:Y:S01]  /*32e0*/  SEL R13, R13, 0xffffffff, P0 ;  /* 0xffffffff0d0d7807 */ /* 0x000fe20000000000 */
[----:B------:R-:W-:Y:S06]  /*32f0*/  RET.REL.NODEC R6 `(_ZN2at6native16triu_tril_kernelIblLb0ELi8ELb1EEEvNS_4cuda6detail10TensorInfoIT_T0_EENS4_IKS5_S6_EEllS6_) ;  /* 0xffffffcc06407950 */ /* 0x000fec0003c3ffff */
.L_x_1606:
        /* <DEDUP_REMOVED lines=16> */
.L_x_3228:


//--------------------- .text._ZN2at6native16triu_tril_kernelIbiLb0ELi8ELb0EEEvNS_4cuda6detail10TensorInfoIT_T0_EENS4_IKS5_S6_EEllS6_ --------------------------
	.section	.text._ZN2at6native16triu_tril_kernelIbiLb0ELi8ELb0EEEvNS_4cuda6detail10TensorInfoIT_T0_EENS4_IKS5_S6_EEllS6_,"ax",@progbits
	.align	128
        .global         _ZN2at6native16triu_tril_kernelIbiLb0ELi8ELb0EEEvNS_4cuda6detail10TensorInfoIT_T0_EENS4_IKS5_S6_EEllS6_
        .type           _ZN2at6native16triu_tril_kernelIbiLb0ELi8ELb0EEEvNS_4cuda6detail10TensorInfoIT_T0_EENS4_IKS5_S6_EEllS6_,@function
        .size           _ZN2at6native16triu_tril_kernelIbiLb0ELi8ELb0EEEvNS_4cuda6detail10TensorInfoIT_T0_EENS4_IKS5_S6_EEllS6_,(.L_x_3229 - _ZN2at6native16triu_tril_kernelIbiLb0ELi8ELb0EEEvNS_4cuda6detail10TensorInfoIT_T0_EENS4_IKS5_S6_EEllS6_)
        .other          _ZN2at6native16triu_tril_kernelIbiLb0ELi8ELb0EEEvNS_4cuda6detail10TensorInfoIT_T0_EENS4_IKS5_S6_EEllS6_,@"STO_CUDA_ENTRY STV_DEFAULT"
_ZN2at6native16triu_tril_kernelIbiLb0ELi8ELb0EEEvNS_4cuda6detail10TensorInfoIT_T0_EENS4_IKS5_S6_EEllS6_:
.text._ZN2at6native16triu_tril_kernelIbiLb0ELi8ELb0EEEvNS_4cuda6detail10TensorInfoIT_T0_EENS4_IKS5_S6_EEllS6_:
        /* <DEDUP_REMOVED lines=23> */
[----:B------:R-:W-:Y:S05]  /*0170*/  CALL.REL.NOINC `($__internal_81_$__cuda_sm20_div_s64) ;  /* 0x0000002000847944 */ /* 0x000fea0003c00000 */
[--C-:B------:R-:W-:Y:S01]  /*0180*/  IMAD.MOV R0, RZ, RZ, -R8.reuse ;  /* 0x000000ffff007224 */ /* 0x100fe200078e0a08 */
[----:B------:R-:W-:Y:S01]  /*0190*/  ULDC UR6, c[0x0][0x3d0] ;  /* 0x0000f40000067ab9 */ /* 0x000fe20000000800 */
[----:B------:R-:W-:Y:S02]  /*01a0*/  IMAD.MOV.U32 R16, RZ, RZ, R8 ;  /* 0x000000ffff107224 */ /* 0x000fe400078e0008 */
[----:B------:R-:W-:Y:S02]  /*01b0*/  IMAD.MOV.U32 R17, RZ, RZ, R9 ;  /* 0x000000ffff117224 */ /* 0x000fe400078e0009 */
[----:B------:R-:W-:Y:S01]  /*01c0*/  IMAD R3, R0, UR6, R3 ;  /* 0x0000000600037c24 */ /* 0x000fe2000f8e0203 */
[----:B------:R-:W-:Y:S06]  /*01d0*/  BRA `(.L_x_1609) ;  /* 0x0000000000547947 */ /* 0x000fec0003800000 */
.L_x_1608:
[----:B------:R-:W0:Y:S01]  /*01e0*/  I2F.U32.RP R0, UR5 ;  /* 0x0000000500007d06 */ /* 0x000e220008209000 */
[----:B------:R-:W-:Y:S01]  /*01f0*/  ISETP.NE.U32.AND P2, PT, RZ, UR5, PT ;  /* 0x00000005ff007c0c */ /* 0x000fe2000bf45070 */
[----:B------:R-:W-:-:S06]  /*0200*/  HFMA2.MMA R17, -RZ, RZ, 0, 0 ;  /* 0x00000000ff117435 */ /* 0x000fcc00000001ff */
        /* <DEDUP_REMOVED lines=18> */
.L_x_1609:
[----:B------:R-:W-:Y:S05]  /*0330*/  BSYNC B0 ;  /* 0x0000000000007941 */ /* 0x000fea0003800000 */
.L_x_1607:
        /* <DEDUP_REMOVED lines=15> */
[----:B------:R-:W-:Y:S05]  /*0430*/  CALL.REL.NOINC `($__internal_81_$__cuda_sm20_div_s64) ;  /* 0x0000001c00d47944 */ /* 0x000fea0003c00000 */
[--C-:B------:R-:W-:Y:S02]  /*0440*/  IMAD.MOV R5, RZ, RZ, -R8.reuse ;  /* 0x000000ffff057224 */ /* 0x100fe400078e0a08 */
[----:B------:R-:W-:Y:S02]  /*0450*/  IMAD.MOV.U32 R14, RZ, RZ, R8 ;  /* 0x000000ffff0e7224 */ /* 0x000fe400078e0008 */
[----:B------:R-:W-:Y:S02]  /*0460*/  IMAD.MOV.U32 R15, RZ, RZ, R9 ;  /* 0x000000ffff0f7224 */ /* 0x000fe400078e0009 */
[----:B------:R-:W-:Y:S01]  /*0470*/  IMAD R2, R5, UR5, R16 ;  /* 0x0000000505027c24 */ /* 0x000fe2000f8e0210 */
[----:B------:R-:W-:Y:S06]  /*0480*/  BRA `(.L_x_1612) ;  /* 0x0000000000547947 */ /* 0x000fec0003800000 */
.L_x_1611:
        /* <DEDUP_REMOVED lines=21> */
.L_x_1612:
[----:B------:R-:W-:Y:S05]  /*05e0*/  BSYNC B0 ;  /* 0x0000000000007941 */ /* 0x000fea0003800000 */
.L_x_1610:
        /* <DEDUP_REMOVED lines=24> */
.L_x_1618:
[----:B------:R-:W-:Y:S01]  /*0770*/  ULDC UR10, c[0x0][UR12+0x1ac] ;  /* 0x00006b000c0a7abb */ /* 0x000fe20008000800 */
[----:B------:R-:W-:Y:S01]  /*0780*/  BSSY B0, `(.L_x_1615) ;  /* 0x0000026000007945 */ /* 0x000fe20003800000 */
        /* <DEDUP_REMOVED lines=10> */
[----:B------:R-:W-:Y:S02]  /*0830*/  IMAD.MOV R7, RZ, RZ, -R8 ;  /* 0x000000ffff077224 */ /* 0x000fe400078e0a08 */
[----:B------:R-:W-:Y:S02]  /*0840*/  IMAD.MOV.U32 R15, RZ, RZ, R9 ;  /* 0x000000ffff0f7224 */ /* 0x000fe400078e0009 */
[----:B------:R-:W-:Y:S02]  /*0850*/  IMAD R7, R7, UR10, R14 ;  /* 0x0000000a07077c24 */ /* 0x000fe4000f8e020e */
[----:B------:R-:W-:Y:S01]  /*0860*/  IMAD.MOV.U32 R14, RZ, RZ, R8 ;  /* 0x000000ffff0e7224 */ /* 0x000fe200078e0008 */
[----:B------:R-:W-:Y:S06]  /*0870*/  BRA `(.L_x_1617) ;  /* 0x0000000000587947 */ /* 0x000fec0003800000 */
.L_x_1616:
        /* <DEDUP_REMOVED lines=20> */
[----:B------:R-:W-:Y:S01]  /*09c0*/  IMAD R7, R7, UR10, R14 ;  /* 0x0000000a07077c24 */ /* 0x000fe2000f8e020e */
[----:B------:R-:W-:-:S07]  /*09d0*/  MOV R14, R5 ;  /* 0x00000005000e7202 */ /* 0x000fce0000000f00 */
.L_x_1617:
[----:B------:R-:W-:Y:S05]  /*09e0*/  BSYNC B0 ;  /* 0x0000000000007941 */ /* 0x000fea0003800000 */
.L_x_1615:
        /* <DEDUP_REMOVED lines=10> */
.L_x_1614:
        /* <DEDUP_REMOVED lines=9> */
.L_x_1631:
        /* <DEDUP_REMOVED lines=12> */
[----:B------:R-:W-:Y:S01]  /*0be0*/  IMAD.MOV R15, RZ, RZ, -R8 ;  /* 0x000000ffff0f7224 */ /* 0x000fe200078e0a08 */
[----:B------:R-:W-:Y:S01]  /*0bf0*/  MOV R16, R8 ;  /* 0x0000000800107202 */ /* 0x000fe20000000f00 */
[----:B------:R-:W-:Y:S02]  /*0c00*/  IMAD.MOV.U32 R17, RZ, RZ, R9 ;  /* 0x000000ffff117224 */ /* 0x000fe400078e0009 */
[----:B------:R-:W-:Y:S01]  /*0c10*/  IMAD R15, R15, UR5, R14 ;  /* 0x000000050f0f7c24 */ /* 0x000fe2000f8e020e */
[----:B------:R-:W-:Y:S06]  /*0c20*/  BRA `(.L_x_1621) ;  /* 0x0000000000547947 */ /* 0x000fec0003800000 */
.L_x_1620:
        /* <DEDUP_REMOVED lines=21> */
.L_x_1621:
[----:B------:R-:W-:Y:S05]  /*0d80*/  BSYNC B0 ;  /* 0x0000000000007941 */ /* 0x000fea0003800000 */
.L_x_1619:
        /* <DEDUP_REMOVED lines=21> */
.L_x_1623:
        /* <DEDUP_REMOVED lines=21> */
.L_x_1624:
[----:B------:R-:W-:Y:S05]  /*1030*/  BSYNC B0 ;  /* 0x0000000000007941 */ /* 0x000fea0003800000 */
.L_x_1622:
        /* <DEDUP_REMOVED lines=21> */
.L_x_1626:
        /* <DEDUP_REMOVED lines=21> */
.L_x_1627:
[----:B------:R-:W-:Y:S05]  /*12e0*/  BSYNC B0 ;  /* 0x0000000000007941 */ /* 0x000fea0003800000 */
.L_x_1625:
        /* <DEDUP_REMOVED lines=21> */
.L_x_1629:
        /* <DEDUP_REMOVED lines=21> */
.L_x_1630:
[----:B------:R-:W-:Y:S05]  /*1590*/  BSYNC B0 ;  /* 0x0000000000007941 */ /* 0x000fea0003800000 */
.L_x_1628:
        /* <DEDUP_REMOVED lines=11> */
.L_x_1613:
[----:B------:R-:W-:Y:S01]  /*1650*/  IMAD.IADD R0, R3, 0x1, -R2 ;  /* 0x0000000103007824 */ /* 0x000fe200078e0a02 */
[----:B------:R-:W-:Y:S01]  /*1660*/  ULDC.64 UR10, c[0x0][0x3c0] ;  /* 0x0000f000000a7ab9 */ /* 0x000fe20000000a00 */
[----:B------:R-:W-:Y:S01]  /*1670*/  ULDC.64 UR6, c[0x0][0x208] ;  /* 0x0000820000067ab9 */ /* 0x000fe20000000a00 */
[----:B------:R-:W-:Y:S02]  /*1680*/  BSSY B0, `(.L_x_1632) ;  /* 0x000008e000007945 */ /* 0x000fe40003800000 */
[----:B------:R-:W-:Y:S02]  /*1690*/  ISETP.GT.U32.AND P0, PT, R0, UR10, PT ;  /* 0x0000000a00007c0c */ /* 0x000fe4000bf04070 */
[----:B------:R-:W-:-:S04]  /*16a0*/  SHF.R.S32.HI R0, RZ, 0x1f, R0 ;  /* 0x0000001fff007819 */ /* 0x000fc80000011400 */
[----:B------:R-:W-:-:S13]  /*16b0*/  ISETP.GT.AND.EX P0, PT, R0, UR11, PT, P0 ;  /* 0x0000000b00007c0c */ /* 0x000fda000bf04300 */
[----:B------:R-:W-:Y:S05]  /*16c0*/  @P0 BRA `(.L_x_1633) ;  /* 0x0000000800040947 */ /* 0x000fea0003800000 */
        /* <DEDUP_REMOVED lines=81> */
.L_x_1635:
[----:B------:R-:W-:Y:S05]  /*1be0*/  BSYNC B1 ;  /* 0x0000000000017941 */ /* 0x000fea0003800000 */
.L_x_1634:
[----:B------:R-:W-:-:S04]  /*1bf0*/  IADD3 R2, R3, -R2, RZ ;  /* 0x8000000203027210 */ /* 0x000fc80007ffe0ff */
[C---:B------:R-:W-:Y:S01]  /*1c00*/  ISETP.GT.U32.AND P1, PT, R2.reuse, UR10, PT ;  /* 0x0000000a02007c0c */ /* 0x040fe2000bf24070 */
[C---:B0-----:R-:W-:Y:S01]  /*1c10*/  VIADD R4, R2.reuse, 0x1 ;  /* 0x0000000102047836 */ /* 0x041fe20000000000 */
[----:B------:R-:W-:Y:S01]  /*1c20*/  SHF.R.S32.HI R9, RZ, 0x1f, R2 ;  /* 0x0000001fff097819 */ /* 0x000fe20000011402 */
[C---:B------:R-:W-:Y:S02]  /*1c30*/  VIADD R5, R2.reuse, 0x2 ;  /* 0x0000000202057836 */ /* 0x040fe40000000000 */
[----:B------:R-:W-:Y:S01]  /*1c40*/  VIADD R8, R2, 0x3 ;  /* 0x0000000302087836 */ /* 0x000fe20000000000 */
[----:B------:R-:W-:Y:S02]  /*1c50*/  ISETP.GT.U32.AND P0, PT, R4, UR10, PT ;  /* 0x0000000a04007c0c */ /* 0x000fe4000bf04070 */
[----:B------:R-:W-:Y:S02]  /*1c60*/  ISETP.GT.U32.AND P4, PT, R5, UR10, PT ;  /* 0x0000000a05007c0c */ /* 0x000fe4000bf84070 */
[----:B------:R-:W-:-:S02]  /*1c70*/  ISETP.GT.U32.AND P3, PT, R8, UR10, PT ;  /* 0x0000000a08007c0c */ /* 0x000fc4000bf64070 */
[----:B------:R-:W-:Y:S02]  /*1c80*/  SHF.R.S32.HI R4, RZ, 0x1f, R4 ;  /* 0x0000001fff047819 */ /* 0x000fe40000011404 */
[----:B------:R-:W-:Y:S02]  /*1c90*/  SHF.R.S32.HI R5, RZ, 0x1f, R5 ;  /* 0x0000001fff057819 */ /* 0x000fe40000011405 */
[----:B------:R-:W-:Y:S02]  /*1ca0*/  SHF.R.S32.HI R8, RZ, 0x1f, R8 ;  /* 0x0000001fff087819 */ /* 0x000fe40000011408 */
[----:B------:R-:W-:Y:S01]  /*1cb0*/  ISETP.GT.AND.EX P0, PT, R4, UR11, PT, P0 ;  /* 0x0000000b04007c0c */ /* 0x000fe2000bf04300 */
[C---:B------:R-:W-:Y:S01]  /*1cc0*/  VIADD R4, R2.reuse, 0x4 ;  /* 0x0000000402047836 */ /* 0x040fe20000000000 */
[----:B------:R-:W-:Y:S01]  /*1cd0*/  ISETP.GT.AND.EX P4, PT, R5, UR11, PT, P4 ;  /* 0x0000000b05007c0c */ /* 0x000fe2000bf84340 */
[----:B------:R-:W-:Y:S01]  /*1ce0*/  VIADD R5, R2, 0x5 ;  /* 0x0000000502057836 */ /* 0x000fe20000000000 */
[----:B------:R-:W-:Y:S01]  /*1cf0*/  ISETP.GT.AND.EX P3, PT, R8, UR11, PT, P3 ;  /* 0x0000000b08007c0c */ /* 0x000fe2000bf64330 */
[C---:B------:R-:W-:Y:S01]  /*1d00*/  VIADD R8, R2.reuse, 0x6 ;  /* 0x0000000602087836 */ /* 0x040fe20000000000 */
[----:B------:R-:W-:Y:S01]  /*1d10*/  ISETP.GT.AND.EX P1, PT, R9, UR11, PT, P1 ;  /* 0x0000000b09007c0c */ /* 0x000fe2000bf24310 */
[----:B------:R-:W-:Y:S01]  /*1d20*/  VIADD R2, R2, 0x7 ;  /* 0x0000000702027836 */ /* 0x000fe20000000000 */
[----:B------:R-:W-:-:S02]  /*1d30*/  ISETP.GT.U32.AND P2, PT, R4, UR10, PT ;  /* 0x0000000a04007c0c */ /* 0x000fc4000bf44070 */
[----:B------:R-:W-:Y:S02]  /*1d40*/  ISETP.GT.U32.AND P6, PT, R5, UR10, PT ;  /* 0x0000000a05007c0c */ /* 0x000fe4000bfc4070 */
[----:B------:R-:W-:Y:S02]  /*1d50*/  ISETP.GT.U32.AND P5, PT, R8, UR10, PT ;  /* 0x0000000a08007c0c */ /* 0x000fe4000bfa4070 */
[----:B------:R-:W-:Y:S02]  /*1d60*/  SHF.R.S32.HI R4, RZ, 0x1f, R4 ;  /* 0x0000001fff047819 */ /* 0x000fe40000011404 */
[----:B------:R-:W-:Y:S02]  /*1d70*/  SHF.R.S32.HI R5, RZ, 0x1f, R5 ;  /* 0x0000001fff057819 */ /* 0x000fe40000011405 */
[----:B------:R-:W-:Y:S02]  /*1d80*/  SHF.R.S32.HI R8, RZ, 0x1f, R8 ;  /* 0x0000001fff087819 */ /* 0x000fe40000011408 */
[----:B-----5:R-:W-:-:S02]  /*1d90*/  SEL R6, R6, RZ, !P1 ;  /* 0x000000ff06067207 */ /* 0x020fc40004800000 */
[----:B------:R-:W-:Y:S02]  /*1da0*/  ISETP.GT.U32.AND P1, PT, R2, UR10, PT ;  /* 0x0000000a02007c0c */ /* 0x000fe4000bf24070 */
[----:B------:R-:W-:Y:S02]  /*1db0*/  SHF.R.S32.HI R2, RZ, 0x1f, R2 ;  /* 0x0000001fff027819 */ /* 0x000fe40000011402 */
[----:B------:R-:W-:Y:S02]  /*1dc0*/  ISETP.GT.AND.EX P2, PT, R4, UR11, PT, P2 ;  /* 0x0000000b04007c0c */ /* 0x000fe4000bf44320 */
[----:B------:R-:W-:Y:S02]  /*1dd0*/  ISETP.GT.AND.EX P6, PT, R5, UR11, PT, P6 ;  /* 0x0000000b05007c0c */ /* 0x000fe4000bfc4360 */
[----:B------:R-:W-:Y:S02]  /*1de0*/  ISETP.GT.AND.EX P5, PT, R8, UR11, PT, P5 ;  /* 0x0000000b08007c0c */ /* 0x000fe4000bfa4350 */
[----:B------:R-:W-:-:S02]  /*1df0*/  ISETP.GT.AND.EX P1, PT, R2, UR11, PT, P1 ;  /* 0x0000000b02007c0c */ /* 0x000fc4000bf24310 */
[----:B------:R-:W-:Y:S02]  /*1e00*/  SEL R7, R7, RZ, !P0 ;  /* 0x000000ff07077207 */ /* 0x000fe40004000000 */
[----:B------:R-:W-:Y:S02]  /*1e10*/  SEL R2, R12, RZ, !P3 ;  /* 0x000000ff0c027207 */ /* 0x000fe40005800000 */
[----:B------:R-:W-:Y:S02]  /*1e20*/  SEL R11, R11, RZ, !P2 ;  /* 0x000000ff0b0b7207 */ /* 0x000fe40005000000 */
[----:B------:R-:W-:Y:S02]  /*1e30*/  SEL R13, R13, RZ, !P6 ;  /* 0x000000ff0d0d7207 */ /* 0x000fe40007000000 */
[----:B------:R-:W-:Y:S02]  /*1e40*/  SEL R14, R14, RZ, !P5 ;  /* 0x000000ff0e0e7207 */ /* 0x000fe40006800000 */
[----:B------:R-:W-:-:S02]  /*1e50*/  SEL R9, R10, RZ, !P4 ;  /* 0x000000ff0a097207 */ /* 0x000fc40006000000 */
[----:B------:R-:W-:Y:S02]  /*1e60*/  PRMT R10, R6, 0x7610, R10 ;  /* 0x00007610060a7816 */ /* 0x000fe4000000000a */
[----:B------:R-:W-:Y:S02]  /*1e70*/  PRMT R12, R7, 0x7610, R12 ;  /* 0x00007610070c7816 */ /* 0x000fe4000000000c */
[----:B------:R-:W-:Y:S02]  /*1e80*/  PRMT R6, R2, 0x7610, R6 ;  /* 0x0000761002067816 */ /* 0x000fe40000000006 */
[----:B------:R-:W-:Y:S02]  /*1e90*/  SEL R0, R0, RZ, !P1 ;  /* 0x000000ff00007207 */ /* 0x000fe40004800000 */
[----:B------:R-:W-:Y:S02]  /*1ea0*/  PRMT R8, R11, 0x7610, R8 ;  /* 0x000076100b087816 */ /* 0x000fe40000000008 */
[----:B------:R-:W-:-:S02]  /*1eb0*/  PRMT R7, R13, 0x7610, R7 ;  /* 0x000076100d077816 */ /* 0x000fc40000000007 */
[----:B------:R-:W-:Y:S01]  /*1ec0*/  PRMT R2, R14, 0x7610, R2 ;  /* 0x000076100e027816 */ /* 0x000fe20000000002 */
[----:B------:R-:W-:Y:S06]  /*1ed0*/  BRA `(.L_x_1636) ;  /* 0x0000000000207947 */ /* 0x000fec0003800000 */
.L_x_1633:
        /* <DEDUP_REMOVED lines=8> */
.L_x_1636:
[----:B------:R-:W-:Y:S05]  /*1f60*/  BSYNC B0 ;  /* 0x0000000000007941 */ /* 0x000fea0003800000 */
.L_x_1632:
        /* <DEDUP_REMOVED lines=66> */
        .weak           $__internal_81_$__cuda_sm20_div_s64
        .type           $__internal_81_$__cuda_sm20_div_s64,@function
        .size           $__internal_81_$__cuda_sm20_div_s64,(.L_x_3229 - $__internal_81_$__cuda_sm20_div_s64)
$__internal_81_$__cuda_sm20_div_s64:
        /* <DEDUP_REMOVED lines=82> */
[----:B------:R-:W-:Y:S06]  /*28b0*/  RET.REL.NODEC R6 `(_ZN2at6native16triu_tril_kernelIbiLb0ELi8ELb0EEEvNS_4cuda6detail10TensorInfoIT_T0_EENS4_IKS5_S6_EEllS6_) ;  /* 0xffffffd406d07950 */ /* 0x000fec0003c3ffff */
.L_x_1637:
        /* <DEDUP_REMOVED lines=12> */
.L_x_3229:


//--------------------- .text._ZN2at6native16triu_tril_kernelIbiLb0ELi8ELb1EEEvNS_4cuda6detail10TensorInfoIT_T0_EENS4_IKS5_S6_EEllS6_ --------------------------
	.section	.text._ZN2at6native16triu_tril_kernelIbiLb0ELi8ELb1EEEvNS_4cuda6detail10TensorInfoIT_T0_EENS4_IKS5_S6_EEllS6_,"ax",@progbits
	.align	128
        .global         _ZN2at6native16triu_tril_kernelIbiLb0ELi8ELb1EEEvNS_4cuda6detail10TensorInfoIT_T0_EENS4_IKS5_S6_EEllS6_
        .type           _ZN2at6native16triu_tril_kernelIbiLb0ELi8ELb1EEEvNS_4cuda6detail10TensorInfoIT_T0_EENS4_IKS5_S6_EEllS6_,@function
        .size           _ZN2at6native16triu_tril_kernelIbiLb0ELi8ELb1EEEvNS_4cuda6detail10TensorInfoIT_T0_EENS4_IKS5_S6_EEllS6_,(.L_x_3231 - _ZN2at6native16triu_tril_kernelIbiLb0ELi8ELb1EEEvNS_4cuda6detail10TensorInfoIT_T0_EENS4_IKS5_S6_EEllS6_)
        .other          _ZN2at6native16triu_tril_kernelIbiLb0ELi8ELb1EEEvNS_4cuda6detail10TensorInfoIT_T0_EENS4_IKS5_S6_EEllS6_,@"STO_CUDA_ENTRY STV_DEFAULT"
_ZN2at6native16triu_tril_kernelIbiLb0ELi8ELb1EEEvNS_4cuda6detail10TensorInfoIT_T0_EENS4_IKS5_S6_EEllS6_:
.text._ZN2at6native16triu_tril_kernelIbiLb0ELi8ELb1EEEvNS_4cuda6detail10TensorInfoIT_T0_EENS4_IKS5_S6_EEllS6_:
        /* <DEDUP_REMOVED lines=23> */
[----:B------:R-:W-:Y:S05]  /*0170*/  CALL.REL.NOINC `($__internal_82_$__cuda_sm20_div_s64) ;  /* 0x0000001c00807944 */ /* 0x000fea0003c00000 */
[----:B------:R-:W-:Y:S01]  /*0180*/  IMAD.MOV R3, RZ, RZ, -R8 ;  /* 0x000000ffff037224 */ /* 0x000fe200078e0a08 */
[----:B------:R-:W-:-:S03]  /*0190*/  ULDC UR6, c[0x0][0x3d0] ;  /* 0x0000f40000067ab9 */ /* 0x000fc60000000800 */
[----:B------:R-:W-:Y:S01]  /*01a0*/  IMAD R4, R3, UR6, R4 ;  /* 0x0000000603047c24 */ /* 0x000fe2000f8e0204 */
[----:B------:R-:W-:Y:S06]  /*01b0*/  BRA `(.L_x_1640) ;  /* 0x0000000000547947 */ /* 0x000fec0003800000 */
.L_x_1639:
[----:B------:R-:W0:Y:S01]  /*01c0*/  I2F.U32.RP R0, UR5 ;  /* 0x0000000500007d06 */ /* 0x000e220008209000 */
[----:B------:R-:W-:Y:S01]  /*01d0*/  ISETP.NE.U32.AND P2, PT, RZ, UR5, PT ;  /* 0x00000005ff007c0c */ /* 0x000fe2000bf45070 */
[----:B------:R-:W-:-:S06]  /*01e0*/  IMAD.MOV.U32 R9, RZ, RZ, RZ ;  /* 0x000000ffff097224 */ /* 0x000fcc00078e00ff */
        /* <DEDUP_REMOVED lines=18> */
.L_x_1640:
[----:B------:R-:W-:Y:S05]  /*0310*/  BSYNC B0 ;  /* 0x0000000000007941 */ /* 0x000fea0003800000 */
.L_x_1638:
        /* <DEDUP_REMOVED lines=13> */
[----:B------:R-:W-:Y:S05]  /*03f0*/  CALL.REL.NOINC `($__internal_83_$__cuda_sm20_rem_s64) ;  /* 0x00000020002c7944 */ /* 0x000fea0003c00000 */
[----:B------:R-:W-:Y:S01]  /*0400*/  IMAD.MOV.U32 R3, RZ, RZ, R5 ;  /* 0x000000ffff037224 */ /* 0x000fe200078e0005 */
[----:B------:R-:W-:Y:S06]  /*0410*/  BRA `(.L_x_1643) ;  /* 0x0000000000447947 */ /* 0x000fec0003800000 */
.L_x_1642:
        /* <DEDUP_REMOVED lines=17> */
.L_x_1643:
[----:B------:R-:W-:Y:S05]  /*0530*/  BSYNC B0 ;  /* 0x0000000000007941 */ /* 0x000fea0003800000 */
.L_x_1641:
[----:B------:R-:W-:Y:S01]  /*0540*/  IADD3 R0, -R3, 0x8, R4 ;  /* 0x0000000803007810 */ /* 0x000fe20007ffe104 */
[----:B------:R-:W-:-:S03]  /*0550*/  ULDC.64 UR4, c[0x0][0x3c0] ;  /* 0x0000f00000047ab9 */ /* 0x000fc60000000a00 */
[----:B------:R-:W-:Y:S02]  /*0560*/  ISETP.GT.U32.AND P0, PT, R0, UR4, PT ;  /* 0x0000000400007c0c */ /* 0x000fe4000bf04070 */
[----:B------:R-:W-:-:S04]  /*0570*/  SHF.R.S32.HI R0, RZ, 0x1f, R0 ;  /* 0x0000001fff007819 */ /* 0x000fc80000011400 */
[----:B------:R-:W-:-:S13]  /*0580*/  ISETP.GT.AND.EX P0, PT, R0, UR5, PT, P0 ;  /* 0x0000000500007c0c */ /* 0x000fda000bf04300 */
[----:B------:R-:W-:Y:S05]  /*0590*/  @!P0 EXIT ;  /* 0x000000000000894d */ /* 0x000fea0003800000 */
[----:B------:R-:W0:Y:S01]  /*05a0*/  LDC R2, c[0x0][0x3b8] ;  /* 0x0000ee00ff027b82 */ /* 0x000e220000000800 */
[----:B------:R-:W-:Y:S01]  /*05b0*/  BSSY B0, `(.L_x_1644) ;  /* 0x0000021000007945 */ /* 0x000fe20003800000 */
[----:B0-----:R-:W-:-:S04]  /*05c0*/  VIADD R2, R2, 0xffffffff ;  /* 0xffffffff02027836 */ /* 0x001fc80000000000 */
[----:B------:R-:W-:-:S06]  /*05d0*/  IMAD.SHL.U32 R21, R2, 0x4, RZ ;  /* 0x0000000402157824 */ /* 0x000fcc00078e00ff */
[----:B------:R-:W0:Y:S01]  /*05e0*/  LDC R21, c[0x0][R21+0x27c] ;  /* 0x00009f0015157b82 */ /* 0x000e220000000800 */
[----:B------:R-:W-:Y:S05]  /*05f0*/  @!P1 BRA `(.L_x_1645) ;  /* 0x0000000000249947 */ /* 0x000fea0003800000 */
[----:B------:R-:W-:Y:S01]  /*0600*/  IMAD.MOV.U32 R18, RZ, RZ, R8 ;  /* 0x000000ffff127224 */ /* 0x000fe200078e0008 */
[----:B------:R-:W-:Y:S01]  /*0610*/  MOV R7, R9 ;  /* 0x0000000900077202 */ /* 0x000fe20000000f00 */
[----:B------:R-:W-:Y:S01]  /*0620*/  IMAD.U32 R10, RZ, RZ, UR7 ;  /* 0x00000007ff0a7e24 */ /* 0x000fe2000f8e00ff */
[----:B------:R-:W-:Y:S01]  /*0630*/  MOV R6, 0x660 ;  /* 0x0000066000067802 */ /* 0x000fe20000000f00 */
[----:B------:R-:W-:-:S07]  /*0640*/  IMAD.U32 R5, RZ, RZ, UR8 ;  /* 0x00000008ff057e24 */ /* 0x000fce000f8e00ff */
[----:B0-----:R-:W-:Y:S05]  /*0650*/  CALL.REL.NOINC `($__internal_82_$__cuda_sm20_div_s64) ;  /* 0x0000001800487944 */ /* 0x001fea0003c00000 */
[----:B------:R-:W-:Y:S01]  /*0660*/  IMAD.MOV.U32 R14, RZ, RZ, R8 ;  /* 0x000000ffff0e7224 */ /* 0x000fe200078e0008 */
[----:B------:R-:W-:Y:S01]  /*0670*/  MOV R15, R9 ;  /* 0x00000009000f7202 */ /* 0x000fe20000000f00 */
[----:B------:R-:W-:Y:S06]  /*0680*/  BRA `(.L_x_1646) ;  /* 0x00000000004c7947 */ /* 0x000fec0003800000 */
.L_x_1645:
        /* <DEDUP_REMOVED lines=19> */
.L_x_1646:
[----:B------:R-:W-:Y:S05]  /*07c0*/  BSYNC B0 ;  /* 0x0000000000007941 */ /* 0x000fea0003800000 */
.L_x_1644:
        /* <DEDUP_REMOVED lines=18> */
.L_x_1652:
        /* <DEDUP_REMOVED lines=10> */
[----:B------:R-:W-:Y:S05]  /*0990*/  CALL.REL.NOINC `($__internal_82_$__cuda_sm20_div_s64) ;  /* 0x0000001400787944 */ /* 0x000fea0003c00000 */
[----:B------:R-:W-:Y:S01]  /*09a0*/  IADD3 R5, -R8, RZ, RZ ;  /* 0x000000ff08057210 */ /* 0x000fe20007ffe1ff */
[----:B------:R-:W-:-:S04]  /*09b0*/  IMAD.MOV.U32 R15, RZ, RZ, R9 ;  /* 0x000000ffff0f7224 */ /* 0x000fc800078e0009 */
[----:B------:R-:W-:Y:S02]  /*09c0*/  IMAD R10, R10, R5, R14 ;  /* 0x000000050a0a7224 */ /* 0x000fe400078e020e */
[----:B------:R-:W-:Y:S01]  /*09d0*/  IMAD.MOV.U32 R14, RZ, RZ, R8 ;  /* 0x000000ffff0e7224 */ /* 0x000fe200078e0008 */
[----:B------:R-:W-:Y:S06]  /*09e0*/  BRA `(.L_x_1651) ;  /* 0x0000000000587947 */ /* 0x000fec0003800000 */
.L_x_1650:
        /* <DEDUP_REMOVED lines=22> */
.L_x_1651:
[----:B------:R-:W-:Y:S05]  /*0b50*/  BSYNC B0 ;  /* 0x0000000000007941 */ /* 0x000fea0003800000 */
.L_x_1649:
        /* <DEDUP_REMOVED lines=8> */
.L_x_1648:
[----:B------:R-:W-:-:S13]  /*0be0*/  ISETP.GE.U32.AND P0, PT, R21, 0x3, PT ;  /* 0x000000031500780c */ /* 0x000fda0003f06070 */
[----:B------:R-:W-:Y:S05]  /*0bf0*/  @!P0 BRA `(.L_x_1647) ;  /* 0x0000000800b88947 */ /* 0x000fea0003800000 */
[C---:B------:R-:W-:Y:S01]  /*0c00*/  SHF.L.U32 R22, R20.reuse, 0x2, RZ ;  /* 0x0000000214167819 */ /* 0x040fe200000006ff */
[----:B------:R-:W-:Y:S02]  /*0c10*/  IMAD.MOV.U32 R5, RZ, RZ, 0x6c ;  /* 0x0000006cff057424 */ /* 0x000fe400078e00ff */
[C---:B------:R-:W-:Y:S02]  /*0c20*/  VIADD R21, R20.reuse, 0x4 ;  /* 0x0000000414157836 */ /* 0x040fe40000000000 */
[----:B------:R-:W-:Y:S02]  /*0c30*/  IMAD R20, R20, 0x4, R5 ;  /* 0x0000000414147824 */ /* 0x000fe400078e0205 */
[----:B------:R-:W-:-:S07]  /*0c40*/  VIADD R22, R22, 0xe0 ;  /* 0x000000e016167836 */ /* 0x000fce0000000000 */
.L_x_1665:
        /* <DEDUP_REMOVED lines=16> */
.L_x_1654:
        /* <DEDUP_REMOVED lines=22> */
.L_x_1655:
[----:B------:R-:W-:Y:S05]  /*0eb0*/  BSYNC B0 ;  /* 0x0000000000007941 */ /* 0x000fea0003800000 */
.L_x_1653:
        /* <DEDUP_REMOVED lines=12> */
[----:B------:R-:W-:Y:S05]  /*0f80*/  CALL.REL.NOINC `($__internal_82_$__cuda_sm20_div_s64) ;  /* 0x0000000c00fc7944 */ /* 0x000fea0003c00000 */
[----:B------:R-:W-:Y:S01]  /*0f90*/  IMAD.MOV R11, RZ, RZ, -R8 ;  /* 0x000000ffff0b7224 */ /* 0x000fe200078e0a08 */
[----:B------:R-:W-:-:S03]  /*0fa0*/  MOV R15, R9 ;  /* 0x00000009000f7202 */ /* 0x000fc60000000f00 */
[----:B------:R-:W-:Y:S02]  /*0fb0*/  IMAD R11, R10, R11, R14 ;  /* 0x0000000b0a0b7224 */ /* 0x000fe400078e020e */
[----:B------:R-:W-:Y:S01]  /*0fc0*/  IMAD.MOV.U32 R14, RZ, RZ, R8 ;  /* 0x000000ffff0e7224 */ /* 0x000fe200078e0008 */
[----:B------:R-:W-:Y:S06]  /*0fd0*/  BRA `(.L_x_1658) ;  /* 0x0000000000587947 */ /* 0x000fec0003800000 */
.L_x_1657:
        /* <DEDUP_REMOVED lines=22> */
.L_x_1658:
[----:B------:R-:W-:Y:S05]  /*1140*/  BSYNC B0 ;  /* 0x0000000000007941 */ /* 0x000fea0003800000 */
.L_x_1656:
        /* <DEDUP_REMOVED lines=13> */
[----:B------:R-:W-:Y:S02]  /*1220*/  IMAD.MOV R11, RZ, RZ, -R8 ;  /* 0x000000ffff0b7224 */ /* 0x000fe400078e0a08 */
[----:B------:R-:W-:Y:S02]  /*1230*/  IMAD.MOV.U32 R15, RZ, RZ, R9 ;  /* 0x000000ffff0f7224 */ /* 0x000fe400078e0009 */
[----:B------:R-:W-:Y:S01]  /*1240*/  IMAD R11, R10, R11, R14 ;  /* 0x0000000b0a0b7224 */ /* 0x000fe200078e020e */
[----:B------:R-:W-:Y:S01]  /*1250*/  MOV R14, R8 ;  /* 0x00000008000e7202 */ /* 0x000fe20000000f00 */
[----:B------:R-:W-:Y:S06]  /*1260*/  BRA `(.L_x_1661) ;  /* 0x0000000000587947 */ /* 0x000fec0003800000 */
.L_x_1660:
        /* <DEDUP_REMOVED lines=22> */
.L_x_1661:
[----:B------:R-:W-:Y:S05]  /*13d0*/  BSYNC B0 ;  /* 0x0000000000007941 */ /* 0x000fea0003800000 */
.L_x_1659:
        /* <DEDUP_REMOVED lines=18> */
.L_x_1663:
        /* <DEDUP_REMOVED lines=22> */
.L_x_1664:
[----:B------:R-:W-:Y:S05]  /*1660*/  BSYNC B0 ;  /* 0x0000000000007941 */ /* 0x000fea0003800000 */
.L_x_1662:
[----:B------:R0:W1:Y:S01]  /*1670*/  LDC R5, c[0x0][R20+0x204] ;  /* 0x0000810014057b82 */ /* 0x0000620000000800 */
[----:B------:R-:W-:Y:S01]  /*1680*/  VIADD R21, R21, 0xfffffffc ;  /* 0xfffffffc15157836 */ /* 0x000fe20000000000 */
[----:B------:R-:W-:-:S04]  /*1690*/  IADD3 R22, R22, -0x10, RZ ;  /* 0xfffffff016167810 */ /* 0x000fc80007ffe0ff */
[----:B------:R-:W-:Y:S01]  /*16a0*/  ISETP.GT.AND P0, PT, R21, 0x3, PT ;  /* 0x000000031500780c */ /* 0x000fe20003f04270 */
[----:B0-----:R-:W-:Y:S02]  /*16b0*/  VIADD R20, R20, 0xfffffff0 ;  /* 0xfffffff014147836 */ /* 0x001fe40000000000 */
[----:B-1----:R-:W-:-:S10]  /*16c0*/  IMAD R0, R5, R10, R0 ;  /* 0x0000000a05007224 */ /* 0x002fd400078e0200 */
[----:B------:R-:W-:Y:S05]  /*16d0*/  @P0 BRA `(.L_x_1665) ;  /* 0xfffffff4005c0947 */ /* 0x000fea000383ffff */
.L_x_1647:
[----:B------:R-:W-:Y:S02]  /*16e0*/  ULDC UR4, c[0x0][UR6+0x21c] ;  /* 0x0000870006047abb */ /* 0x000fe40008000800 */
[----:B------:R-:W-:-:S13]  /*16f0*/  ISETP.LT.AND P0, PT, R4, UR4, PT ;  /* 0x0000000404007c0c */ /* 0x000fda000bf01270 */
[----:B------:R-:W-:Y:S05]  /*1700*/  @!P0 EXIT ;  /* 0x000000000000894d */ /* 0x000fea0003800000 */
[C---:B------:R-:W-:Y:S01]  /*1710*/  IMAD.IADD R5, R4.reuse, 0x1, -R3 ;  /* 0x0000000104057824 */ /* 0x040fe200078e0a03 */
[----:B------:R-:W-:Y:S01]  /*1720*/  ULDC.64 UR8, c[0x0][0x3c0] ;  /* 0x0000f00000087ab9 */ /* 0x000fe20000000a00 */
[----:B------:R-:W-:Y:S01]  /*1730*/  VIADD R8, R4, 0x1 ;  /* 0x0000000104087836 */ /* 0x000fe20000000000 */
[----:B------:R-:W-:Y:S02]  /*1740*/  ULDC.64 UR6, c[0x0][0x208] ;  /* 0x0000820000067ab9 */ /* 0x000fe40000000a00 */
[----:B------:R-:W-:Y:S02]  /*1750*/  ISETP.GT.U32.AND P0, PT, R5, UR8, PT ;  /* 0x0000000805007c0c */ /* 0x000fe4000bf04070 */
[----:B------:R-:W-:Y:S02]  /*1760*/  SHF.R.S32.HI R5, RZ, 0x1f, R5 ;  /* 0x0000001fff057819 */ /* 0x000fe40000011405 */
[----:B------:R-:W-:Y:S02]  /*1770*/  ISETP.GE.AND P1, PT, R8, UR4, PT ;  /* 0x0000000408007c0c */ /* 0x000fe4000bf26270 */
[----:B------:R-:W-:-:S13]  /*1780*/  ISETP.GT.AND.EX P0, PT, R5, UR9, PT, P0 ;  /* 0x0000000905007c0c */ /* 0x000fda000bf04300 */
[----:B------:R-:W0:Y:S02]  /*1790*/  @P0 LDC.64 R6, c[0x0][0x210] ;  /* 0x00008400ff060b82 */ /* 0x000e240000000a00 */
[----:B0-----:R-:W-:-:S04]  /*17a0*/  @P0 IADD3 R6, P2, R0, R6, RZ ;  /* 0x0000000600060210 */ /* 0x001fc80007f5e0ff */
[----:B------:R-:W-:-:S05]  /*17b0*/  @P0 LEA.HI.X.SX32 R7, R0, R7, 0x1, P2 ;  /* 0x0000000700070211 */ /* 0x000fca00010f0eff */
[----:B------:R0:W-:Y:S01]  /*17c0*/  @P0 STG.E.U8 desc[UR6][R6.64], RZ ;  /* 0x000000ff06000986 */ /* 0x0001e2000c101106 */
[----:B------:R-:W-:Y:S05]  /*17d0*/  @P1 EXIT ;  /* 0x000000000000194d */ /* 0x000fea0003800000 */
[----:B------:R-:W-:Y:S01]  /*17e0*/  IADD3 R5, R8, -R3, RZ ;  /* 0x8000000308057210 */ /* 0x000fe20007ffe0ff */
[----:B------:R-:W-:Y:S01]  /*17f0*/  VIADD R8, R4, 0x2 ;  /* 0x0000000204087836 */ /* 0x000fe20000000000 */
[----:B------:R-:W-:Y:S02]  /*1800*/  BSSY B0, `(.L_x_1666) ;  /* 0x000000e000007945 */ /* 0x000fe40003800000 */
[----:B------:R-:W-:Y:S02]  /*1810*/  ISETP.GT.U32.AND P0, PT, R5, UR8, PT ;  /* 0x0000000805007c0c */ /* 0x000fe4000bf04070 */
[----:B------:R-:W-:Y:S02]  /*1820*/  SHF.R.S32.HI R5, RZ, 0x1f, R5 ;  /* 0x0000001fff057819 */ /* 0x000fe40000011405 */
[----:B------:R-:W-:Y:S02]  /*1830*/  ISETP.GE.AND P1, PT, R8, UR4, PT ;  /* 0x0000000408007c0c */ /* 0x000fe4000bf26270 */
[----:B------:R-:W-:-:S13]  /*1840*/  ISETP.GT.AND.EX P0, PT, R5, UR9, PT, P0 ;  /* 0x0000000905007c0c */ /* 0x000fda000bf04300 */
[----:B------:R-:W-:Y:S05]  /*1850*/  @!P0 BRA `(.L_x_1667) ;  /* 0x0000000000208947 */ /* 0x000fea0003800000 */
[----:B------:R-:W-:Y:S01]  /*1860*/  IMAD.MOV.U32 R5, RZ, RZ, 0x6c ;  /* 0x0000006cff057424 */ /* 0x000fe200078e00ff */
[----:B------:R-:W-:-:S04]  /*1870*/  ULDC.64 UR10, c[0x0][0x210] ;  /* 0x00008400000a7ab9 */ /* 0x000fc80000000a00 */
[----:B------:R-:W-:-:S06]  /*1880*/  LEA R5, R2, R5, 0x2 ;  /* 0x0000000502057211 */ /* 0x000fcc00078e10ff */
[----:B------:R-:W0:Y:S02]  /*1890*/  LDC R5, c[0x0][R5+0x210] ;  /* 0x0000840005057b82 */ /* 0x000e240000000800 */
[----:B0-----:R-:W-:-:S05]  /*18a0*/  IMAD.IADD R7, R5, 0x1, R0 ;  /* 0x0000000105077824 */ /* 0x001fca00078e0200 */
[----:B------:R-:W-:-:S04]  /*18b0*/  IADD3 R6, P0, R7, UR10, RZ ;  /* 0x0000000a07067c10 */ /* 0x000fc8000ff1e0ff */
[----:B------:R-:W-:-:S05]  /*18c0*/  LEA.HI.X.SX32 R7, R7, UR11, 0x1, P0 ;  /* 0x0000000b07077c11 */ /* 0x000fca00080f0eff */
[----:B------:R1:W-:Y:S04]  /*18d0*/  STG.E.U8 desc[UR6][R6.64], RZ ;  /* 0x000000ff06007986 */ /* 0x0003e8000c101106 */
.L_x_1667:
[----:B------:R-:W-:Y:S05]  /*18e0*/  BSYNC B0 ;  /* 0x0000000000007941 */ /* 0x000fea0003800000 */
.L_x_1666:
[----:B------:R-:W-:Y:S05]  /*18f0*/  @P1 EXIT ;  /* 0x000000000000194d */ /* 0x000fea0003800000 */
[----:B------:R-:W-:Y:S01]  /*1900*/  IMAD.IADD R5, R8, 0x1, -R3 ;  /* 0x0000000108057824 */ /* 0x000fe200078e0a03 */
[----:B------:R-:W-:Y:S01]  /*1910*/  IADD3 R8, R4, 0x3, RZ ;  /* 0x0000000304087810 */ /* 0x000fe20007ffe0ff */
[----:B------:R-:W-:Y:S03]  /*1920*/  BSSY B0, `(.L_x_1668) ;  /* 0x000000e000007945 */ /* 0x000fe60003800000 */
[----:B------:R-:W-:Y:S02]  /*1930*/  ISETP.GT.U32.AND P0, PT, R5, UR8, PT ;  /* 0x0000000805007c0c */ /* 0x000fe4000bf04070 */
[----:B------:R-:W-:Y:S02]  /*1940*/  SHF.R.S32.HI R5, RZ, 0x1f, R5 ;  /* 0x0000001fff057819 */ /* 0x000fe40000011405 */
[----:B------:R-:W-:Y:S02]  /*1950*/  ISETP.GE.AND P1, PT, R8, UR4, PT ;  /* 0x0000000408007c0c */ /* 0x000fe4000bf26270 */
[----:B------:R-:W-:-:S13]  /*1960*/  ISETP.GT.AND.EX P0, PT, R5, UR9, PT, P0 ;  /* 0x0000000905007c0c */ /* 0x000fda000bf04300 */
[----:B------:R-:W-:Y:S05]  /*1970*/  @!P0 BRA `(.L_x_1669) ;  /* 0x0000000000208947 */ /* 0x000fea0003800000 */
[----:B------:R-:W-:Y:S01]  /*1980*/  IMAD.MOV.U32 R5, RZ, RZ, 0x6c ;  /* 0x0000006cff057424 */ /* 0x000fe200078e00ff */
[----:B------:R-:W-:-:S03]  /*1990*/  ULDC.64 UR10, c[0x0][0x210] ;  /* 0x00008400000a7ab9 */ /* 0x000fc60000000a00 */
[----:B------:R-:W-:-:S04]  /*19a0*/  IMAD R9, R2, 0x4, R5 ;  /* 0x0000000402097824 */ /* 0x000fc800078e0205 */
[----:B------:R-:W2:Y:S02]  /*19b0*/  LDC R5, c[0x0][R9+0x210] ;  /* 0x0000840009057b82 */ /* 0x000ea40000000800 */
[----:B--2---:R-:W-:-:S04]  /*19c0*/  LEA R5, R5, R0, 0x1 ;  /* 0x0000000005057211 */ /* 0x004fc800078e08ff */
[----:B01----:R-:W-:-:S04]  /*19d0*/  IADD3 R6, P0, R5, UR10, RZ ;  /* 0x0000000a05067c10 */ /* 0x003fc8000ff1e0ff */
[----:B------:R-:W-:-:S05]  /*19e0*/  LEA.HI.X.SX32 R7, R5, UR11, 0x1, P0 ;  /* 0x0000000b05077c11 */ /* 0x000fca00080f0eff */
[----:B------:R2:W-:Y:S04]  /*19f0*/  STG.E.U8 desc[UR6][R6.64], RZ ;  /* 0x000000ff06007986 */ /* 0x0005e8000c101106 */
.L_x_1669:
[----:B------:R-:W-:Y:S05]  /*1a00*/  BSYNC B0 ;  /* 0x0000000000007941 */ /* 0x000fea0003800000 */
.L_x_1668:
[----:B------:R-:W-:Y:S05]  /*1a10*/  @P1 EXIT ;  /* 0x000000000000194d */ /* 0x000fea0003800000 */
[----:B------:R-:W-:Y:S01]  /*1a20*/  IMAD.IADD R5, R8, 0x1, -R3 ;  /* 0x0000000108057824 */ /* 0x000fe200078e0a03 */
[----:B------:R-:W-:Y:S01]  /*1a30*/  BSSY B0, `(.L_x_1670) ;  /* 0x000000f000007945 */ /* 0x000fe20003800000 */
[----:B------:R-:W-:-:S03]  /*1a40*/  VIADD R8, R4, 0x4 ;  /* 0x0000000404087836 */ /* 0x000fc60000000000 */
[----:B------:R-:W-:Y:S02]  /*1a50*/  ISETP.GT.U32.AND P0, PT, R5, UR8, PT ;  /* 0x0000000805007c0c */ /* 0x000fe4000bf04070 */
[----:B------:R-:W-:Y:S02]  /*1a60*/  SHF.R.S32.HI R5, RZ, 0x1f, R5 ;  /* 0x0000001fff057819 */ /* 0x000fe40000011405 */
[----:B------:R-:W-:Y:S02]  /*1a70*/  ISETP.GE.AND P1, PT, R8, UR4, PT ;  /* 0x0000000408007c0c */ /* 0x000fe4000bf26270 */
[----:B------:R-:W-:-:S13]  /*1a80*/  ISETP.GT.AND.EX P0, PT, R5, UR9, PT, P0 ;  /* 0x0000000905007c0c */ /* 0x000fda000bf04300 */
[----:B------:R-:W-:Y:S05]  /*1a90*/  @!P0 BRA `(.L_x_1671) ;  /* 0x0000000000208947 */ /* 0x000fea0003800000 */
[----:B------:R-:W-:Y:S01]  /*1aa0*/  HFMA2.MMA R5, -RZ, RZ, 0, 6.4373016357421875e-06 ;  /* 0x0000006cff057435 */ /* 0x000fe200000001ff */
[----:B------:R-:W-:-:S09]  /*1ab0*/  ULDC.64 UR10, c[0x0][0x210] ;  /* 0x00008400000a7ab9 */ /* 0x000fd20000000a00 */
[----:B------:R-:W-:-:S04]  /*1ac0*/  IMAD R9, R2, 0x4, R5 ;  /* 0x0000000402097824 */ /* 0x000fc800078e0205 */
[----:B------:R-:W3:Y:S02]  /*1ad0*/  LDC R5, c[0x0][R9+0x210] ;  /* 0x0000840009057b82 */ /* 0x000ee40000000800 */
[----:B---3--:R-:W-:-:S05]  /*1ae0*/  IMAD R5, R5, 0x3, R0 ;  /* 0x0000000305057824 */ /* 0x008fca00078e0200 */
[----:B012---:R-:W-:-:S04]  /*1af0*/  IADD3 R6, P0, R5, UR10, RZ ;  /* 0x0000000a05067c10 */ /* 0x007fc8000ff1e0ff */
[----:B------:R-:W-:-:S05]  /*1b00*/  LEA.HI.X.SX32 R7, R5, UR11, 0x1, P0 ;  /* 0x0000000b05077c11 */ /* 0x000fca00080f0eff */
[----:B------:R3:W-:Y:S04]  /*1b10*/  STG.E.U8 desc[UR6][R6.64], RZ ;  /* 0x000000ff06007986 */ /* 0x0007e8000c101106 */
.L_x_1671:
[----:B------:R-:W-:Y:S05]  /*1b20*/  BSYNC B0 ;  /* 0x0000000000007941 */ /* 0x000fea0003800000 */
.L_x_1670:
        /* <DEDUP_REMOVED lines=12> */
[----:B------:R-:W4:Y:S02]  /*1bf0*/  LDC R5, c[0x0][R9+0x210] ;  /* 0x0000840009057b82 */ /* 0x000f240000000800 */
[----:B----4-:R-:W-:-:S04]  /*1c00*/  LEA R5, R5, R0, 0x2 ;  /* 0x0000000005057211 */ /* 0x010fc800078e10ff */
[----:B0123--:R-:W-:-:S04]  /*1c10*/  IADD3 R6, P0, R5, UR10, RZ ;  /* 0x0000000a05067c10 */ /* 0x00ffc8000ff1e0ff */
[----:B------:R-:W-:-:S05]  /*1c20*/  LEA.HI.X.SX32 R7, R5, UR11, 0x1, P0 ;  /* 0x0000000b05077c11 */ /* 0x000fca00080f0eff */
[----:B------:R4:W-:Y:S04]  /*1c30*/  STG.E.U8 desc[UR6][R6.64], RZ ;  /* 0x000000ff06007986 */ /* 0x0009e8000c101106 */
.L_x_1673:
[----:B------:R-:W-:Y:S05]  /*1c40*/  BSYNC B0 ;  /* 0x0000000000007941 */ /* 0x000fea0003800000 */
.L_x_1672:
        /* <DEDUP_REMOVED lines=12> */
[----:B------:R-:W5:Y:S02]  /*1d10*/  LDC R5, c[0x0][R9+0x210] ;  /* 0x0000840009057b82 */ /* 0x000f640000000800 */
[----:B-----5:R-:W-:-:S05]  /*1d20*/  IMAD R5, R5, 0x5, R0 ;  /* 0x0000000505057824 */ /* 0x020fca00078e0200 */
[----:B01234-:R-:W-:-:S04]  /*1d30*/  IADD3 R6, P0, R5, UR10, RZ ;  /* 0x0000000a05067c10 */ /* 0x01ffc8000ff1e0ff */
[----:B------:R-:W-:-:S05]  /*1d40*/  LEA.HI.X.SX32 R7, R5, UR11, 0x1, P0 ;  /* 0x0000000b05077c11 */ /* 0x000fca00080f0eff */
[----:B------:R5:W-:Y:S04]  /*1d50*/  STG.E.U8 desc[UR6][R6.64], RZ ;  /* 0x000000ff06007986 */ /* 0x000be8000c101106 */
.L_x_1675:
[----:B------:R-:W-:Y:S05]  /*1d60*/  BSYNC B0 ;  /* 0x0000000000007941 */ /* 0x000fea0003800000 */
.L_x_1674:
[----:B------:R-:W-:Y:S05]  /*1d70*/  @P1 EXIT ;  /* 0x000000000000194d */ /* 0x000fea0003800000 */
[----:B------:R-:W-:Y:S01]  /*1d80*/  IMAD.IADD R5, R8, 0x1, -R3 ;  /* 0x0000000108057824 */ /* 0x000fe200078e0a03 */
[----:B012345:R-:W-:Y:S01]  /*1d90*/  IADD3 R6, R4, 0x7, RZ ;  /* 0x0000000704067810 */ /* 0x03ffe20007ffe0ff */
        /* <DEDUP_REMOVED lines=9> */
[----:B------:R-:W0:Y:S02]  /*1e30*/  LDC R5, c[0x0][R7+0x210] ;  /* 0x0000840007057b82 */ /* 0x000e240000000800 */
[----:B0-----:R-:W-:-:S05]  /*1e40*/  IMAD R5, R5, 0x6, R0 ;  /* 0x0000000605057824 */ /* 0x001fca00078e0200 */
[----:B------:R-:W-:-:S04]  /*1e50*/  IADD3 R4, P0, R5, UR10, RZ ;  /* 0x0000000a05047c10 */ /* 0x000fc8000ff1e0ff */
[----:B------:R-:W-:-:S05]  /*1e60*/  LEA.HI.X.SX32 R5, R5, UR11, 0x1, P0 ;  /* 0x0000000b05057c11 */ /* 0x000fca00080f0eff */
[----:B------:R0:W-:Y:S04]  /*1e70*/  STG.E.U8 desc[UR6][R4.64], RZ ;  /* 0x000000ff04007986 */ /* 0x0001e8000c101106 */
.L_x_1677:
[----:B------:R-:W-:Y:S05]  /*1e80*/  BSYNC B0 ;  /* 0x0000000000007941 */ /* 0x000fea0003800000 */
.L_x_1676:
[----:B------:R-:W-:Y:S05]  /*1e90*/  @P1 EXIT ;  /* 0x000000000000194d */ /* 0x000fea0003800000 */
[----:B------:R-:W-:-:S04]  /*1ea0*/  IADD3 R3, R6, -R3, RZ ;  /* 0x8000000306037210 */ /* 0x000fc80007ffe0ff */
[----:B------:R-:W-:Y:S02]  /*1eb0*/  ISETP.GT.U32.AND P0, PT, R3, UR8, PT ;  /* 0x0000000803007c0c */ /* 0x000fe4000bf04070 */
[----:B------:R-:W-:-:S04]  /*1ec0*/  SHF.R.S32.HI R3, RZ, 0x1f, R3 ;  /* 0x0000001fff037819 */ /* 0x000fc80000011403 */
[----:B------:R-:W-:-:S13]  /*1ed0*/  ISETP.GT.AND.EX P0, PT, R3, UR9, PT, P0 ;  /* 0x0000000903007c0c */ /* 0x000fda000bf04300 */
[----:B------:R-:W-:Y:S05]  /*1ee0*/  @!P0 EXIT ;  /* 0x000000000000894d */ /* 0x000fea0003800000 */
[----:B------:R-:W-:Y:S01]  /*1ef0*/  IMAD.MOV.U32 R3, RZ, RZ, 0x6c ;  /* 0x0000006cff037424 */ /* 0x000fe200078e00ff */
[----:B------:R-:W-:-:S03]  /*1f00*/  ULDC.64 UR4, c[0x0][0x210] ;  /* 0x0000840000047ab9 */ /* 0x000fc60000000a00 */
[----:B0-----:R-:W-:-:S04]  /*1f10*/  IMAD R4, R2, 0x4, R3 ;  /* 0x0000000402047824 */ /* 0x001fc800078e0203 */
[----:B------:R-:W0:Y:S02]  /*1f20*/  LDC R3, c[0x0][R4+0x210] ;  /* 0x0000840004037b82 */ /* 0x000e240000000800 */
[----:B0-----:R-:W-:-:S05]  /*1f30*/  IMAD R0, R3, 0x7, R0 ;  /* 0x0000000703007824 */ /* 0x001fca00078e0200 */
[----:B------:R-:W-:-:S04]  /*1f40*/  IADD3 R2, P0, R0, UR4, RZ ;  /* 0x0000000400027c10 */ /* 0x000fc8000ff1e0ff */
[----:B------:R-:W-:-:S05]  /*1f50*/  LEA.HI.X.SX32 R3, R0, UR5, 0x1, P0 ;  /* 0x0000000500037c11 */ /* 0x000fca00080f0eff */
[----:B------:R-:W-:Y:S01]  /*1f60*/  STG.E.U8 desc[UR6][R2.64], RZ ;  /* 0x000000ff02007986 */ /* 0x000fe2000c101106 */
[----:B------:R-:W-:Y:S05]  /*1f70*/  EXIT ;  /* 0x000000000000794d */ /* 0x000fea0003800000 */
        .weak           $__internal_82_$__cuda_sm20_div_s64
        .type           $__internal_82_$__cuda_sm20_div_s64,@function
        .size           $__internal_82_$__cuda_sm20_div_s64,($__internal_83_$__cuda_sm20_rem_s64 - $__internal_82_$__cuda_sm20_div_s64)
$__internal_82_$__cuda_sm20_div_s64:
        /* <DEDUP_REMOVED lines=82> */
[----:B------:R-:W-:Y:S05]  /*24a0*/  RET.REL.NODEC R6 `(_ZN2at6native16triu_tril_kernelIbiLb0ELi8ELb1EEEvNS_4cuda6detail10TensorInfoIT_T0_EENS4_IKS5_S6_EEllS6_) ;  /* 0xffffffd806d47950 */ /* 0x000fea0003c3ffff */
        .weak           $__internal_83_$__cuda_sm20_rem_s64
        .type           $__internal_83_$__cuda_sm20_rem_s64,@function
        .size           $__internal_83_$__cuda_sm20_rem_s64,(.L_x_3231 - $__internal_83_$__cuda_sm20_rem_s64)
$__internal_83_$__cuda_sm20_rem_s64:
        /* <DEDUP_REMOVED lines=72> */
[----:B------:R-:W-:Y:S05]  /*2930*/  RET.REL.NODEC R2 `(_ZN2at6native16triu_tril_kernelIbiLb0ELi8ELb1EEEvNS_4cuda6detail10TensorInfoIT_T0_EENS4_IKS5_S6_EEllS6_) ;  /* 0xffffffd402b07950 */ /* 0x000fea0003c3ffff */
.L_x_1678:
        /* <DEDUP_REMOVED lines=12> */
.L_x_3231:


//--------------------- .text._ZN2at6native16triu_tril_kernelIN3c108BFloat16ElLb0ELi4ELb0EEEvNS_4cuda6detail10TensorInfoIT_T0_EENS6_IKS7_S8_EEllS8_ --------------------------
	.section	.text._ZN2at6native16triu_tril_kernelIN3c108BFloat16ElLb0ELi4ELb0EEEvNS_4cuda6detail10TensorInfoIT_T0_EENS6_IKS7_S8_EEllS8_,"ax",@progbits
	.align	128
        .global         _ZN2at6native16triu_tril_kernelIN3c108BFloat16ElLb0ELi4ELb0EEEvNS_4cuda6detail10TensorInfoIT_T0_EENS6_IKS7_S8_EEllS8_
        .type           _ZN2at6native16triu_tril_kernelIN3c108BFloat16ElLb0ELi4ELb0EEEvNS_4cuda6detail10TensorInfoIT_T0_EENS6_IKS7_S8_EEllS8_,@function
        .size           _ZN2at6native16triu_tril_kernelIN3c108BFloat16ElLb0ELi4ELb0EEEvNS_4cuda6detail10TensorInfoIT_T0_EENS6_IKS7_S8_EEllS8_,(.L_x_3232 - _ZN2at6native16triu_tril_kernelIN3c108BFloat16ElLb0ELi4ELb0EEEvNS_4cuda6detail10TensorInfoIT_T0_EENS6_IKS7_S8_EEllS8_)
        .other          _ZN2at6native16triu_tril_kernelIN3c108BFloat16ElLb0ELi4ELb0EEEvNS_4cuda6detail10TensorInfoIT_T0_EENS6_IKS7_S8_EEllS8_,@"STO_CUDA_ENTRY STV_DEFAULT"
_ZN2at6native16triu_tril_kernelIN3c108BFloat16ElLb0ELi4ELb0EEEvNS_4cuda6detail10TensorInfoIT_T0_EENS6_IKS7_S8_EEllS8_:
.text._ZN2at6native16triu_tril_kernelIN3c108BFloat16ElLb0ELi4ELb0EEEvNS_4cuda6detail10TensorInfoIT_T0_EENS6_IKS7_S8_EEllS8_:
        /* <DEDUP_REMOVED lines=23> */
[----:B------:R-:W-:Y:S05]  /*0170*/  CALL.REL.NOINC `($__internal_84_$__cuda_sm20_div_s64) ;  /* 0x00000024002c7944 */ /* 0x000fea0003c00000 */
        /* <DEDUP_REMOVED lines=10> */
.L_x_1680:
        /* <DEDUP_REMOVED lines=23> */
.L_x_1681:
[----:B------:R-:W-:Y:S05]  /*0390*/  BSYNC B0 ;  /* 0x0000000000007941 */ /* 0x000fea0003800000 */
.L_x_1679:
        /* <DEDUP_REMOVED lines=18> */
[----:B------:R-:W-:Y:S05]  /*04c0*/  CALL.REL.NOINC `($__internal_84_$__cuda_sm20_div_s64) ;  /* 0x0000002000587944 */ /* 0x000fea0003c00000 */
        /* <DEDUP_REMOVED lines=9> */
.L_x_1683:
        /* <DEDUP_REMOVED lines=22> */
.L_x_1684:
[----:B------:R-:W-:Y:S05]  /*06c0*/  BSYNC B0 ;  /* 0x0000000000007941 */ /* 0x000fea0003800000 */
.L_x_1682:
        /* <DEDUP_REMOVED lines=57> */
.L_x_1690:
        /* <DEDUP_REMOVED lines=14> */
[----:B------:R-:W-:Y:S05]  /*0b40*/  CALL.REL.NOINC `($__internal_84_$__cuda_sm20_div_s64) ;  /* 0x0000001800b87944 */ /* 0x000fea0003c00000 */
        /* <DEDUP_REMOVED lines=11> */
.L_x_1688:
        /* <DEDUP_REMOVED lines=23> */
.L_x_1689:
[----:B------:R-:W-:Y:S05]  /*0d70*/  BSYNC B0 ;  /* 0x0000000000007941 */ /* 0x000fea0003800000 */
.L_x_1687:
        /* <DEDUP_REMOVED lines=19> */
.L_x_1686:
        /* <DEDUP_REMOVED lines=13> */
.L_x_1703:
        /* <DEDUP_REMOVED lines=25> */
.L_x_1692:
        /* <DEDUP_REMOVED lines=23> */
.L_x_1693:
[----:B------:R-:W-:Y:S05]  /*1280*/  BSYNC B0 ;  /* 0x0000000000007941 */ /* 0x000fea0003800000 */
.L_x_1691:
        /* <DEDUP_REMOVED lines=24> */
[----:B------:R-:W-:Y:S05]  /*1410*/  CALL.REL.NOINC `($__internal_84_$__cuda_sm20_div_s64) ;  /* 0x0000001000847944 */ /* 0x000fea0003c00000 */
[----:B------:R-:W-:-:S05]  /*1420*/  IADD3 R21, P0, RZ, -R19, RZ ;  /* 0x80000013ff157210 */ /* 0x000fca0007f1e0ff */
[----:B------:R-:W-:Y:S02]  /*1430*/  IMAD.X R0, RZ, RZ, ~R11, P0 ;  /* 0x000000ffff007224 */ /* 0x000fe400000e0e0b */
        /* <DEDUP_REMOVED lines=8> */
.L_x_1695:
        /* <DEDUP_REMOVED lines=23> */
.L_x_1696:
[----:B------:R-:W-:Y:S05]  /*1630*/  BSYNC B0 ;  /* 0x0000000000007941 */ /* 0x000fea0003800000 */
.L_x_1694:
        /* <DEDUP_REMOVED lines=26> */
[----:B------:R-:W-:Y:S05]  /*17e0*/  CALL.REL.NOINC `($__internal_84_$__cuda_sm20_div_s64) ;  /* 0x0000000c00907944 */ /* 0x000fea0003c00000 */
        /* <DEDUP_REMOVED lines=10> */
.L_x_1698:
        /* <DEDUP_REMOVED lines=23> */
.L_x_1699:
[----:B------:R-:W-:Y:S05]  /*1a00*/  BSYNC B0 ;  /* 0x0000000000007941 */ /* 0x000fea0003800000 */
.L_x_1697:
        /* <DEDUP_REMOVED lines=27> */
[----:B------:R-:W-:Y:S05]  /*1bc0*/  CALL.REL.NOINC `($__internal_84_$__cuda_sm20_div_s64) ;  /* 0x0000000800987944 */ /* 0x000fea0003c00000 */
        /* <DEDUP_REMOVED lines=10> */
.L_x_1701:
        /* <DEDUP_REMOVED lines=22> */
.L_x_1702:
[----:B------:R-:W-:Y:S05]  /*1dd0*/  BSYNC B0 ;  /* 0x0000000000007941 */ /* 0x000fea0003800000 */
.L_x_1700:
        /* <DEDUP_REMOVED lines=19> */
.L_x_1685:
[----:B------:R-:W-:Y:S01]  /*1f10*/  IADD3 R16, P0, R2, -R4, RZ ;  /* 0x8000000402107210 */ /* 0x000fe20007f1e0ff */
[----:B------:R-:W-:Y:S01]  /*1f20*/  ULDC.64 UR8, c[0x0][0x550] ;  /* 0x0001540000087ab9 */ /* 0x000fe20000000a00 */
[----:B------:R-:W-:Y:S01]  /*1f30*/  ULDC.64 UR6, c[0x0][0x208] ;  /* 0x0000820000067ab9 */ /* 0x000fe20000000a00 */
[----:B------:R-:W-:Y:S01]  /*1f40*/  BSSY B0, `(.L_x_1704) ;  /* 0x0000047000007945 */ /* 0x000fe20003800000 */
[----:B------:R-:W-:Y:S02]  /*1f50*/  IADD3.X R13, R3, ~R5, RZ, P0, !PT ;  /* 0x80000005030d7210 */ /* 0x000fe400007fe4ff */
[----:B------:R-:W-:-:S04]  /*1f60*/  ISETP.GT.U32.AND P0, PT, R16, UR8, PT ;  /* 0x0000000810007c0c */ /* 0x000fc8000bf04070 */
[----:B------:R-:W-:-:S13]  /*1f70*/  ISETP.GT.AND.EX P0, PT, R13, UR9, PT, P0 ;  /* 0x000000090d007c0c */ /* 0x000fda000bf04300 */
[----:B------:R-:W-:Y:S05]  /*1f80*/  @P0 BRA `(.L_x_1705) ;  /* 0x0000000000f80947 */ /* 0x000fea0003800000 */
[----:B------:R-:W-:Y:S01]  /*1f90*/  IMAD.U32 R4, RZ, RZ, UR4 ;  /* 0x00000004ff047e24 */ /* 0x000fe2000f8e00ff */
        /* <DEDUP_REMOVED lines=14> */
[----:B------:R-:W-:Y:S02]  /*2080*/  ISETP.GE.U32.AND P0, PT, R9, R4, PT ;  /* 0x000000040900720c */ /* 0x000fe40003f06070 */
[----:B------:R-:W-:-:S04]  /*2090*/  IADD3.X R9, RZ, R3, RZ, P1, !PT ;  /* 0x00000003ff097210 */ /* 0x000fc80000ffe4ff */
[----:B------:R-:W-:-:S13]  /*20a0*/  ISETP.GE.AND.EX P0, PT, R9, R5, PT, P0 ;  /* 0x000000050900720c */ /* 0x000fda0003f06300 */
[----:B0-----:R-:W-:Y:S05]  /*20b0*/  @P0 BRA `(.L_x_1707) ;  /* 0x0000000000640947 */ /* 0x001fea0003800000 */
[----:B------:R-:W-:Y:S02]  /*20c0*/  ULDC.64 UR10, c[0x0][UR4+0x2e8] ;  /* 0x0000ba00040a7abb */ /* 0x000fe40008000a00 */
[----:B------:R-:W-:Y:S01]  /*20d0*/  IMAD.U32 R8, RZ, RZ, UR10 ;  /* 0x0000000aff087e24 */ /* 0x000fe2000f8e00ff */
[----:B------:R-:W-:Y:S01]  /*20e0*/  MOV R9, UR11 ;  /* 0x0000000b00097c02 */ /* 0x000fe20008000f00 */
[----:B------:R-:W-:-:S03]  /*20f0*/  IMAD.U32 R19, RZ, RZ, UR10 ;  /* 0x0000000aff137e24 */ /* 0x000fc6000f8e00ff */
[----:B------:R-:W-:Y:S02]  /*2100*/  SHF.L.U32 R17, R8, 0x1, RZ ;  /* 0x0000000108117819 */ /* 0x000fe400000006ff */
        /* <DEDUP_REMOVED lines=12> */
[----:B------:R-:W-:-:S05]  /*21d0*/  IMAD.X R4, RZ, RZ, R3, P1 ;  /* 0x000000ffff047224 */ /* 0x000fca00008e0603 */
[----:B------:R-:W-:Y:S02]  /*21e0*/  ISETP.GE.AND.EX P0, PT, R4, R5, PT, P0 ;  /* 0x000000050400720c */ /* 0x000fe40003f06300 */
[----:B------:R-:W-:-:S04]  /*21f0*/  IADD3 R4, P1, R6, R17, RZ ;  /* 0x0000001106047210 */ /* 0x000fc80007f3e0ff */
[----:B------:R-:W-:-:S05]  /*2200*/  IADD3.X R5, R7, R19, RZ, P1, !PT ;  /* 0x0000001307057210 */ /* 0x000fca0000ffe4ff */
[----:B------:R0:W5:Y:S02]  /*2210*/  LDG.E.U16 R10, desc[UR6][R4.64] ;  /* 0x00000006040a7981 */ /* 0x000164000c1e1500 */
[----:B------:R-:W-:-:S05]  /*2220*/  @!P0 IADD3 R6, P1, R4, R17, RZ ;  /* 0x0000001104068210 */ /* 0x000fca0007f3e0ff */
[----:B------:R-:W-:-:S05]  /*2230*/  @!P0 IMAD.X R7, R5, 0x1, R19, P1 ;  /* 0x0000000105078824 */ /* 0x000fca00008e0613 */
[----:B------:R0:W5:Y:S03]  /*2240*/  @!P0 LDG.E.U16 R0, desc[UR6][R6.64] ;  /* 0x0000000606008981 */ /* 0x000166000c1e1500 */
.L_x_1707:
[----:B------:R-:W-:Y:S05]  /*2250*/  BSYNC B1 ;  /* 0x0000000000017941 */ /* 0x000fea0003800000 */
.L_x_1706:
[C---:B0-----:R-:W-:Y:S02]  /*2260*/  IADD3 R5, P2, R16.reuse, 0x1, RZ ;  /* 0x0000000110057810 */ /* 0x041fe40007f5e0ff */
[C---:B------:R-:W-:Y:S02]  /*2270*/  IADD3 R4, P3, R16.reuse, 0x2, RZ ;  /* 0x0000000210047810 */ /* 0x040fe40007f7e0ff */
[----:B------:R-:W-:Y:S02]  /*2280*/  ISETP.GT.U32.AND P0, PT, R5, UR8, PT ;  /* 0x0000000805007c0c */ /* 0x000fe4000bf04070 */
[----:B------:R-:W-:Y:S02]  /*2290*/  IADD3.X R5, RZ, R13, RZ, P2, !PT ;  /* 0x0000000dff057210 */ /* 0x000fe400017fe4ff */
[----:B------:R-:W-:Y:S02]  /*22a0*/  IADD3 R16, P2, R16, 0x3, RZ ;  /* 0x0000000310107810 */ /* 0x000fe40007f5e0ff */
[----:B------:R-:W-:Y:S01]  /*22b0*/  ISETP.GT.U32.AND P1, PT, R4, UR8, PT ;  /* 0x0000000804007c0c */ /* 0x000fe2000bf24070 */
[----:B------:R-:W-:Y:S01]  /*22c0*/  IMAD.X R4, RZ, RZ, R13, P3 ;  /* 0x000000ffff047224 */ /* 0x000fe200018e060d */
[----:B------:R-:W-:-:S02]  /*22d0*/  ISETP.GT.U32.AND P3, PT, R16, UR8, PT ;  /* 0x0000000810007c0c */ /* 0x000fc4000bf64070 */
[----:B------:R-:W-:Y:S02]  /*22e0*/  IADD3.X R13, RZ, R13, RZ, P2, !PT ;  /* 0x0000000dff0d7210 */ /* 0x000fe400017fe4ff */
[----:B------:R-:W-:Y:S02]  /*22f0*/  ISETP.GT.AND.EX P0, PT, R5, UR9, PT, P0 ;  /* 0x0000000905007c0c */ /* 0x000fe4000bf04300 */
[----:B------:R-:W-:Y:S02]  /*2300*/  ISETP.GT.AND.EX P2, PT, R13, UR9, PT, P3 ;  /* 0x000000090d007c0c */ /* 0x000fe4000bf44330 */
[----:B------:R-:W-:-:S09]  /*2310*/  ISETP.GT.AND.EX P1, PT, R4, UR9, PT, P1 ;  /* 0x0000000904007c0c */ /* 0x000fd2000bf24310 */
[----:B-----5:R-:W-:-:S04]  /*2320*/  @P0 PRMT R11, RZ, 0x7610, R11 ;  /* 0x00007610ff0b0816 */ /* 0x020fc8000000000b */
[----:B------:R-:W-:Y:S01]  /*2330*/  @P1 PRMT R10, RZ, 0x7610, R10 ;  /* 0x00007610ff0a1816 */ /* 0x000fe2000000000a */
[----:B------:R-:W-:Y:S06]  /*2340*/  @!P2 BRA `(.L_x_1708) ;  /* 0x000000000018a947 */ /* 0x000fec0003800000 */
[----:B------:R-:W-:Y:S01]  /*2350*/  PRMT R0, RZ, 0x7610, R0 ;  /* 0x00007610ff007816 */ /* 0x000fe20000000000 */
[----:B------:R-:W-:Y:S06]  /*2360*/  BRA `(.L_x_1708) ;  /* 0x0000000000107947 */ /* 0x000fec0003800000 */
.L_x_1705:
[----:B------:R-:W-:Y:S02]  /*2370*/  PRMT R0, RZ, 0x7610, R0 ;  /* 0x00007610ff007816 */ /* 0x000fe40000000000 */
[----:B------:R-:W-:Y:S02]  /*2380*/  PRMT R10, RZ, 0x7610, R10 ;  /* 0x00007610ff0a7816 */ /* 0x000fe4000000000a */
[----:B------:R-:W-:Y:S02]  /*2390*/  PRMT R11, RZ, 0x7610, R11 ;  /* 0x00007610ff0b7816 */ /* 0x000fe4000000000b */
[----:B------:R-:W-:-:S07]  /*23a0*/  PRMT R12, RZ, 0x7610, R12 ;  /* 0x00007610ff0c7816 */ /* 0x000fce000000000c */
.L_x_1708:
[----:B------:R-:W-:Y:S05]  /*23b0*/  BSYNC B0 ;  /* 0x0000000000007941 */ /* 0x000fea0003800000 */
.L_x_1704:
        /* <DEDUP_REMOVED lines=17> */
[----:B0-----:R-:W-:-:S04]  /*24d0*/  IADD3.X R12, RZ, R3, RZ, P2, !PT ;  /* 0x00000003ff0c7210 */ /* 0x001fc800017fe4ff */
        /* <DEDUP_REMOVED lines=8> */
[----:B0-----:R-:W-:Y:S02]  /*2560*/  IADD3 R6, P2, R2, 0x3, RZ ;  /* 0x0000000302067810 */ /* 0x001fe40007f5e0ff */
[----:B------:R-:W-:Y:S02]  /*2570*/  LEA R2, P1, R8, R4, 0x2 ;  /* 0x0000000408027211 */ /* 0x000fe400078210ff */
[----:B------:R-:W-:Y:S01]  /*2580*/  ISETP.GE.U32.AND P0, PT, R6, UR10, PT ;  /* 0x0000000a06007c0c */ /* 0x000fe2000bf06070 */
[----:B------:R-:W-:Y:S01]  /*2590*/  IMAD.X R6, RZ, RZ, R3, P2 ;  /* 0x000000ffff067224 */ /* 0x000fe200010e0603 */
[----:B------:R-:W-:-:S04]  /*25a0*/  LEA.HI.X R3, R8, R5, R9, 0x2, P1 ;  /* 0x0000000508037211 */ /* 0x000fc800008f1409 */
[----:B------:R-:W-:Y:S01]  /*25b0*/  ISETP.GE.AND.EX P0, PT, R6, UR11, PT, P0 ;  /* 0x0000000b06007c0c */ /* 0x000fe2000bf06300 */
[----:B------:R0:W-:-:S12]  /*25c0*/  STG.E.U16 desc[UR6][R2.64], R10 ;  /* 0x0000000a02007986 */ /* 0x0001d8000c101506 */
[----:B0-----:R-:W-:Y:S05]  /*25d0*/  @P0 EXIT ;  /* 0x000000000000094d */ /* 0x001fea0003800000 */
[----:B------:R-:W-:Y:S01]  /*25e0*/  UIMAD UR8, UR5, 0x6, URZ ;  /* 0x00000006050878a4 */ /* 0x000fe2000f8e023f */
[----:B------:R-:W-:-:S05]  /*25f0*/  IMAD.WIDE.U32 R4, R8, 0x6, R4 ;  /* 0x0000000608047825 */ /* 0x000fca00078e0004 */
[----:B------:R-:W-:-:S05]  /*2600*/  IADD3 R5, R5, UR8, RZ ;  /* 0x0000000805057c10 */ /* 0x000fca000fffe0ff */
[----:B------:R-:W-:Y:S01]  /*2610*/  STG.E.U16 desc[UR6][R4.64], R0 ;  /* 0x0000000004007986 */ /* 0x000fe2000c101506 */
[----:B------:R-:W-:Y:S05]  /*2620*/  EXIT ;  /* 0x000000000000794d */ /* 0x000fea0003800000 */
        .weak           $__internal_84_$__cuda_sm20_div_s64
        .type           $__internal_84_$__cuda_sm20_div_s64,@function
        .size           $__internal_84_$__cuda_sm20_div_s64,(.L_x_3232 - $__internal_84_$__cuda_sm20_div_s64)
$__internal_84_$__cuda_sm20_div_s64:
        /* <DEDUP_REMOVED lines=83> */
[----:B------:R-:W-:Y:S06]  /*2b60*/  RET.REL.NODEC R20 `(_ZN2at6native16triu_tril_kernelIN3c108BFloat16ElLb0ELi4ELb0EEEvNS_4cuda6detail10TensorInfoIT_T0_EENS6_IKS7_S8_EEllS8_) ;  /* 0xffffffd414247950 */ /* 0x000fec0003c3ffff */
.L_x_1709:
        /* <DEDUP_REMOVED lines=9> */
.L_x_3232:


//--------------------- .text._ZN2at6native16triu_tril_kernelIN3c108BFloat16ElLb0ELi4ELb1EEEvNS_4cuda6detail10TensorInfoIT_T0_EENS6_IKS7_S8_EEllS8_ --------------------------
	.section	.text._ZN2at6native16triu_tril_kernelIN3c108BFloat16ElLb0ELi4ELb1EEEvNS_4cuda6detail10TensorInfoIT_T0_EENS6_IKS7_S8_EEllS8_,"ax",@progbits
	.align	128
        .global         _ZN2at6native16triu_tril_kernelIN3c108BFloat16ElLb0ELi4ELb1EEEvNS_4cuda6detail10TensorInfoIT_T0_EENS6_IKS7_S8_EEllS8_
        .type           _ZN2at6native16triu_tril_kernelIN3c108BFloat16ElLb0ELi4ELb1EEEvNS_4cuda6detail10TensorInfoIT_T0_EENS6_IKS7_S8_EEllS8_,@function
        .size           _ZN2at6native16triu_tril_kernelIN3c108BFloat16ElLb0ELi4ELb1EEEvNS_4cuda6detail10TensorInfoIT_T0_EENS6_IKS7_S8_EEllS8_,(.L_x_3234 - _ZN2at6native16triu_tril_kernelIN3c108BFloat16ElLb0ELi4ELb1EEEvNS_4cuda6detail10TensorInfoIT_T0_EENS6_IKS7_S8_EEllS8_)
        .other          _ZN2at6native16triu_tril_kernelIN3c108BFloat16ElLb0ELi4ELb1EEEvNS_4cuda6detail10TensorInfoIT_T0_EENS6_IKS7_S8_EEllS8_,@"STO_CUDA_ENTRY STV_DEFAULT"
_ZN2at6native16triu_tril_kernelIN3c108BFloat16ElLb0ELi4ELb1EEEvNS_4cuda6detail10TensorInfoIT_T0_EENS6_IKS7_S8_EEllS8_:
.text._ZN2at6native16triu_tril_kernelIN3c108BFloat16ElLb0ELi4ELb1EEEvNS_4cuda6detail10TensorInfoIT_T0_EENS6_IKS7_S8_EEllS8_:
        /* <DEDUP_REMOVED lines=23> */
[----:B------:R-:W-:Y:S05]  /*0170*/  CALL.REL.NOINC `($__internal_85_$__cuda_sm20_div_s64) ;  /* 0x0000002000707944 */ /* 0x000fea0003c00000 */
        /* <DEDUP_REMOVED lines=8> */
.L_x_1711:
        /* <DEDUP_REMOVED lines=23> */
.L_x_1712:
[----:B------:R-:W-:Y:S05]  /*0370*/  BSYNC B0 ;  /* 0x0000000000007941 */ /* 0x000fea0003800000 */
.L_x_1710:
        /* <DEDUP_REMOVED lines=12> */
[----:B------:R-:W-:Y:S05]  /*0440*/  CALL.REL.NOINC `($__internal_86_$__cuda_sm20_rem_s64) ;  /* 0x0000002400087944 */ /* 0x000fea0003c00000 */
[----:B------:R-:W-:Y:S05]  /*0450*/  BRA `(.L_x_1715) ;  /* 0x0000000000487947 */ /* 0x000fea0003800000 */
.L_x_1714:
        /* <DEDUP_REMOVED lines=18> */
.L_x_1715:
[----:B------:R-:W-:Y:S05]  /*0580*/  BSYNC B0 ;  /* 0x0000000000007941 */ /* 0x000fea0003800000 */
.L_x_1713:
        /* <DEDUP_REMOVED lines=21> */
[----:B------:R-:W-:Y:S05]  /*06e0*/  CALL.REL.NOINC `($__internal_85_$__cuda_sm20_div_s64) ;  /* 0x0000001c00147944 */ /* 0x000fea0003c00000 */
[----:B------:R-:W-:Y:S01]  /*06f0*/  MOV R18, R10 ;  /* 0x0000000a00127202 */ /* 0x000fe20000000f00 */
[----:B------:R-:W-:Y:S01]  /*0700*/  IMAD.MOV.U32 R19, RZ, RZ, R11 ;  /* 0x000000ffff137224 */ /* 0x000fe200078e000b */
[----:B------:R-:W-:Y:S06]  /*0710*/  BRA `(.L_x_1718) ;  /* 0x00000000004c7947 */ /* 0x000fec0003800000 */
.L_x_1717:
        /* <DEDUP_REMOVED lines=19> */
.L_x_1718:
[----:B------:R-:W-:Y:S05]  /*0850*/  BSYNC B0 ;  /* 0x0000000000007941 */ /* 0x000fea0003800000 */
.L_x_1716:
        /* <DEDUP_REMOVED lines=42> */
.L_x_1724:
        /* <DEDUP_REMOVED lines=14> */
[----:B------:R-:W-:Y:S05]  /*0be0*/  CALL.REL.NOINC `($__internal_85_$__cuda_sm20_div_s64) ;  /* 0x0000001400d47944 */ /* 0x000fea0003c00000 */
        /* <DEDUP_REMOVED lines=11> */
.L_x_1722:
        /* <DEDUP_REMOVED lines=23> */
.L_x_1723:
[----:B------:R-:W-:Y:S05]  /*0e10*/  BSYNC B0 ;  /* 0x0000000000007941 */ /* 0x000fea0003800000 */
.L_x_1721:
        /* <DEDUP_REMOVED lines=14> */
.L_x_1720:
        /* <DEDUP_REMOVED lines=13> */
.L_x_1737:
        /* <DEDUP_REMOVED lines=14> */
[----:B------:R-:W-:Y:S05]  /*10b0*/  CALL.REL.NOINC `($__internal_85_$__cuda_sm20_div_s64) ;  /* 0x0000001000a07944 */ /* 0x000fea0003c00000 */
        /* <DEDUP_REMOVED lines=11> */
.L_x_1726:
        /* <DEDUP_REMOVED lines=23> */
.L_x_1727:
[----:B------:R-:W-:Y:S05]  /*12e0*/  BSYNC B0 ;  /* 0x0000000000007941 */ /* 0x000fea0003800000 */
.L_x_1725:
        /* <DEDUP_REMOVED lines=31> */
.L_x_1729:
        /* <DEDUP_REMOVED lines=23> */
.L_x_1730:
[----:B------:R-:W-:Y:S05]  /*1650*/  BSYNC B0 ;  /* 0x0000000000007941 */ /* 0x000fea0003800000 */
.L_x_1728:
        /* <DEDUP_REMOVED lines=33> */
.L_x_1732:
[----:B------:R-:W0:Y:S01]  /*1870*/  I2F.U32.RP R5, UR14 ;  /* 0x0000000e00057d06 */ /* 0x000e220008209000 */
[----:B------:R-:W-:Y:S01]  /*1880*/  IMAD R9, RZ, RZ, -UR14 ;  /* 0x8000000eff097e24 */ /* 0x000fe2000f8e02ff */
[----:B------:R-:W-:Y:S01]  /*1890*/  ISETP.NE.U32.AND P2, PT, RZ, UR14, PT ;  /* 0x0000000eff007c0c */ /* 0x000fe2000bf45070 */
[----:B------:R-:W-:-:S05]  /*18a0*/  HFMA2.MMA R19, -RZ, RZ, 0, 0 ;  /* 0x00000000ff137435 */ /* 0x000fca00000001ff */
        /* <DEDUP_REMOVED lines=19> */
.L_x_1733:
[----:B------:R-:W-:Y:S05]  /*19e0*/  BSYNC B0 ;  /* 0x0000000000007941 */ /* 0x000fea0003800000 */
.L_x_1731:
        /* <DEDUP_REMOVED lines=32> */
.L_x_1735:
        /* <DEDUP_REMOVED lines=23> */
.L_x_1736:
[----:B------:R-:W-:Y:S05]  /*1d60*/  BSYNC B0 ;  /* 0x0000000000007941 */ /* 0x000fea0003800000 */
.L_x_1734:
        /* <DEDUP_REMOVED lines=13> */
.L_x_1719:
        /* <DEDUP_REMOVED lines=8> */
[----:B------:R-:W-:Y:S02]  /*1ec0*/  ISETP.GT.U32.AND P0, PT, R0, UR12, PT ;  /* 0x0000000c00007c0c */ /* 0x000fe4000bf04070 */
[----:B------:R-:W-:Y:S01]  /*1ed0*/  IADD3.X R0, R3, ~R13, RZ, P1, !PT ;  /* 0x8000000d03007210 */ /* 0x000fe20000ffe4ff */
[----:B------:R-:W-:Y:S01]  /*1ee0*/  IMAD.X R9, RZ, RZ, R3, P2 ;  /* 0x000000ffff097224 */ /* 0x000fe200010e0603 */
[----:B------:R-:W-:Y:S02]  /*1ef0*/  ISETP.GE.U32.AND P1, PT, R5, UR8, PT ;  /* 0x0000000805007c0c */ /* 0x000fe4000bf26070 */
[----:B------:R-:W-:-:S02]  /*1f00*/  ISETP.GT.AND.EX P0, PT, R0, UR13, PT, P0 ;  /* 0x0000000d00007c0c */ /* 0x000fc4000bf04300 */
[----:B------:R-:W-:-:S11]  /*1f10*/  ISETP.GE.AND.EX P1, PT, R9, UR9, PT, P1 ;  /* 0x0000000909007c0c */ /* 0x000fd6000bf26310 */
[----:B------:R-:W0:Y:S02]  /*1f20*/  @P0 LDC.64 R6, c[0x0][0x210] ;  /* 0x00008400ff060b82 */ /* 0x000e240000000a00 */
[----:B0-----:R-:W-:-:S04]  /*1f30*/  @P0 LEA R6, P2, R14, R6, 0x1 ;  /* 0x000000060e060211 */ /* 0x001fc800078408ff */
[----:B------:R-:W-:-:S05]  /*1f40*/  @P0 LEA.HI.X R7, R14, R7, R15, 0x1, P2 ;  /* 0x000000070e070211 */ /* 0x000fca00010f0c0f */
[----:B------:R0:W-:Y:S01]  /*1f50*/  @P0 STG.E.U16 desc[UR10][R6.64], RZ ;  /* 0x000000ff06000986 */ /* 0x0001e2000c10150a */
[----:B------:R-:W-:Y:S05]  /*1f60*/  @P1 EXIT ;  /* 0x000000000000194d */ /* 0x000fea0003800000 */
[----:B------:R-:W-:Y:S01]  /*1f70*/  IADD3 R0, P1, -R12, R5, RZ ;  /* 0x000000050c007210 */ /* 0x000fe20007f3e1ff */
[----:B------:R-:W-:Y:S01]  /*1f80*/  BSSY B0, `(.L_x_1738) ;  /* 0x0000012000007945 */ /* 0x000fe20003800000 */
[----:B0-----:R-:W-:Y:S02]  /*1f90*/  IADD3 R7, P2, R4, 0x2, RZ ;  /* 0x0000000204077810 */ /* 0x001fe40007f5e0ff */
[----:B------:R-:W-:Y:S02]  /*1fa0*/  ISETP.GT.U32.AND P0, PT, R0, UR12, PT ;  /* 0x0000000c00007c0c */ /* 0x000fe4000bf04070 */
[----:B------:R-:W-:Y:S01]  /*1fb0*/  IADD3.X R0, ~R13, R9, RZ, P1, !PT ;  /* 0x000000090d007210 */ /* 0x000fe20000ffe5ff */
[----:B------:R-:W-:Y:S01]  /*1fc0*/  IMAD.X R9, RZ, RZ, R3, P2 ;  /* 0x000000ffff097224 */ /* 0x000fe200010e0603 */
[----:B------:R-:W-:Y:S02]  /*1fd0*/  ISETP.GE.U32.AND P1, PT, R7, UR8, PT ;  /* 0x0000000807007c0c */ /* 0x000fe4000bf26070 */
[----:B------:R-:W-:-:S02]  /*1fe0*/  ISETP.GT.AND.EX P0, PT, R0, UR13, PT, P0 ;  /* 0x0000000d00007c0c */ /* 0x000fc4000bf04300 */
[----:B------:R-:W-:-:S11]  /*1ff0*/  ISETP.GE.AND.EX P1, PT, R9, UR9, PT, P1 ;  /* 0x0000000909007c0c */ /* 0x000fd6000bf26310 */
[----:B------:R-:W-:Y:S05]  /*2000*/  @!P0 BRA `(.L_x_1739) ;  /* 0x0000000000248947 */ /* 0x000fea0003800000 */
[----:B------:R-:W-:Y:S01]  /*2010*/  UMOV UR6, 0xd0 ;  /* 0x000000d000067882 */ /* 0x000fe20000000000 */
[----:B------:R-:W-:Y:S01]  /*2020*/  ULDC.64 UR14, c[0x0][0x210] ;  /* 0x00008400000e7ab9 */ /* 0x000fe20000000a00 */
[----:B------:R-:W-:-:S12]  /*2030*/  ULEA UR6, UR4, UR6, 0x3 ;  /* 0x0000000604067291 */ /* 0x000fd8000f8e183f */
[----:B------:R-:W-:Y:S02]  /*2040*/  ULDC.64 UR6, c[0x0][UR6+0x210] ;  /* 0x0000840006067abb */ /* 0x000fe40008000a00 */
[----:B------:R-:W-:-:S04]  /*2050*/  IADD3 R0, P0, R14, UR6, RZ ;  /* 0x000000060e007c10 */ /* 0x000fc8000ff1e0ff */
[----:B------:R-:W-:Y:S02]  /*2060*/  IADD3.X R5, R15, UR7, RZ, P0, !PT ;  /* 0x000000070f057c10 */ /* 0x000fe400087fe4ff */
[----:B------:R-:W-:-:S04]  /*2070*/  LEA R10, P0, R0, UR14, 0x1 ;  /* 0x0000000e000a7c11 */ /* 0x000fc8000f8008ff */
[----:B------:R-:W-:-:S05]  /*2080*/  LEA.HI.X R11, R0, UR15, R5, 0x1, P0 ;  /* 0x0000000f000b7c11 */ /* 0x000fca00080f0c05 */
[----:B------:R0:W-:Y:S04]  /*2090*/  STG.E.U16 desc[UR10][R10.64], RZ ;  /* 0x000000ff0a007986 */ /* 0x0001e8000c10150a */
.L_x_1739:
[----:B------:R-:W-:Y:S05]  /*20a0*/  BSYNC B0 ;  /* 0x0000000000007941 */ /* 0x000fea0003800000 */
.L_x_1738:
[----:B------:R-:W-:Y:S05]  /*20b0*/  @P1 EXIT ;  /* 0x000000000000194d */ /* 0x000fea0003800000 */
[----:B------:R-:W-:Y:S01]  /*20c0*/  IADD3 R5, P0, R4, 0x3, RZ ;  /* 0x0000000304057810 */ /* 0x000fe20007f1e0ff */
[----:B------:R-:W-:Y:S01]  /*20d0*/  BSSY B0, `(.L_x_1740) ;  /* 0x0000018000007945 */ /* 0x000fe20003800000 */
[C---:B------:R-:W-:Y:S02]  /*20e0*/  IADD3 R0, P1, -R12.reuse, R7, RZ ;  /* 0x000000070c007210 */ /* 0x040fe40007f3e1ff */
[----:B------:R-:W-:Y:S02]  /*20f0*/  IADD3 R2, P2, -R12, R5, RZ ;  /* 0x000000050c027210 */ /* 0x000fe40007f5e1ff */
[----:B------:R-:W-:Y:S02]  /*2100*/  IADD3.X R12, ~R13, R9, RZ, P1, !PT ;  /* 0x000000090d0c7210 */ /* 0x000fe40000ffe5ff */
[----:B------:R-:W-:Y:S02]  /*2110*/  ISETP.GT.U32.AND P1, PT, R0, UR12, PT ;  /* 0x0000000c00007c0c */ /* 0x000fe4000bf24070 */
[----:B------:R-:W-:-:S02]  /*2120*/  IADD3.X R3, RZ, R3, RZ, P0, !PT ;  /* 0x00000003ff037210 */ /* 0x000fc400007fe4ff */
[----:B------:R-:W-:Y:S02]  /*2130*/  ISETP.GT.AND.EX P1, PT, R12, UR13, PT, P1 ;  /* 0x0000000d0c007c0c */ /* 0x000fe4000bf24310 */
[----:B------:R-:W-:Y:S01]  /*2140*/  ISETP.GT.U32.AND P0, PT, R2, UR12, PT ;  /* 0x0000000c02007c0c */ /* 0x000fe2000bf04070 */
[----:B------:R-:W-:Y:S01]  /*2150*/  IMAD.X R2, R3, 0x1, ~R13, P2 ;  /* 0x0000000103027824 */ /* 0x000fe200010e0e0d */
[----:B------:R-:W-:-:S04]  /*2160*/  ISETP.GE.U32.AND P2, PT, R5, UR8, PT ;  /* 0x0000000805007c0c */ /* 0x000fc8000bf46070 */
[----:B------:R-:W-:-:S04]  /*2170*/  ISETP.GT.AND.EX P0, PT, R2, UR13, PT, P0 ;  /* 0x0000000d02007c0c */ /* 0x000fc8000bf04300 */
[----:B------:R-:W-:Y:S01]  /*2180*/  ISETP.GE.OR.EX P0, PT, R3, UR9, !P0, P2 ;  /* 0x0000000903007c0c */ /* 0x000fe2000c706720 */
[----:B------:R-:W-:-:S12]  /*2190*/  @!P1 BRA `(.L_x_1741) ;  /* 0x00000000002c9947 */ /* 0x000fd80003800000 */
[----:B------:R-:W-:Y:S02]  /*21a0*/  UMOV UR5, 0xd0 ;  /* 0x000000d000057882 */ /* 0x000fe40000000000 */
[----:B------:R-:W-:-:S12]  /*21b0*/  ULEA UR5, UR4, UR5, 0x3 ;  /* 0x0000000504057291 */ /* 0x000fd8000f8e183f */
[----:B------:R-:W-:Y:S02]  /*21c0*/  ULDC.64 UR6, c[0x0][UR5+0x210] ;  /* 0x0000840005067abb */ /* 0x000fe40008000a00 */
[----:B------:R-:W-:Y:S01]  /*21d0*/  IMAD.U32 R2, RZ, RZ, UR6 ;  /* 0x00000006ff027e24 */ /* 0x000fe2000f8e00ff */
[----:B------:R-:W-:Y:S01]  /*21e0*/  MOV R3, UR7 ;  /* 0x0000000700037c02 */ /* 0x000fe20008000f00 */
[----:B------:R-:W-:-:S03]  /*21f0*/  ULDC.64 UR6, c[0x0][0x210] ;  /* 0x0000840000067ab9 */ /* 0x000fc60000000a00 */
[----:B------:R-:W-:-:S04]  /*2200*/  LEA R0, P1, R2, R14, 0x1 ;  /* 0x0000000e02007211 */ /* 0x000fc800078208ff */
[----:B------:R-:W-:Y:S02]  /*2210*/  LEA.HI.X R3, R2, R15, R3, 0x1, P1 ;  /* 0x0000000f02037211 */ /* 0x000fe400008f0c03 */
[----:B------:R-:W-:-:S04]  /*2220*/  LEA R2, P1, R0, UR6, 0x1 ;  /* 0x0000000600027c11 */ /* 0x000fc8000f8208ff */
[----:B------:R-:W-:-:S05]  /*2230*/  LEA.HI.X R3, R0, UR7, R3, 0x1, P1 ;  /* 0x0000000700037c11 */ /* 0x000fca00088f0c03 */
[----:B------:R1:W-:Y:S04]  /*2240*/  STG.E.U16 desc[UR10][R2.64], RZ ;  /* 0x000000ff02007986 */ /* 0x0003e8000c10150a */
.L_x_1741:
[----:B------:R-:W-:Y:S05]  /*2250*/  BSYNC B0 ;  /* 0x0000000000007941 */ /* 0x000fea0003800000 */
.L_x_1740:
[----:B------:R-:W-:Y:S05]  /*2260*/  @P0 EXIT ;  /* 0x000000000000094d */ /* 0x000fea0003800000 */
[----:B------:R-:W-:Y:S01]  /*2270*/  UMOV UR5, 0xd0 ;  /* 0x000000d000057882 */ /* 0x000fe20000000000 */
[----:B------:R-:W-:Y:S01]  /*2280*/  ULDC.64 UR8, c[0x0][0x210] ;  /* 0x0000840000087ab9 */ /* 0x000fe20000000a00 */
[----:B------:R-:W-:-:S12]  /*2290*/  ULEA UR5, UR4, UR5, 0x3 ;  /* 0x0000000504057291 */ /* 0x000fd8000f8e183f */
[----:B------:R-:W-:Y:S02]  /*22a0*/  ULDC.64 UR6, c[0x0][UR5+0x210] ;  /* 0x0000840005067abb */ /* 0x000fe40008000a00 */
[----:B-1----:R-:W-:Y:S01]  /*22b0*/  IMAD.U32 R2, RZ, RZ, UR6 ;  /* 0x00000006ff027e24 */ /* 0x002fe2000f8e00ff */
[----:B------:R-:W-:Y:S02]  /*22c0*/  UIMAD UR6, UR7, 0x3, URZ ;  /* 0x00000003070678a4 */ /* 0x000fe4000f8e023f */
[----:B------:R-:W-:Y:S01]  /*22d0*/  MOV R3, UR7 ;  /* 0x0000000700037c02 */ /* 0x000fe20008000f00 */
[----:B------:R-:W-:-:S04]  /*22e0*/  IMAD.WIDE.U32 R2, R2, 0x3, R14 ;  /* 0x0000000302027825 */ /* 0x000fc800078e000e */
[----:B------:R-:W-:Y:S01]  /*22f0*/  VIADD R3, R3, UR6 ;  /* 0x0000000603037c36 */ /* 0x000fe20008000000 */
[----:B------:R-:W-:-:S04]  /*2300*/  LEA R4, P0, R2, UR8, 0x1 ;  /* 0x0000000802047c11 */ /* 0x000fc8000f8008ff */
[----:B------:R-:W-:-:S05]  /*2310*/  LEA.HI.X R5, R2, UR9, R3, 0x1, P0 ;  /* 0x0000000902057c11 */ /* 0x000fca00080f0c03 */
[----:B------:R-:W-:Y:S01]  /*2320*/  STG.E.U16 desc[UR10][R4.64], RZ ;  /* 0x000000ff04007986 */ /* 0x000fe2000c10150a */
[----:B------:R-:W-:Y:S05]  /*2330*/  EXIT ;  /* 0x000000000000794d */ /* 0x000fea0003800000 */
        .weak           $__internal_85_$__cuda_sm20_div_s64
        .type           $__internal_85_$__cuda_sm20_div_s64,@function
        .size           $__internal_85_$__cuda_sm20_div_s64,($__internal_86_$__cuda_sm20_rem_s64 - $__internal_85_$__cuda_sm20_div_s64)
$__internal_85_$__cuda_sm20_div_s64:
        /* <DEDUP_REMOVED lines=82> */
[----:B------:R-:W-:Y:S06]  /*2860*/  RET.REL.NODEC R8 `(_ZN2at6native16triu_tril_kernelIN3c108BFloat16ElLb0ELi4ELb1EEEvNS_4cuda6detail10TensorInfoIT_T0_EENS6_IKS7_S8_EEllS8_) ;  /* 0xffffffd408e47950 */ /* 0x000fec0003c3ffff */
        .weak           $__internal_86_$__cuda_sm20_rem_s64
        .type           $__internal_86_$__cuda_sm20_rem_s64,@function
        .size           $__internal_86_$__cuda_sm20_rem_s64,(.L_x_3234 - $__internal_86_$__cuda_sm20_rem_s64)
$__internal_86_$__cuda_sm20_rem_s64:
        /* <DEDUP_REMOVED lines=77> */
[----:B------:R-:W-:Y:S06]  /*2d40*/  RET.REL.NODEC R6 `(_ZN2at6native16triu_tril_kernelIN3c108BFloat16ElLb0ELi4ELb1EEEvNS_4cuda6detail10TensorInfoIT_T0_EENS6_IKS7_S8_EEllS8_) ;  /* 0xffffffd006ac7950 */ /* 0x000fec0003c3ffff */
.L_x_1742:
        /* <DEDUP_REMOVED lines=11> */
.L_x_3234:


//--------------------- .text._ZN2at6native16triu_tril_kernelIN3c108BFloat16EiLb0ELi4ELb0EEEvNS_4cuda6detail10TensorInfoIT_T0_EENS6_IKS7_S8_EEllS8_ --------------------------
	.section	.text._ZN2at6native16triu_tril_kernelIN3c108BFloat16EiLb0ELi4ELb0EEEvNS_4cuda6detail10TensorInfoIT_T0_EENS6_IKS7_S8_EEllS8_,"ax",@progbits
	.align	128
        .global         _ZN2at6native16triu_tril_kernelIN3c108BFloat16EiLb0ELi4ELb0EEEvNS_4cuda6detail10TensorInfoIT_T0_EENS6_IKS7_S8_EEllS8_
        .type           _ZN2at6native16triu_tril_kernelIN3c108BFloat16EiLb0ELi4ELb0EEEvNS_4cuda6detail10TensorInfoIT_T0_EENS6_IKS7_S8_EEllS8_,@function
        .size           _ZN2at6native16triu_tril_kernelIN3c108BFloat16EiLb0ELi4ELb0EEEvNS_4cuda6detail10TensorInfoIT_T0_EENS6_IKS7_S8_EEllS8_,(.L_x_3235 - _ZN2at6native16triu_tril_kernelIN3c108BFloat16EiLb0ELi4ELb0EEEvNS_4cuda6detail10TensorInfoIT_T0_EENS6_IKS7_S8_EEllS8_)
        .other          _ZN2at6native16triu_tril_kernelIN3c108BFloat16EiLb0ELi4ELb0EEEvNS_4cuda6detail10TensorInfoIT_T0_EENS6_IKS7_S8_EEllS8_,@"STO_CUDA_ENTRY STV_DEFAULT"
_ZN2at6native16triu_tril_kernelIN3c108BFloat16EiLb0ELi4ELb0EEEvNS_4cuda6detail10TensorInfoIT_T0_EENS6_IKS7_S8_EEllS8_:
.text._ZN2at6native16triu_tril_kernelIN3c108BFloat16EiLb0ELi4ELb0EEEvNS_4cuda6detail10TensorInfoIT_T0_EENS6_IKS7_S8_EEllS8_:
        /* <DEDUP_REMOVED lines=23> */
[----:B------:R-:W-:Y:S05]  /*0170*/  CALL.REL.NOINC `($__internal_87_$__cuda_sm20_div_s64) ;  /* 0x0000001800b07944 */ /* 0x000fea0003c00000 */
[----:B------:R-:W-:Y:S01]  /*0180*/  IADD3 R0, -R8, RZ, RZ ;  /* 0x000000ff08007210 */ /* 0x000fe20007ffe1ff */
[----:B------:R-:W-:Y:S01]  /*0190*/  ULDC UR6, c[0x0][0x3d0] ;  /* 0x0000f40000067ab9 */ /* 0x000fe20000000800 */
[----:B------:R-:W-:Y:S02]  /*01a0*/  IMAD.MOV.U32 R16, RZ, RZ, R8 ;  /* 0x000000ffff107224 */ /* 0x000fe400078e0008 */
[----:B------:R-:W-:Y:S02]  /*01b0*/  IMAD.MOV.U32 R17, RZ, RZ, R9 ;  /* 0x000000ffff117224 */ /* 0x000fe400078e0009 */
[----:B------:R-:W-:Y:S01]  /*01c0*/  IMAD R3, R0, UR6, R3 ;  /* 0x0000000600037c24 */ /* 0x000fe2000f8e0203 */
[----:B------:R-:W-:Y:S06]  /*01d0*/  BRA `(.L_x_1745) ;  /* 0x0000000000547947 */ /* 0x000fec0003800000 */
.L_x_1744:
        /* <DEDUP_REMOVED lines=21> */
.L_x_1745:
[----:B------:R-:W-:Y:S05]  /*0330*/  BSYNC B0 ;  /* 0x0000000000007941 */ /* 0x000fea0003800000 */
.L_x_1743:
        /* <DEDUP_REMOVED lines=15> */
[----:B------:R-:W-:Y:S05]  /*0430*/  CALL.REL.NOINC `($__internal_87_$__cuda_sm20_div_s64) ;  /* 0x0000001800007944 */ /* 0x000fea0003c00000 */
[--C-:B------:R-:W-:Y:S01]  /*0440*/  IMAD.MOV R5, RZ, RZ, -R8.reuse ;  /* 0x000000ffff057224 */ /* 0x100fe200078e0a08 */
[----:B------:R-:W-:Y:S01]  /*0450*/  MOV R15, R9 ;  /* 0x00000009000f7202 */ /* 0x000fe20000000f00 */
[----:B------:R-:W-:Y:S02]  /*0460*/  IMAD.MOV.U32 R14, RZ, RZ, R8 ;  /* 0x000000ffff0e7224 */ /* 0x000fe400078e0008 */
[----:B------:R-:W-:Y:S01]  /*0470*/  IMAD R2, R5, UR5, R16 ;  /* 0x0000000505027c24 */ /* 0x000fe2000f8e0210 */
[----:B------:R-:W-:Y:S06]  /*0480*/  BRA `(.L_x_1748) ;  /* 0x0000000000547947 */ /* 0x000fec0003800000 */
.L_x_1747:
        /* <DEDUP_REMOVED lines=21> */
.L_x_1748:
[----:B------:R-:W-:Y:S05]  /*05e0*/  BSYNC B0 ;  /* 0x0000000000007941 */ /* 0x000fea0003800000 */
.L_x_1746:
        /* <DEDUP_REMOVED lines=24> */
.L_x_1754:
        /* <DEDUP_REMOVED lines=11> */
[----:B------:R-:W-:Y:S05]  /*0820*/  CALL.REL.NOINC `($__internal_87_$__cuda_sm20_div_s64) ;  /* 0x0000001400047944 */ /* 0x000fea0003c00000 */
[----:B------:R-:W-:Y:S02]  /*0830*/  IMAD.MOV R7, RZ, RZ, -R8 ;  /* 0x000000ffff077224 */ /* 0x000fe400078e0a08 */
[----:B------:R-:W-:Y:S02]  /*0840*/  IMAD.MOV.U32 R15, RZ, RZ, R9 ;  /* 0x000000ffff0f7224 */ /* 0x000fe400078e0009 */
[----:B------:R-:W-:Y:S01]  /*0850*/  IMAD R7, R7, UR10, R14 ;  /* 0x0000000a07077c24 */ /* 0x000fe2000f8e020e */
[----:B------:R-:W-:Y:S01]  /*0860*/  MOV R14, R8 ;  /* 0x00000008000e7202 */ /* 0x000fe20000000f00 */
[----:B------:R-:W-:Y:S06]  /*0870*/  BRA `(.L_x_1753) ;  /* 0x0000000000587947 */ /* 0x000fec0003800000 */
.L_x_1752:
        /* <DEDUP_REMOVED lines=22> */
.L_x_1753:
[----:B------:R-:W-:Y:S05]  /*09e0*/  BSYNC B0 ;  /* 0x0000000000007941 */ /* 0x000fea0003800000 */
.L_x_1751:
        /* <DEDUP_REMOVED lines=10> */
.L_x_1750:
        /* <DEDUP_REMOVED lines=9> */
.L_x_1767:
        /* <DEDUP_REMOVED lines=12> */
[----:B------:R-:W-:Y:S01]  /*0be0*/  IMAD.MOV R15, RZ, RZ, -R8 ;  /* 0x000000ffff0f7224 */ /* 0x000fe200078e0a08 */
[----:B------:R-:W-:Y:S01]  /*0bf0*/  MOV R16, R8 ;  /* 0x0000000800107202 */ /* 0x000fe20000000f00 */
[----:B------:R-:W-:Y:S02]  /*0c00*/  IMAD.MOV.U32 R17, RZ, RZ, R9 ;  /* 0x000000ffff117224 */ /* 0x000fe400078e0009 */
[----:B------:R-:W-:Y:S01]  /*0c10*/  IMAD R15, R15, UR5, R14 ;  /* 0x000000050f0f7c24 */ /* 0x000fe2000f8e020e */
[----:B------:R-:W-:Y:S06]  /*0c20*/  BRA `(.L_x_1757) ;  /* 0x0000000000547947 */ /* 0x000fec0003800000 */
.L_x_1756:
        /* <DEDUP_REMOVED lines=21> */
.L_x_1757:
[----:B------:R-:W-:Y:S05]  /*0d80*/  BSYNC B0 ;  /* 0x0000000000007941 */ /* 0x000fea0003800000 */
.L_x_1755:
        /* <DEDUP_REMOVED lines=15> */
[----:B------:R-:W-:Y:S05]  /*0e80*/  CALL.REL.NOINC `($__internal_87_$__cuda_sm20_div_s64) ;  /* 0x0000000c006c7944 */ /* 0x000fea0003c00000 */
[----:B------:R-:W-:Y:S01]  /*0e90*/  IADD3 R17, -R8, RZ, RZ ;  /* 0x000000ff08117210 */ /* 0x000fe20007ffe1ff */
[----:B------:R-:W-:Y:S02]  /*0ea0*/  IMAD.MOV.U32 R14, RZ, RZ, R8 ;  /* 0x000000ffff0e7224 */ /* 0x000fe400078e0008 */
[----:B------:R-:W-:Y:S02]  /*0eb0*/  IMAD.MOV.U32 R15, RZ, RZ, R9 ;  /* 0x000000ffff0f7224 */ /* 0x000fe400078e0009 */
[----:B------:R-:W-:Y:S01]  /*0ec0*/  IMAD R17, R17, UR10, R16 ;  /* 0x0000000a11117c24 */ /* 0x000fe2000f8e0210 */
[----:B------:R-:W-:Y:S06]  /*0ed0*/  BRA `(.L_x_1760) ;  /* 0x0000000000547947 */ /* 0x000fec0003800000 */
.L_x_1759:
        /* <DEDUP_REMOVED lines=21> */
.L_x_1760:
[----:B------:R-:W-:Y:S05]  /*1030*/  BSYNC B0 ;  /* 0x0000000000007941 */ /* 0x000fea0003800000 */
.L_x_1758:
        /* <DEDUP_REMOVED lines=21> */
.L_x_1762:
        /* <DEDUP_REMOVED lines=21> */
.L_x_1763:
[----:B------:R-:W-:Y:S05]  /*12e0*/  BSYNC B0 ;  /* 0x0000000000007941 */ /* 0x000fea0003800000 */
.L_x_1761:
        /* <DEDUP_REMOVED lines=21> */
.L_x_1765:
        /* <DEDUP_REMOVED lines=21> */
.L_x_1766:
[----:B------:R-:W-:Y:S05]  /*1590*/  BSYNC B0 ;  /* 0x0000000000007941 */ /* 0x000fea0003800000 */
.L_x_1764:
        /* <DEDUP_REMOVED lines=11> */
.L_x_1749:
[----:B------:R-:W-:Y:S01]  /*1650*/  IADD3 R0, R3, -R2, RZ ;  /* 0x8000000203007210 */ /* 0x000fe20007ffe0ff */
[----:B------:R-:W-:Y:S01]  /*1660*/  ULDC.64 UR10, c[0x0][0x3c0] ;  /* 0x0000f000000a7ab9 */ /* 0x000fe20000000a00 */
[----:B------:R-:W-:Y:S01]  /*1670*/  ULDC.64 UR6, c[0x0][0x208] ;  /* 0x0000820000067ab9 */ /* 0x000fe20000000a00 */
[----:B------:R-:W-:Y:S01]  /*1680*/  BSSY B0, `(.L_x_1768) ;  /* 0x000003d000007945 */ /* 0x000fe20003800000 */
        /* <DEDUP_REMOVED lines=16> */
[----:B------:R-:W-:-:S04]  /*1790*/  IADD3 R7, R3, 0x1, RZ ;  /* 0x0000000103077810 */ /* 0x000fc80007ffe0ff */
        /* <DEDUP_REMOVED lines=16> */
.L_x_1771:
[----:B------:R-:W-:Y:S05]  /*18a0*/  BSYNC B1 ;  /* 0x0000000000017941 */ /* 0x000fea0003800000 */
.L_x_1770:
[----:B0-----:R-:W-:-:S04]  /*18b0*/  IADD3 R9, R3, -R2, RZ ;  /* 0x8000000203097210 */ /* 0x001fc80007ffe0ff */
[C---:B------:R-:W-:Y:S01]  /*18c0*/  IADD3 R7, R9.reuse, 0x2, RZ ;  /* 0x0000000209077810 */ /* 0x040fe20007ffe0ff */
[C---:B------:R-:W-:Y:S01]  /*18d0*/  VIADD R2, R9.reuse, 0x1 ;  /* 0x0000000109027836 */ /* 0x040fe20000000000 */
[----:B------:R-:W-:Y:S02]  /*18e0*/  ISETP.GT.U32.AND P0, PT, R9, UR10, PT ;  /* 0x0000000a09007c0c */ /* 0x000fe4000bf04070 */
[----:B------:R-:W-:Y:S02]  /*18f0*/  ISETP.GT.U32.AND P2, PT, R7, UR10, PT ;  /* 0x0000000a07007c0c */ /* 0x000fe4000bf44070 */
[----:B------:R-:W-:Y:S02]  /*1900*/  ISETP.GT.U32.AND P1, PT, R2, UR10, PT ;  /* 0x0000000a02007c0c */ /* 0x000fe4000bf24070 */
[----:B------:R-:W-:Y:S01]  /*1910*/  SHF.R.S32.HI R8, RZ, 0x1f, R2 ;  /* 0x0000001fff087819 */ /* 0x000fe20000011402 */
[----:B------:R-:W-:Y:S01]  /*1920*/  VIADD R2, R9, 0x3 ;  /* 0x0000000309027836 */ /* 0x000fe20000000000 */
[----:B------:R-:W-:-:S02]  /*1930*/  SHF.R.S32.HI R10, RZ, 0x1f, R9 ;  /* 0x0000001fff0a7819 */ /* 0x000fc40000011409 */
[----:B------:R-:W-:Y:S02]  /*1940*/  SHF.R.S32.HI R7, RZ, 0x1f, R7 ;  /* 0x0000001fff077819 */ /* 0x000fe40000011407 */
[----:B------:R-:W-:Y:S02]  /*1950*/  ISETP.GT.U32.AND P3, PT, R2, UR10, PT ;  /* 0x0000000a02007c0c */ /* 0x000fe4000bf64070 */
[----:B------:R-:W-:Y:S02]  /*1960*/  SHF.R.S32.HI R2, RZ, 0x1f, R2 ;  /* 0x0000001fff027819 */ /* 0x000fe40000011402 */
[----:B------:R-:W-:Y:S02]  /*1970*/  ISETP.GT.AND.EX P0, PT, R10, UR11, PT, P0 ;  /* 0x0000000b0a007c0c */ /* 0x000fe4000bf04300 */
[----:B------:R-:W-:Y:S02]  /*1980*/  ISETP.GT.AND.EX P3, PT, R2, UR11, PT, P3 ;  /* 0x0000000b02007c0c */ /* 0x000fe4000bf64330 */
[----:B------:R-:W-:-:S02]  /*1990*/  ISETP.GT.AND.EX P1, PT, R8, UR11, PT, P1 ;  /* 0x0000000b08007c0c */ /* 0x000fc4000bf24310 */
[----:B------:R-:W-:-:S07]  /*19a0*/  ISETP.GT.AND.EX P2, PT, R7, UR11, PT, P2 ;  /* 0x0000000b07007c0c */ /* 0x000fce000bf44320 */
[----:B-----5:R-:W-:-:S04]  /*19b0*/  @P0 PRMT R6, RZ, 0x7610, R6 ;  /* 0x00007610ff060816 */ /* 0x020fc80000000006 */
[----:B------:R-:W-:Y:S02]  /*19c0*/  @P1 PRMT R4, RZ, 0x7610, R4 ;  /* 0x00007610ff041816 */ /* 0x000fe40000000004 */
[----:B------:R-:W-:Y:S01]  /*19d0*/  @P2 PRMT R5, RZ, 0x7610, R5 ;  /* 0x00007610ff052816 */ /* 0x000fe20000000005 */
[----:B------:R-:W-:Y:S06]  /*19e0*/  @!P3 BRA `(.L_x_1772) ;  /* 0x000000000018b947 */ /* 0x000fec0003800000 */
[----:B------:R-:W-:Y:S01]  /*19f0*/  PRMT R0, RZ, 0x7610, R0 ;  /* 0x00007610ff007816 */ /* 0x000fe20000000000 */
[----:B------:R-:W-:Y:S06]  /*1a00*/  BRA `(.L_x_1772) ;  /* 0x0000000000107947 */ /* 0x000fec0003800000 */
.L_x_1769:
[----:B------:R-:W-:Y:S02]  /*1a10*/  PRMT R0, RZ, 0x7610, R0 ;  /* 0x00007610ff007816 */ /* 0x000fe40000000000 */
[----:B------:R-:W-:Y:S02]  /*1a20*/  PRMT R5, RZ, 0x7610, R5 ;  /* 0x00007610ff057816 */ /* 0x000fe40000000005 */
[----:B------:R-:W-:Y:S02]  /*1a30*/  PRMT R4, RZ, 0x7610, R4 ;  /* 0x00007610ff047816 */ /* 0x000fe40000000004 */
[----:B------:R-:W-:-:S07]  /*1a40*/  PRMT R6, RZ, 0x7610, R6 ;  /* 0x00007610ff067816 */ /* 0x000fce0000000006 */
.L_x_1772:
[----:B------:R-:W-:Y:S05]  /*1a50*/  BSYNC B0 ;  /* 0x0000000000007941 */ /* 0x000fea0003800000 */
.L_x_1768:
        /* <DEDUP_REMOVED lines=30> */
        .weak           $__internal_87_$__cuda_sm20_div_s64
        .type           $__internal_87_$__cuda_sm20_div_s64,@function
        .size           $__internal_87_$__cuda_sm20_div_s64,(.L_x_3235 - $__internal_87_$__cuda_sm20_div_s64)
$__internal_87_$__cuda_sm20_div_s64:
        /* <DEDUP_REMOVED lines=82> */
[----:B------:R-:W-:Y:S06]  /*2160*/  RET.REL.NODEC R6 `(_ZN2at6native16triu_tril_kernelIN3c108BFloat16EiLb0ELi4ELb0EEEvNS_4cuda6detail10TensorInfoIT_T0_EENS6_IKS7_S8_EEllS8_) ;  /* 0xffffffdc06a47950 */ /* 0x000fec0003c3ffff */
.L_x_1773:
        /* <DEDUP_REMOVED lines=9> */
.L_x_3235:


//--------------------- .text._ZN2at6native16triu_tril_kernelIN3c108BFloat16EiLb0ELi4ELb1EEEvNS_4cuda6detail10TensorInfoIT_T0_EENS6_IKS7_S8_EEllS8_ --------------------------
	.section	.text._ZN2at6native16triu_tril_kernelIN3c108BFloat16EiLb0ELi4ELb1EEEvNS_4cuda6detail10TensorInfoIT_T0_EENS6_IKS7_S8_EEllS8_,"ax",@progbits
	.align	128
        .global         _ZN2at6native16triu_tril_kernelIN3c108BFloat16EiLb0ELi4ELb1EEEvNS_4cuda6detail10TensorInfoIT_T0_EENS6_IKS7_S8_EEllS8_
        .type           _ZN2at6native16triu_tril_kernelIN3c108BFloat16EiLb0ELi4ELb1EEEvNS_4cuda6detail10TensorInfoIT_T0_EENS6_IKS7_S8_EEllS8_,@function
        .size           _ZN2at6native16triu_tril_kernelIN3c108BFloat16EiLb0ELi4ELb1EEEvNS_4cuda6detail10TensorInfoIT_T0_EENS6_IKS7_S8_EEllS8_,(.L_x_3237 - _ZN2at6native16triu_tril_kernelIN3c108BFloat16EiLb0ELi4ELb1EEEvNS_4cuda6detail10TensorInfoIT_T0_EENS6_IKS7_S8_EEllS8_)
        .other          _ZN2at6native16triu_tril_kernelIN3c108BFloat16EiLb0ELi4ELb1EEEvNS_4cuda6detail10TensorInfoIT_T0_EENS6_IKS7_S8_EEllS8_,@"STO_CUDA_ENTRY STV_DEFAULT"
_ZN2at6native16triu_tril_kernelIN3c108BFloat16EiLb0ELi4ELb1EEEvNS_4cuda6detail10TensorInfoIT_T0_EENS6_IKS7_S8_EEllS8_:
.text._ZN2at6native16triu_tril_kernelIN3c108BFloat16EiLb0ELi4ELb1EEEvNS_4cuda6detail10TensorInfoIT_T0_EENS6_IKS7_S8_EEllS8_:
        /* <DEDUP_REMOVED lines=23> */
[----:B------:R-:W-:Y:S05]  /*0170*/  CALL.REL.NOINC `($__internal_88_$__cuda_sm20_div_s64) ;  /* 0x0000001800387944 */ /* 0x000fea0003c00000 */
[----:B------:R-:W-:Y:S01]  /*0180*/  IADD3 R3, -R8, RZ, RZ ;  /* 0x000000ff08037210 */ /* 0x000fe20007ffe1ff */
[----:B------:R-:W-:-:S04]  /*0190*/  ULDC UR6, c[0x0][0x3d0] ;  /* 0x0000f40000067ab9 */ /* 0x000fc80000000800 */
[----:B------:R-:W-:Y:S01]  /*01a0*/  IMAD R4, R3, UR6, R4 ;  /* 0x0000000603047c24 */ /* 0x000fe2000f8e0204 */
[----:B------:R-:W-:Y:S06]  /*01b0*/  BRA `(.L_x_1776) ;  /* 0x0000000000547947 */ /* 0x000fec0003800000 */
.L_x_1775:
        /* <DEDUP_REMOVED lines=21> */
.L_x_1776:
[----:B------:R-:W-:Y:S05]  /*0310*/  BSYNC B0 ;  /* 0x0000000000007941 */ /* 0x000fea0003800000 */
.L_x_1774:
        /* <DEDUP_REMOVED lines=13> */
[----:B------:R-:W-:Y:S05]  /*03f0*/  CALL.REL.NOINC `($__internal_89_$__cuda_sm20_rem_s64) ;  /* 0x0000001800e47944 */ /* 0x000fea0003c00000 */
[----:B------:R-:W-:Y:S01]  /*0400*/  MOV R3, R5 ;  /* 0x0000000500037202 */ /* 0x000fe20000000f00 */
[----:B------:R-:W-:Y:S06]  /*0410*/  BRA `(.L_x_1779) ;  /* 0x0000000000447947 */ /* 0x000fec0003800000 */
.L_x_1778:
        /* <DEDUP_REMOVED lines=17> */
.L_x_1779:
[----:B------:R-:W-:Y:S05]  /*0530*/  BSYNC B0 ;  /* 0x0000000000007941 */ /* 0x000fea0003800000 */
.L_x_1777:
        /* <DEDUP_REMOVED lines=17> */
[----:B0-----:R-:W-:Y:S05]  /*0650*/  CALL.REL.NOINC `($__internal_88_$__cuda_sm20_div_s64) ;  /* 0x0000001400007944 */ /* 0x001fea0003c00000 */
[----:B------:R-:W-:Y:S02]  /*0660*/  IMAD.MOV.U32 R14, RZ, RZ, R8 ;  /* 0x000000ffff0e7224 */ /* 0x000fe400078e0008 */
[----:B------:R-:W-:Y:S01]  /*0670*/  IMAD.MOV.U32 R15, RZ, RZ, R9 ;  /* 0x000000ffff0f7224 */ /* 0x000fe200078e0009 */
[----:B------:R-:W-:Y:S06]  /*0680*/  BRA `(.L_x_1782) ;  /* 0x00000000004c7947 */ /* 0x000fec0003800000 */
.L_x_1781:
        /* <DEDUP_REMOVED lines=19> */
.L_x_1782:
[----:B------:R-:W-:Y:S05]  /*07c0*/  BSYNC B0 ;  /* 0x0000000000007941 */ /* 0x000fea0003800000 */
.L_x_1780:
        /* <DEDUP_REMOVED lines=18> */
.L_x_1788:
        /* <DEDUP_REMOVED lines=10> */
[----:B------:R-:W-:Y:S05]  /*0990*/  CALL.REL.NOINC `($__internal_88_$__cuda_sm20_div_s64) ;  /* 0x0000001000307944 */ /* 0x000fea0003c00000 */
[----:B------:R-:W-:Y:S02]  /*09a0*/  IMAD.MOV R5, RZ, RZ, -R8 ;  /* 0x000000ffff057224 */ /* 0x000fe400078e0a08 */
[----:B------:R-:W-:Y:S02]  /*09b0*/  IMAD.MOV.U32 R15, RZ, RZ, R9 ;  /* 0x000000ffff0f7224 */ /* 0x000fe400078e0009 */
[----:B------:R-:W-:Y:S01]  /*09c0*/  IMAD R10, R10, R5, R14 ;  /* 0x000000050a0a7224 */ /* 0x000fe200078e020e */
[----:B------:R-:W-:Y:S01]  /*09d0*/  MOV R14, R8 ;  /* 0x00000008000e7202 */ /* 0x000fe20000000f00 */
[----:B------:R-:W-:Y:S06]  /*09e0*/  BRA `(.L_x_1787) ;  /* 0x0000000000587947 */ /* 0x000fec0003800000 */
.L_x_1786:
        /* <DEDUP_REMOVED lines=22> */
.L_x_1787:
[----:B------:R-:W-:Y:S05]  /*0b50*/  BSYNC B0 ;  /* 0x0000000000007941 */ /* 0x000fea0003800000 */
.L_x_1785:
        /* <DEDUP_REMOVED lines=8> */
.L_x_1784:
[----:B------:R-:W-:-:S13]  /*0be0*/  ISETP.GE.U32.AND P0, PT, R21, 0x3, PT ;  /* 0x000000031500780c */ /* 0x000fda0003f06070 */
[----:B------:R-:W-:Y:S05]  /*0bf0*/  @!P0 BRA `(.L_x_1783) ;  /* 0x0000000800b88947 */ /* 0x000fea0003800000 */
[----:B------:R-:W-:Y:S01]  /*0c00*/  IMAD.MOV.U32 R5, RZ, RZ, 0x6c ;  /* 0x0000006cff057424 */ /* 0x000fe200078e00ff */
[C---:B------:R-:W-:Y:S01]  /*0c10*/  IADD3 R21, R20.reuse, 0x4, RZ ;  /* 0x0000000414157810 */ /* 0x040fe20007ffe0ff */
[C---:B------:R-:W-:Y:S02]  /*0c20*/  IMAD.SHL.U32 R22, R20.reuse, 0x4, RZ ;  /* 0x0000000414167824 */ /* 0x040fe400078e00ff */
[----:B------:R-:W-:Y:S02]  /*0c30*/  IMAD R20, R20, 0x4, R5 ;  /* 0x0000000414147824 */ /* 0x000fe400078e0205 */
[----:B------:R-:W-:-:S07]  /*0c40*/  VIADD R22, R22, 0xe0 ;  /* 0x000000e016167836 */ /* 0x000fce0000000000 */
.L_x_1801:
        /* <DEDUP_REMOVED lines=16> */
.L_x_1790:
        /* <DEDUP_REMOVED lines=22> */
.L_x_1791:
[----:B------:R-:W-:Y:S05]  /*0eb0*/  BSYNC B0 ;  /* 0x0000000000007941 */ /* 0x000fea0003800000 */
.L_x_1789:
        /* <DEDUP_REMOVED lines=12> */
[----:B------:R-:W-:Y:S05]  /*0f80*/  CALL.REL.NOINC `($__internal_88_$__cuda_sm20_div_s64) ;  /* 0x0000000800b47944 */ /* 0x000fea0003c00000 */
[----:B------:R-:W-:Y:S01]  /*0f90*/  IADD3 R11, -R8, RZ, RZ ;  /* 0x000000ff080b7210 */ /* 0x000fe20007ffe1ff */
[----:B------:R-:W-:-:S04]  /*0fa0*/  IMAD.MOV.U32 R15, RZ, RZ, R9 ;  /* 0x000000ffff0f7224 */ /* 0x000fc800078e0009 */
[----:B------:R-:W-:Y:S02]  /*0fb0*/  IMAD R11, R10, R11, R14 ;  /* 0x0000000b0a0b7224 */ /* 0x000fe400078e020e */
[----:B------:R-:W-:Y:S01]  /*0fc0*/  IMAD.MOV.U32 R14, RZ, RZ, R8 ;  /* 0x000000ffff0e7224 */ /* 0x000fe200078e0008 */
[----:B------:R-:W-:Y:S06]  /*0fd0*/  BRA `(.L_x_1794) ;  /* 0x0000000000587947 */ /* 0x000fec0003800000 */
.L_x_1793:
        /* <DEDUP_REMOVED lines=22> */
.L_x_1794:
[----:B------:R-:W-:Y:S05]  /*1140*/  BSYNC B0 ;  /* 0x0000000000007941 */ /* 0x000fea0003800000 */
.L_x_1792:
        /* <DEDUP_REMOVED lines=12> */
[----:B------:R-:W-:Y:S05]  /*1210*/  CALL.REL.NOINC `($__internal_88_$__cuda_sm20_div_s64) ;  /* 0x0000000800107944 */ /* 0x000fea0003c00000 */
[----:B------:R-:W-:Y:S01]  /*1220*/  IMAD.MOV R11, RZ, RZ, -R8 ;  /* 0x000000ffff0b7224 */ /* 0x000fe200078e0a08 */
[----:B------:R-:W-:-:S03]  /*1230*/  MOV R15, R9 ;  /* 0x00000009000f7202 */ /* 0x000fc60000000f00 */
[----:B------:R-:W-:Y:S02]  /*1240*/  IMAD R11, R10, R11, R14 ;  /* 0x0000000b0a0b7224 */ /* 0x000fe400078e020e */
[----:B------:R-:W-:Y:S01]  /*1250*/  IMAD.MOV.U32 R14, RZ, RZ, R8 ;  /* 0x000000ffff0e7224 */ /* 0x000fe200078e0008 */
[----:B------:R-:W-:Y:S06]  /*1260*/  BRA `(.L_x_1797) ;  /* 0x0000000000587947 */ /* 0x000fec0003800000 */
.L_x_1796:
        /* <DEDUP_REMOVED lines=22> */
.L_x_1797:
[----:B------:R-:W-:Y:S05]  /*13d0*/  BSYNC B0 ;  /* 0x0000000000007941 */ /* 0x000fea0003800000 */
.L_x_1795:
        /* <DEDUP_REMOVED lines=13> */
[----:B------:R-:W-:Y:S02]  /*14b0*/  IADD3 R5, -R8, RZ, RZ ;  /* 0x000000ff08057210 */ /* 0x000fe40007ffe1ff */
[----:B------:R-:W-:-:S03]  /*14c0*/  MOV R15, R9 ;  /* 0x00000009000f7202 */ /* 0x000fc60000000f00 */
[----:B------:R-:W-:Y:S02]  /*14d0*/  IMAD R10, R10, R5, R14 ;  /* 0x000000050a0a7224 */ /* 0x000fe400078e020e */
[----:B------:R-:W-:Y:S01]  /*14e0*/  IMAD.MOV.U32 R14, RZ, RZ, R8 ;  /* 0x000000ffff0e7224 */ /* 0x000fe200078e0008 */
[----:B------:R-:W-:Y:S06]  /*14f0*/  BRA `(.L_x_1800) ;  /* 0x0000000000587947 */ /* 0x000fec0003800000 */
.L_x_1799:
        /* <DEDUP_REMOVED lines=22> */
.L_x_1800:
[----:B------:R-:W-:Y:S05]  /*1660*/  BSYNC B0 ;  /* 0x0000000000007941 */ /* 0x000fea0003800000 */
.L_x_1798:
[----:B------:R0:W1:Y:S01]  /*1670*/  LDC R5, c[0x0][R20+0x204] ;  /* 0x0000810014057b82 */ /* 0x0000620000000800 */
[----:B------:R-:W-:Y:S02]  /*1680*/  VIADD R21, R21, 0xfffffffc ;  /* 0xfffffffc15157836 */ /* 0x000fe40000000000 */
[----:B------:R-:W-:-:S03]  /*1690*/  VIADD R22, R22, 0xfffffff0 ;  /* 0xfffffff016167836 */ /* 0x000fc60000000000 */
[----:B------:R-:W-:Y:S02]  /*16a0*/  ISETP.GT.AND P0, PT, R21, 0x3, PT ;  /* 0x000000031500780c */ /* 0x000fe40003f04270 */
[----:B0-----:R-:W-:Y:S01]  /*16b0*/  IADD3 R20, R20, -0x10, RZ ;  /* 0xfffffff014147810 */ /* 0x001fe20007ffe0ff */
[----:B-1----:R-:W-:-:S10]  /*16c0*/  IMAD R0, R5, R10, R0 ;  /* 0x0000000a05007224 */ /* 0x002fd400078e0200 */
[----:B------:R-:W-:Y:S05]  /*16d0*/  @P0 BRA `(.L_x_1801) ;  /* 0xfffffff4005c0947 */ /* 0x000fea000383ffff */
.L_x_1783:
[----:B------:R-:W-:Y:S02]  /*16e0*/  ULDC UR4, c[0x0][UR6+0x21c] ;  /* 0x0000870006047abb */ /* 0x000fe40008000800 */
[----:B------:R-:W-:-:S13]  /*16f0*/  ISETP.LT.AND P0, PT, R4, UR4, PT ;  /* 0x0000000404007c0c */ /* 0x000fda000bf01270 */
[----:B------:R-:W-:Y:S05]  /*1700*/  @!P0 EXIT ;  /* 0x000000000000894d */ /* 0x000fea0003800000 */
[C---:B------:R-:W-:Y:S01]  /*1710*/  IADD3 R5, R4.reuse, -R3, RZ ;  /* 0x8000000304057210 */ /* 0x040fe20007ffe0ff */
[----:B------:R-:W-:Y:S01]  /*1720*/  ULDC.64 UR8, c[0x0][0x3c0] ;  /* 0x0000f00000087ab9 */ /* 0x000fe20000000a00 */
[----:B------:R-:W-:Y:S01]  /*1730*/  VIADD R8, R4, 0x1 ;  /* 0x0000000104087836 */ /* 0x000fe20000000000 */
[----:B------:R-:W-:Y:S01]  /*1740*/  ULDC.64 UR6, c[0x0][0x208] ;  /* 0x0000820000067ab9 */ /* 0x000fe20000000a00 */
[----:B------:R-:W-:Y:S02]  /*1750*/  ISETP.GT.U32.AND P0, PT, R5, UR8, PT ;  /* 0x0000000805007c0c */ /* 0x000fe4000bf04070 */
[----:B------:R-:W-:Y:S02]  /*1760*/  SHF.R.S32.HI R5, RZ, 0x1f, R5 ;  /* 0x0000001fff057819 */ /* 0x000fe40000011405 */
[----:B------:R-:W-:Y:S02]  /*1770*/  ISETP.GE.AND P1, PT, R8, UR4, PT ;  /* 0x0000000408007c0c */ /* 0x000fe4000bf26270 */
[----:B------:R-:W-:-:S13]  /*1780*/  ISETP.GT.AND.EX P0, PT, R5, UR9, PT, P0 ;  /* 0x0000000905007c0c */ /* 0x000fda000bf04300 */
[----:B------:R-:W0:Y:S02]  /*1790*/  @P0 LDC.64 R6, c[0x0][0x210] ;  /* 0x00008400ff060b82 */ /* 0x000e240000000a00 */
[----:B0-----:R-:W-:-:S05]  /*17a0*/  @P0 IMAD.WIDE R6, R0, 0x2, R6 ;  /* 0x0000000200060825 */ /* 0x001fca00078e0206 */
[----:B------:R0:W-:Y:S01]  /*17b0*/  @P0 STG.E.U16 desc[UR6][R6.64], RZ ;  /* 0x000000ff06000986 */ /* 0x0001e2000c101506 */
[----:B------:R-:W-:Y:S05]  /*17c0*/  @P1 EXIT ;  /* 0x000000000000194d */ /* 0x000fea0003800000 */
[----:B------:R-:W-:Y:S02]  /*17d0*/  IADD3 R5, R8, -R3, RZ ;  /* 0x8000000308057210 */ /* 0x000fe40007ffe0ff */
[----:B------:R-:W-:Y:S02]  /*17e0*/  IADD3 R8, R4, 0x2, RZ ;  /* 0x0000000204087810 */ /* 0x000fe40007ffe0ff */
[----:B------:R-:W-:Y:S02]  /*17f0*/  ISETP.GT.U32.AND P0, PT, R5, UR8, PT ;  /* 0x0000000805007c0c */ /* 0x000fe4000bf04070 */
[----:B------:R-:W-:Y:S02]  /*1800*/  SHF.R.S32.HI R5, RZ, 0x1f, R5 ;  /* 0x0000001fff057819 */ /* 0x000fe40000011405 */
[----:B------:R-:W-:Y:S02]  /*1810*/  ISETP.GE.AND P1, PT, R8, UR4, PT ;  /* 0x0000000408007c0c */ /* 0x000fe4000bf26270 */
[----:B------:R-:W-:-:S13]  /*1820*/  ISETP.GT.AND.EX P0, PT, R5, UR9, PT, P0 ;  /* 0x0000000905007c0c */ /* 0x000fda000bf04300 */
[----:B------:R-:W-:Y:S01]  /*1830*/  @P0 IMAD.MOV.U32 R5, RZ, RZ, 0x6c ;  /* 0x0000006cff050424 */ /* 0x000fe200078e00ff */
[----:B0-----:R-:W0:Y:S04]  /*1840*/  @P0 LDC.64 R6, c[0x0][0x210] ;  /* 0x00008400ff060b82 */ /* 0x001e280000000a00 */
[----:B------:R-:W-:-:S06]  /*1850*/  @P0 LEA R5, R2, R5, 0x2 ;  /* 0x0000000502050211 */ /* 0x000fcc00078e10ff */
[----:B------:R-:W1:Y:S02]  /*1860*/  @P0 LDC R5, c[0x0][R5+0x210] ;  /* 0x0000840005050b82 */ /* 0x000e640000000800 */
[----:B-1----:R-:W-:-:S04]  /*1870*/  @P0 IMAD.IADD R9, R5, 0x1, R0 ;  /* 0x0000000105090824 */ /* 0x002fc800078e0200 */
[----:B0-----:R-:W-:-:S05]  /*1880*/  @P0 IMAD.WIDE R6, R9, 0x2, R6 ;  /* 0x0000000209060825 */ /* 0x001fca00078e0206 */
[----:B------:R0:W-:Y:S01]  /*1890*/  @P0 STG.E.U16 desc[UR6][R6.64], RZ ;  /* 0x000000ff06000986 */ /* 0x0001e2000c101506 */
[----:B------:R-:W-:Y:S05]  /*18a0*/  @P1 EXIT ;  /* 0x000000000000194d */ /* 0x000fea0003800000 */
[----:B------:R-:W-:Y:S02]  /*18b0*/  IMAD.IADD R5, R8, 0x1, -R3 ;  /* 0x0000000108057824 */ /* 0x000fe400078e0a03 */
[----:B------:R-:W-:-:S03]  /*18c0*/  VIADD R8, R4, 0x3 ;  /* 0x0000000304087836 */ /* 0x000fc60000000000 */
[----:B------:R-:W-:Y:S02]  /*18d0*/  ISETP.GT.U32.AND P0, PT, R5, UR8, PT ;  /* 0x0000000805007c0c */ /* 0x000fe4000bf04070 */
[----:B------:R-:W-:Y:S02]  /*18e0*/  SHF.R.S32.HI R5, RZ, 0x1f, R5 ;  /* 0x0000001fff057819 */ /* 0x000fe40000011405 */
[----:B------:R-:W-:Y:S02]  /*18f0*/  ISETP.GE.AND P1, PT, R8, UR4, PT ;  /* 0x0000000408007c0c */ /* 0x000fe4000bf26270 */
[----:B------:R-:W-:-:S13]  /*1900*/  ISETP.GT.AND.EX P0, PT, R5, UR9, PT, P0 ;  /* 0x0000000905007c0c */ /* 0x000fda000bf04300 */
[----:B------:R-:W-:Y:S01]  /*1910*/  @P0 MOV R5, 0x6c ;  /* 0x0000006c00050802 */ /* 0x000fe20000000f00 */
[----:B0-----:R-:W0:Y:S04]  /*1920*/  @P0 LDC.64 R6, c[0x0][0x210] ;  /* 0x00008400ff060b82 */ /* 0x001e280000000a00 */
[----:B------:R-:W-:-:S04]  /*1930*/  @P0 IMAD R9, R2, 0x4, R5 ;  /* 0x0000000402090824 */ /* 0x000fc800078e0205 */
[----:B------:R-:W1:Y:S02]  /*1940*/  @P0 LDC R5, c[0x0][R9+0x210] ;  /* 0x0000840009050b82 */ /* 0x000e640000000800 */
[----:B-1----:R-:W-:-:S05]  /*1950*/  @P0 LEA R5, R5, R0, 0x1 ;  /* 0x0000000005050211 */ /* 0x002fca00078e08ff */
[----:B0-----:R-:W-:-:S05]  /*1960*/  @P0 IMAD.WIDE R4, R5, 0x2, R6 ;  /* 0x0000000205040825 */ /* 0x001fca00078e0206 */
[----:B------:R0:W-:Y:S01]  /*1970*/  @P0 STG.E.U16 desc[UR6][R4.64], RZ ;  /* 0x000000ff04000986 */ /* 0x0001e2000c101506 */
[----:B------:R-:W-:Y:S05]  /*1980*/  @P1 EXIT ;  /* 0x000000000000194d */ /* 0x000fea0003800000 */
[----:B------:R-:W-:-:S04]  /*1990*/  IADD3 R3, R8, -R3, RZ ;  /* 0x8000000308037210 */ /* 0x000fc80007ffe0ff */
[----:B------:R-:W-:Y:S02]  /*19a0*/  ISETP.GT.U32.AND P0, PT, R3, UR8, PT ;  /* 0x0000000803007c0c */ /* 0x000fe4000bf04070 */
[----:B------:R-:W-:-:S04]  /*19b0*/  SHF.R.S32.HI R3, RZ, 0x1f, R3 ;  /* 0x0000001fff037819 */ /* 0x000fc80000011403 */
[----:B------:R-:W-:-:S13]  /*19c0*/  ISETP.GT.AND.EX P0, PT, R3, UR9, PT, P0 ;  /* 0x0000000903007c0c */ /* 0x000fda000bf04300 */
[----:B------:R-:W-:Y:S05]  /*19d0*/  @!P0 EXIT ;  /* 0x000000000000894d */ /* 0x000fea0003800000 */
[----:B------:R-:W-:-:S05]  /*19e0*/  IMAD.MOV.U32 R3, RZ, RZ, 0x6c ;  /* 0x0000006cff037424 */ /* 0x000fca00078e00ff */
[----:B0-----:R-:W-:Y:S02]  /*19f0*/  LEA R4, R2, R3, 0x2 ;  /* 0x0000000302047211 */ /* 0x001fe400078e10ff */
[----:B------:R-:W0:Y:S08]  /*1a00*/  LDC.64 R2, c[0x0][0x210] ;  /* 0x00008400ff027b82 */ /* 0x000e300000000a00 */
[----:B------:R-:W1:Y:S02]  /*1a10*/  LDC R5, c[0x0][R4+0x210] ;  /* 0x0000840004057b82 */ /* 0x000e640000000800 */
[----:B-1----:R-:W-:-:S04]  /*1a20*/  IMAD R5, R5, 0x3, R0 ;  /* 0x0000000305057824 */ /* 0x002fc800078e0200 */
[----:B0-----:R-:W-:-:S05]  /*1a30*/  IMAD.WIDE R2, R5, 0x2, R2 ;  /* 0x0000000205027825 */ /* 0x001fca00078e0202 */
[----:B------:R-:W-:Y:S01]  /*1a40*/  STG.E.U16 desc[UR6][R2.64], RZ ;  /* 0x000000ff02007986 */ /* 0x000fe2000c101506 */
[----:B------:R-:W-:Y:S05]  /*1a50*/  EXIT ;  /* 0x000000000000794d */ /* 0x000fea0003800000 */
        .weak           $__internal_88_$__cuda_sm20_div_s64
        .type           $__internal_88_$__cuda_sm20_div_s64,@function
        .size           $__internal_88_$__cuda_sm20_div_s64,($__internal_89_$__cuda_sm20_rem_s64 - $__internal_88_$__cuda_sm20_div_s64)
$__internal_88_$__cuda_sm20_div_s64:
        /* <DEDUP_REMOVED lines=82> */
[----:B------:R-:W-:Y:S05]  /*1f80*/  RET.REL.NODEC R6 `(_ZN2at6native16triu_tril_kernelIN3c108BFloat16EiLb0ELi4ELb1EEEvNS_4cuda6detail10TensorInfoIT_T0_EENS6_IKS7_S8_EEllS8_) ;  /* 0xffffffe0061c7950 */ /* 0x000fea0003c3ffff */
        .weak           $__internal_89_$__cuda_sm20_rem_s64
        .type           $__internal_89_$__cuda_sm20_rem_s64,@function
        .size           $__internal_89_$__cuda_sm20_rem_s64,(.L_x_3237 - $__internal_89_$__cuda_sm20_rem_s64)
$__internal_89_$__cuda_sm20_rem_s64:
        /* <DEDUP_REMOVED lines=72> */
[----:B------:R-:W-:Y:S06]  /*2410*/  RET.REL.NODEC R2 `(_ZN2at6native16triu_tril_kernelIN3c108BFloat16EiLb0ELi4ELb1EEEvNS_4cuda6detail10TensorInfoIT_T0_EENS6_IKS7_S8_EEllS8_) ;  /* 0xffffffd802f87950 */ /* 0x000fec0003c3ffff */
.L_x_1802:
        /* <DEDUP_REMOVED lines=14> */
.L_x_3237:


//--------------------- .text._ZN2at6native16triu_tril_kernelIN3c104HalfElLb0ELi4ELb0EEEvNS_4cuda6detail10TensorInfoIT_T0_EENS6_IKS7_S8_EEllS8_ --------------------------
	.section	.text._ZN2at6native16triu_tril_kernelIN3c104HalfElLb0ELi4ELb0EEEvNS_4cuda6detail10TensorInfoIT_T0_EENS6_IKS7_S8_EEllS8_,"ax",@progbits
	.align	128
        .global         _ZN2at6native16triu_tril_kernelIN3c104HalfElLb0ELi4ELb0EEEvNS_4cuda6detail10TensorInfoIT_T0_EENS6_IKS7_S8_EEllS8_
        .type           _ZN2at6native16triu_tril_kernelIN3c104HalfElLb0ELi4ELb0EEEvNS_4cuda6detail10TensorInfoIT_T0_EENS6_IKS7_S8_EEllS8_,@function
        .size           _ZN2at6native16triu_tril_kernelIN3c104HalfElLb0ELi4ELb0EEEvNS_4cuda6detail10TensorInfoIT_T0_EENS6_IKS7_S8_EEllS8_,(.L_x_3238 - _ZN2at6native16triu_tril_kernelIN3c104HalfElLb0ELi4ELb0EEEvNS_4cuda6detail10TensorInfoIT_T0_EENS6_IKS7_S8_EEllS8_)
        .other          _ZN2at6native16triu_tril_kernelIN3c104HalfElLb0ELi4ELb0EEEvNS_4cuda6detail10TensorInfoIT_T0_EENS6_IKS7_S8_EEllS8_,@"STO_CUDA_ENTRY STV_DEFAULT"
_ZN2at6native16triu_tril_kernelIN3c104HalfElLb0ELi4ELb0EEEvNS_4cuda6detail10TensorInfoIT_T0_EENS6_IKS7_S8_EEllS8_:
.text._ZN2at6native16triu_tril_kernelIN3c104HalfElLb0ELi4ELb0EEEvNS_4cuda6detail10TensorInfoIT_T0_EENS6_IKS7_S8_EEllS8_:
        /* <DEDUP_REMOVED lines=23> */
[----:B------:R-:W-:Y:S05]  /*0170*/  CALL.REL.NOINC `($__internal_90_$__cuda_sm20_div_s64) ;  /* 0x00000024002c7944 */ /* 0x000fea0003c00000 */
        /* <DEDUP_REMOVED lines=10> */
.L_x_1804:
        /* <DEDUP_REMOVED lines=23> */
.L_x_1805:
[----:B------:R-:W-:Y:S05]  /*0390*/  BSYNC B0 ;  /* 0x0000000000007941 */ /* 0x000fea0003800000 */
.L_x_1803:
        /* <DEDUP_REMOVED lines=18> */
[----:B------:R-:W-:Y:S05]  /*04c0*/  CALL.REL.NOINC `($__internal_90_$__cuda_sm20_div_s64) ;  /* 0x0000002000587944 */ /* 0x000fea0003c00000 */
        /* <DEDUP_REMOVED lines=9> */
.L_x_1807:
        /* <DEDUP_REMOVED lines=22> */
.L_x_1808:
[----:B------:R-:W-:Y:S05]  /*06c0*/  BSYNC B0 ;  /* 0x0000000000007941 */ /* 0x000fea0003800000 */
.L_x_1806:
        /* <DEDUP_REMOVED lines=57> */
.L_x_1814:
        /* <DEDUP_REMOVED lines=14> */
[----:B------:R-:W-:Y:S05]  /*0b40*/  CALL.REL.NOINC `($__internal_90_$__cuda_sm20_div_s64) ;  /* 0x0000001800b87944 */ /* 0x000fea0003c00000 */
        /* <DEDUP_REMOVED lines=11> */
.L_x_1812:
        /* <DEDUP_REMOVED lines=23> */
.L_x_1813:
[----:B------:R-:W-:Y:S05]  /*0d70*/  BSYNC B0 ;  /* 0x0000000000007941 */ /* 0x000fea0003800000 */
.L_x_1811:
        /* <DEDUP_REMOVED lines=19> */
.L_x_1810:
        /* <DEDUP_REMOVED lines=13> */
.L_x_1827:
        /* <DEDUP_REMOVED lines=25> */
.L_x_1816:
        /* <DEDUP_REMOVED lines=23> */
.L_x_1817:
[----:B------:R-:W-:Y:S05]  /*1280*/  BSYNC B0 ;  /* 0x0000000000007941 */ /* 0x000fea0003800000 */
.L_x_1815:
        /* <DEDUP_REMOVED lines=24> */
[----:B------:R-:W-:Y:S05]  /*1410*/  CALL.REL.NOINC `($__internal_90_$__cuda_sm20_div_s64) ;  /* 0x0000001000847944 */ /* 0x000fea0003c00000 */
        /* <DEDUP_REMOVED lines=10> */
.L_x_1819:
        /* <DEDUP_REMOVED lines=23> */
.L_x_1820:
[----:B------:R-:W-:Y:S05]  /*1630*/  BSYNC B0 ;  /* 0x0000000000007941 */ /* 0x000fea0003800000 */
.L_x_1818:
        /* <DEDUP_REMOVED lines=26> */
[----:B------:R-:W-:Y:S05]  /*17e0*/  CALL.REL.NOINC `($__internal_90_$__cuda_sm20_div_s64) ;  /* 0x0000000c00907944 */ /* 0x000fea0003c00000 */
        /* <DEDUP_REMOVED lines=10> */
.L_x_1822:
        /* <DEDUP_REMOVED lines=23> */
.L_x_1823:
[----:B------:R-:W-:Y:S05]  /*1a00*/  BSYNC B0 ;  /* 0x0000000000007941 */ /* 0x000fea0003800000 */
.L_x_1821:
        /* <DEDUP_REMOVED lines=27> */
[----:B------:R-:W-:Y:S05]  /*1bc0*/  CALL.REL.NOINC `($__internal_90_$__cuda_sm20_div_s64) ;  /* 0x0000000800987944 */ /* 0x000fea0003c00000 */
        /* <DEDUP_REMOVED lines=10> */
.L_x_1825:
        /* <DEDUP_REMOVED lines=22> */
.L_x_1826:
[----:B------:R-:W-:Y:S05]  /*1dd0*/  BSYNC B0 ;  /* 0x0000000000007941 */ /* 0x000fea0003800000 */
.L_x_1824:
        /* <DEDUP_REMOVED lines=19> */
.L_x_1809:
        /* <DEDUP_REMOVED lines=52> */
.L_x_1831:
[----:B------:R-:W-:Y:S05]  /*2250*/  BSYNC B1 ;  /* 0x0000000000017941 */ /* 0x000fea0003800000 */
.L_x_1830:
        /* <DEDUP_REMOVED lines=17> */
.L_x_1829:
[----:B------:R-:W-:Y:S02]  /*2370*/  PRMT R0, RZ, 0x7610, R0 ;  /* 0x00007610ff007816 */ /* 0x000fe40000000000 */
[----:B------:R-:W-:Y:S02]  /*2380*/  PRMT R10, RZ, 0x7610, R10 ;  /* 0x00007610ff0a7816 */ /* 0x000fe4000000000a */
[----:B------:R-:W-:Y:S02]  /*2390*/  PRMT R11, RZ, 0x7610, R11 ;  /* 0x00007610ff0b7816 */ /* 0x000fe4000000000b */
[----:B------:R-:W-:-:S07]  /*23a0*/  PRMT R12, RZ, 0x7610, R12 ;  /* 0x00007610ff0c7816 */ /* 0x000fce000000000c */
.L_x_1832:
[----:B------:R-:W-:Y:S05]  /*23b0*/  BSYNC B0 ;  /* 0x0000000000007941 */ /* 0x000fea0003800000 */
.L_x_1828:
        /* <DEDUP_REMOVED lines=39> */
        .weak           $__internal_90_$__cuda_sm20_div_s64
        .type           $__internal_90_$__cuda_sm20_div_s64,@function
        .size           $__internal_90_$__cuda_sm20_div_s64,(.L_x_3238 - $__internal_90_$__cuda_sm20_div_s64)
$__internal_90_$__cuda_sm20_div_s64:
        /* <DEDUP_REMOVED lines=83> */
[----:B------:R-:W-:Y:S06]  /*2b60*/  RET.REL.NODEC R20 `(_ZN2at6native16triu_tril_kernelIN3c104HalfElLb0ELi4ELb0EEEvNS_4cuda6detail10TensorInfoIT_T0_EENS6_IKS7_S8_EEllS8_) ;  /* 0xffffffd414247950 */ /* 0x000fec0003c3ffff */
.L_x_1833:
        /* <DEDUP_REMOVED lines=9> */
.L_x_3238:


//--------------------- .text._ZN2at6native16triu_tril_kernelIN3c104HalfElLb0ELi4ELb1EEEvNS_4cuda6detail10TensorInfoIT_T0_EENS6_IKS7_S8_EEllS8_ --------------------------
	.section	.text._ZN2at6native16triu_tril_kernelIN3c104HalfElLb0ELi4ELb1EEEvNS_4cuda6detail10TensorInfoIT_T0_EENS6_IKS7_S8_EEllS8_,"ax",@progbits
	.align	128
        .global         _ZN2at6native16triu_tril_kernelIN3c104HalfElLb0ELi4ELb1EEEvNS_4cuda6detail10TensorInfoIT_T0_EENS6_IKS7_S8_EEllS8_
        .type           _ZN2at6native16triu_tril_kernelIN3c104HalfElLb0ELi4ELb1EEEvNS_4cuda6detail10TensorInfoIT_T0_EENS6_IKS7_S8_EEllS8_,@function
        .size           _ZN2at6native16triu_tril_kernelIN3c104HalfElLb0ELi4ELb1EEEvNS_4cuda6detail10TensorInfoIT_T0_EENS6_IKS7_S8_EEllS8_,(.L_x_3240 - _ZN2at6native16triu_tril_kernelIN3c104HalfElLb0ELi4ELb1EEEvNS_4cuda6detail10TensorInfoIT_T0_EENS6_IKS7_S8_EEllS8_)
        .other          _ZN2at6native16triu_tril_kernelIN3c104HalfElLb0ELi4ELb1EEEvNS_4cuda6detail10TensorInfoIT_T0_EENS6_IKS7_S8_EEllS8_,@"STO_CUDA_ENTRY STV_DEFAULT"
_ZN2at6native16triu_tril_kernelIN3c104HalfElLb0ELi4ELb1EEEvNS_4cuda6detail10TensorInfoIT_T0_EENS6_IKS7_S8_EEllS8_:
.text._ZN2at6native16triu_tril_kernelIN3c104HalfElLb0ELi4ELb1EEEvNS_4cuda6detail10TensorInfoIT_T0_EENS6_IKS7_S8_EEllS8_:
        /* <DEDUP_REMOVED lines=23> */
[----:B------:R-:W-:Y:S05]  /*0170*/  CALL.REL.NOINC `($__internal_91_$__cuda_sm20_div_s64) ;  /* 0x0000002000707944 */ /* 0x000fea0003c00000 */
        /* <DEDUP_REMOVED lines=8> */
.L_x_1835:
        /* <DEDUP_REMOVED lines=23> */
.L_x_1836:
[----:B------:R-:W-:Y:S05]  /*0370*/  BSYNC B0 ;  /* 0x0000000000007941 */ /* 0x000fea0003800000 */
.L_x_1834:
        /* <DEDUP_REMOVED lines=12> */
[----:B------:R-:W-:Y:S05]  /*0440*/  CALL.REL.NOINC `($__internal_92_$__cuda_sm20_rem_s64) ;  /* 0x0000002400087944 */ /* 0x000fea0003c00000 */
[----:B------:R-:W-:Y:S05]  /*0450*/  BRA `(.L_x_1839) ;  /* 0x0000000000487947 */ /* 0x000fea0003800000 */
.L_x_1838:
        /* <DEDUP_REMOVED lines=18> */
.L_x_1839:
[----:B------:R-:W-:Y:S05]  /*0580*/  BSYNC B0 ;  /* 0x0000000000007941 */ /* 0x000fea0003800000 */
.L_x_1837:
        /* <DEDUP_REMOVED lines=21> */
[----:B------:R-:W-:Y:S05]  /*06e0*/  CALL.REL.NOINC `($__internal_91_$__cuda_sm20_div_s64) ;  /* 0x0000001c00147944 */ /* 0x000fea0003c00000 */
[----:B------:R-:W-:Y:S01]  /*06f0*/  MOV R18, R10 ;  /* 0x0000000a00127202 */ /* 0x000fe20000000f00 */
[----:B------:R-:W-:Y:S01]  /*0700*/  IMAD.MOV.U32 R19, RZ, RZ, R11 ;  /* 0x000000ffff137224 */ /* 0x000fe200078e000b */
[----:B------:R-:W-:Y:S06]  /*0710*/  BRA `(.L_x_1842) ;  /* 0x00000000004c7947 */ /* 0x000fec0003800000 */
.L_x_1841:
        /* <DEDUP_REMOVED lines=19> */
.L_x_1842:
[----:B------:R-:W-:Y:S05]  /*0850*/  BSYNC B0 ;  /* 0x0000000000007941 */ /* 0x000fea0003800000 */
.L_x_1840:
        /* <DEDUP_REMOVED lines=42> */
.L_x_1848:
        /* <DEDUP_REMOVED lines=14> */
[----:B------:R-:W-:Y:S05]  /*0be0*/  CALL.REL.NOINC `($__internal_91_$__cuda_sm20_div_s64) ;  /* 0x0000001400d47944 */ /* 0x000fea0003c00000 */
        /* <DEDUP_REMOVED lines=11> */
.L_x_1846:
        /* <DEDUP_REMOVED lines=23> */
.L_x_1847:
[----:B------:R-:W-:Y:S05]  /*0e10*/  BSYNC B0 ;  /* 0x0000000000007941 */ /* 0x000fea0003800000 */
.L_x_1845:
        /* <DEDUP_REMOVED lines=14> */
.L_x_1844:
        /* <DEDUP_REMOVED lines=13> */
.L_x_1861:
        /* <DEDUP_REMOVED lines=14> */
[----:B------:R-:W-:Y:S05]  /*10b0*/  CALL.REL.NOINC `($__internal_91_$__cuda_sm20_div_s64) ;  /* 0x0000001000a07944 */ /* 0x000fea0003c00000 */
        /* <DEDUP_REMOVED lines=11> */
.L_x_1850:
        /* <DEDUP_REMOVED lines=23> */
.L_x_1851:
[----:B------:R-:W-:Y:S05]  /*12e0*/  BSYNC B0 ;  /* 0x0000000000007941 */ /* 0x000fea0003800000 */
.L_x_1849:
        /* <DEDUP_REMOVED lines=31> */
.L_x_1853:
        /* <DEDUP_REMOVED lines=23> */
.L_x_1854:
[----:B------:R-:W-:Y:S05]  /*1650*/  BSYNC B0 ;  /* 0x0000000000007941 */ /* 0x000fea0003800000 */
.L_x_1852:
        /* <DEDUP_REMOVED lines=33> */
.L_x_1856:
        /* <DEDUP_REMOVED lines=23> */
.L_x_1857:
[----:B------:R-:W-:Y:S05]  /*19e0*/  BSYNC B0 ;  /* 0x0000000000007941 */ /* 0x000fea0003800000 */
.L_x_1855:
        /* <DEDUP_REMOVED lines=32> */
.L_x_1859:
        /* <DEDUP_REMOVED lines=23> */
.L_x_1860:
[----:B------:R-:W-:Y:S05]  /*1d60*/  BSYNC B0 ;  /* 0x0000000000007941 */ /* 0x000fea0003800000 */
.L_x_1858:
        /* <DEDUP_REMOVED lines=13> */
.L_x_1843:
        /* <DEDUP_REMOVED lines=38> */
.L_x_1863:
[----:B------:R-:W-:Y:S05]  /*20a0*/  BSYNC B0 ;  /* 0x0000000000007941 */ /* 0x000fea0003800000 */
.L_x_1862:
        /* <DEDUP_REMOVED lines=26> */
.L_x_1865:
[----:B------:R-:W-:Y:S05]  /*2250*/  BSYNC B0 ;  /* 0x0000000000007941 */ /* 0x000fea0003800000 */
.L_x_1864:
        /* <DEDUP_REMOVED lines=14> */
        .weak           $__internal_91_$__cuda_sm20_div_s64
        .type           $__internal_91_$__cuda_sm20_div_s64,@function
        .size           $__internal_91_$__cuda_sm20_div_s64,($__internal_92_$__cuda_sm20_rem_s64 - $__internal_91_$__cuda_sm20_div_s64)
$__internal_91_$__cuda_sm20_div_s64:
        /* <DEDUP_REMOVED lines=82> */
[----:B------:R-:W-:Y:S06]  /*2860*/  RET.REL.NODEC R8 `(_ZN2at6native16triu_tril_kernelIN3c104HalfElLb0ELi4ELb1EEEvNS_4cuda6detail10TensorInfoIT_T0_EENS6_IKS7_S8_EEllS8_) ;  /* 0xffffffd408e47950 */ /* 0x000fec0003c3ffff */
        .weak           $__internal_92_$__cuda_sm20_rem_s64
        .type           $__internal_92_$__cuda_sm20_rem_s64,@function
        .size           $__internal_92_$__cuda_sm20_rem_s64,(.L_x_3240 - $__internal_92_$__cuda_sm20_rem_s64)
$__internal_92_$__cuda_sm20_rem_s64:
        /* <DEDUP_REMOVED lines=77> */
[----:B------:R-:W-:Y:S06]  /*2d40*/  RET.REL.NODEC R6 `(_ZN2at6native16triu_tril_kernelIN3c104HalfElLb0ELi4ELb1EEEvNS_4cuda6detail10TensorInfoIT_T0_EENS6_IKS7_S8_EEllS8_) ;  /* 0xffffffd006ac7950 */ /* 0x000fec0003c3ffff */
.L_x_1866:
        /* <DEDUP_REMOVED lines=11> */
.L_x_3240:


//--------------------- .text._ZN2at6native16triu_tril_kernelIN3c104HalfEiLb0ELi4ELb0EEEvNS_4cuda6detail10TensorInfoIT_T0_EENS6_IKS7_S8_EEllS8_ --------------------------
	.section	.text._ZN2at6native16triu_tril_kernelIN3c104HalfEiLb0ELi4ELb0EEEvNS_4cuda6detail10TensorInfoIT_T0_EENS6_IKS7_S8_EEllS8_,"ax",@progbits
	.align	128
        .global         _ZN2at6native16triu_tril_kernelIN3c104HalfEiLb0ELi4ELb0EEEvNS_4cuda6detail10TensorInfoIT_T0_EENS6_IKS7_S8_EEllS8_
        .type           _ZN2at6native16triu_tril_kernelIN3c104HalfEiLb0ELi4ELb0EEEvNS_4cuda6detail10TensorInfoIT_T0_EENS6_IKS7_S8_EEllS8_,@function
        .size           _ZN2at6native16triu_tril_kernelIN3c104HalfEiLb0ELi4ELb0EEEvNS_4cuda6detail10TensorInfoIT_T0_EENS6_IKS7_S8_EEllS8_,(.L_x_3241 - _ZN2at6native16triu_tril_kernelIN3c104HalfEiLb0ELi4ELb0EEEvNS_4cuda6detail10TensorInfoIT_T0_EENS6_IKS7_S8_EEllS8_)
        .other          _ZN2at6native16triu_tril_kernelIN3c104HalfEiLb0ELi4ELb0EEEvNS_4cuda6detail10TensorInfoIT_T0_EENS6_IKS7_S8_EEllS8_,@"STO_CUDA_ENTRY STV_DEFAULT"
_ZN2at6native16triu_tril_kernelIN3c104HalfEiLb0ELi4ELb0EEEvNS_4cuda6detail10TensorInfoIT_T0_EENS6_IKS7_S8_EEllS8_:
.text._ZN2at6native16triu_tril_kernelIN3c104HalfEiLb0ELi4ELb0EEEvNS_4cuda6detail10TensorInfoIT_T0_EENS6_IKS7_S8_EEllS8_:
        /* <DEDUP_REMOVED lines=23> */
[----:B------:R-:W-:Y:S05]  /*0170*/  CALL.REL.NOINC `($__internal_93_$__cuda_sm20_div_s64) ;  /* 0x0000001800b07944 */ /* 0x000fea0003c00000 */
[----:B------:R-:W-:Y:S01]  /*0180*/  IADD3 R0, -R8, RZ, RZ ;  /* 0x000000ff08007210 */ /* 0x000fe20007ffe1ff */
[----:B------:R-:W-:Y:S01]  /*0190*/  ULDC UR6, c[0x0][0x3d0] ;  /* 0x0000f40000067ab9 */ /* 0x000fe20000000800 */
[----:B------:R-:W-:Y:S02]  /*01a0*/  IMAD.MOV.U32 R16, RZ, RZ, R8 ;  /* 0x000000ffff107224 */ /* 0x000fe400078e0008 */
[----:B------:R-:W-:Y:S02]  /*01b0*/  IMAD.MOV.U32 R17, RZ, RZ, R9 ;  /* 0x000000ffff117224 */ /* 0x000fe400078e0009 */
[----:B------:R-:W-:Y:S01]  /*01c0*/  IMAD R3, R0, UR6, R3 ;  /* 0x0000000600037c24 */ /* 0x000fe2000f8e0203 */
[----:B------:R-:W-:Y:S06]  /*01d0*/  BRA `(.L_x_1869) ;  /* 0x0000000000547947 */ /* 0x000fec0003800000 */
.L_x_1868:
        /* <DEDUP_REMOVED lines=21> */
.L_x_1869:
[----:B------:R-:W-:Y:S05]  /*0330*/  BSYNC B0 ;  /* 0x0000000000007941 */ /* 0x000fea0003800000 */
.L_x_1867:
        /* <DEDUP_REMOVED lines=15> */
[----:B------:R-:W-:Y:S05]  /*0430*/  CALL.REL.NOINC `($__internal_93_$__cuda_sm20_div_s64) ;  /* 0x0000001800007944 */ /* 0x000fea0003c00000 */
[--C-:B------:R-:W-:Y:S01]  /*0440*/  IMAD.MOV R5, RZ, RZ, -R8.reuse ;  /* 0x000000ffff057224 */ /* 0x100fe200078e0a08 */
[----:B------:R-:W-:Y:S01]  /*0450*/  MOV R15, R9 ;  /* 0x00000009000f7202 */ /* 0x000fe20000000f00 */
[----:B------:R-:W-:Y:S02]  /*0460*/  IMAD.MOV.U32 R14, RZ, RZ, R8 ;  /* 0x000000ffff0e7224 */ /* 0x000fe400078e0008 */
[----:B------:R-:W-:Y:S01]  /*0470*/  IMAD R2, R5, UR5, R16 ;  /* 0x0000000505027c24 */ /* 0x000fe2000f8e0210 */
[----:B------:R-:W-:Y:S06]  /*0480*/  BRA `(.L_x_1872) ;  /* 0x0000000000547947 */ /* 0x000fec0003800000 */
.L_x_1871:
        /* <DEDUP_REMOVED lines=21> */
.L_x_1872:
[----:B------:R-:W-:Y:S05]  /*05e0*/  BSYNC B0 ;  /* 0x0000000000007941 */ /* 0x000fea0003800000 */
.L_x_1870:
        /* <DEDUP_REMOVED lines=24> */
.L_x_1878:
        /* <DEDUP_REMOVED lines=11> */
[----:B------:R-:W-:Y:S05]  /*0820*/  CALL.REL.NOINC `($__internal_93_$__cuda_sm20_div_s64) ;  /* 0x0000001400047944 */ /* 0x000fea0003c00000 */
[----:B------:R-:W-:Y:S02]  /*0830*/  IMAD.MOV R7, RZ, RZ, -R8 ;  /* 0x000000ffff077224 */ /* 0x000fe400078e0a08 */
[----:B------:R-:W-:Y:S02]  /*0840*/  IMAD.MOV.U32 R15, RZ, RZ, R9 ;  /* 0x000000ffff0f7224 */ /* 0x000fe400078e0009 */
[----:B------:R-:W-:Y:S01]  /*0850*/  IMAD R7, R7, UR10, R14 ;  /* 0x0000000a07077c24 */ /* 0x000fe2000f8e020e */
[----:B------:R-:W-:Y:S01]  /*0860*/  MOV R14, R8 ;  /* 0x00000008000e7202 */ /* 0x000fe20000000f00 */
[----:B------:R-:W-:Y:S06]  /*0870*/  BRA `(.L_x_1877) ;  /* 0x0000000000587947 */ /* 0x000fec0003800000 */
.L_x_1876:
        /* <DEDUP_REMOVED lines=22> */
.L_x_1877:
[----:B------:R-:W-:Y:S05]  /*09e0*/  BSYNC B0 ;  /* 0x0000000000007941 */ /* 0x000fea0003800000 */
.L_x_1875:
        /* <DEDUP_REMOVED lines=10> */
.L_x_1874:
        /* <DEDUP_REMOVED lines=9> */
.L_x_1891:
        /* <DEDUP_REMOVED lines=12> */
[----:B------:R-:W-:Y:S01]  /*0be0*/  IMAD.MOV R15, RZ, RZ, -R8 ;  /* 0x000000ffff0f7224 */ /* 0x000fe200078e0a08 */
[----:B------:R-:W-:Y:S01]  /*0bf0*/  MOV R16, R8 ;  /* 0x0000000800107202 */ /* 0x000fe20000000f00 */
[----:B------:R-:W-:Y:S02]  /*0c00*/  IMAD.MOV.U32 R17, RZ, RZ, R9 ;  /* 0x000000ffff117224 */ /* 0x000fe400078e0009 */
[----:B------:R-:W-:Y:S01]  /*0c10*/  IMAD R15, R15, UR5, R14 ;  /* 0x000000050f0f7c24 */ /* 0x000fe2000f8e020e */
[----:B------:R-:W-:Y:S06]  /*0c20*/  BRA `(.L_x_1881) ;  /* 0x0000000000547947 */ /* 0x000fec0003800000 */
.L_x_1880:
        /* <DEDUP_REMOVED lines=21> */
.L_x_1881:
[----:B------:R-:W-:Y:S05]  /*0d80*/  BSYNC B0 ;  /* 0x0000000000007941 */ /* 0x000fea0003800000 */
.L_x_1879:
        /* <DEDUP_REMOVED lines=15> */
[----:B------:R-:W-:Y:S05]  /*0e80*/  CALL.REL.NOINC `($__internal_93_$__cuda_sm20_div_s64) ;  /* 0x0000000c006c7944 */ /* 0x000fea0003c00000 */
[----:B------:R-:W-:Y:S01]  /*0e90*/  IADD3 R17, -R8, RZ, RZ ;  /* 0x000000ff08117210 */ /* 0x000fe20007ffe1ff */
[----:B------:R-:W-:Y:S02]  /*0ea0*/  IMAD.MOV.U32 R14, RZ, RZ, R8 ;  /* 0x000000ffff0e7224 */ /* 0x000fe400078e0008 */
[----:B------:R-:W-:Y:S02]  /*0eb0*/  IMAD.MOV.U32 R15, RZ, RZ, R9 ;  /* 0x000000ffff0f7224 */ /* 0x000fe400078e0009 */
[----:B------:R-:W-:Y:S01]  /*0ec0*/  IMAD R17, R17, UR10, R16 ;  /* 0x0000000a11117c24 */ /* 0x000fe2000f8e0210 */
[----:B------:R-:W-:Y:S06]  /*0ed0*/  BRA `(.L_x_1884) ;  /* 0x0000000000547947 */ /* 0x000fec0003800000 */
.L_x_1883:
        /* <DEDUP_REMOVED lines=21> */
.L_x_1884:
[----:B------:R-:W-:Y:S05]  /*1030*/  BSYNC B0 ;  /* 0x0000000000007941 */ /* 0x000fea0003800000 */
.L_x_1882:
        /* <DEDUP_REMOVED lines=21> */
.L_x_1886:
        /* <DEDUP_REMOVED lines=21> */
.L_x_1887:
[----:B------:R-:W-:Y:S05]  /*12e0*/  BSYNC B0 ;  /* 0x0000000000007941 */ /* 0x000fea0003800000 */
.L_x_1885:
        /* <DEDUP_REMOVED lines=21> */
.L_x_1889:
        /* <DEDUP_REMOVED lines=21> */
.L_x_1890:
[----:B------:R-:W-:Y:S05]  /*1590*/  BSYNC B0 ;  /* 0x0000000000007941 */ /* 0x000fea0003800000 */
.L_x_1888:
        /* <DEDUP_REMOVED lines=11> */
.L_x_1873:
        /* <DEDUP_REMOVED lines=37> */
.L_x_1895:
[----:B------:R-:W-:Y:S05]  /*18a0*/  BSYNC B1 ;  /* 0x0000000000017941 */ /* 0x000fea0003800000 */
.L_x_1894:
        /* <DEDUP_REMOVED lines=22> */
.L_x_1893:
[----:B------:R-:W-:Y:S02]  /*1a10*/  PRMT R0, RZ, 0x7610, R0 ;  /* 0x00007610ff007816 */ /* 0x000fe40000000000 */
[----:B------:R-:W-:Y:S02]  /*1a20*/  PRMT R5, RZ, 0x7610, R5 ;  /* 0x00007610ff057816 */ /* 0x000fe40000000005 */
[----:B------:R-:W-:Y:S02]  /*1a30*/  PRMT R4, RZ, 0x7610, R4 ;  /* 0x00007610ff047816 */ /* 0x000fe40000000004 */
[----:B------:R-:W-:-:S07]  /*1a40*/  PRMT R6, RZ, 0x7610, R6 ;  /* 0x00007610ff067816 */ /* 0x000fce0000000006 */
.L_x_1896:
[----:B------:R-:W-:Y:S05]  /*1a50*/  BSYNC B0 ;  /* 0x0000000000007941 */ /* 0x000fea0003800000 */
.L_x_1892:
        /* <DEDUP_REMOVED lines=30> */
        .weak           $__internal_93_$__cuda_sm20_div_s64
        .type           $__internal_93_$__cuda_sm20_div_s64,@function
        .size           $__internal_93_$__cuda_sm20_div_s64,(.L_x_3241 - $__internal_93_$__cuda_sm20_div_s64)
$__internal_93_$__cuda_sm20_div_s64:
        /* <DEDUP_REMOVED lines=82> */
[----:B------:R-:W-:Y:S06]  /*2160*/  RET.REL.NODEC R6 `(_ZN2at6native16triu_tril_kernelIN3c104HalfEiLb0ELi4ELb0EEEvNS_4cuda6detail10TensorInfoIT_T0_EENS6_IKS7_S8_EEllS8_) ;  /* 0xffffffdc06a47950 */ /* 0x000fec0003c3ffff */
.L_x_1897:
        /* <DEDUP_REMOVED lines=9> */
.L_x_3241:


//--------------------- .text._ZN2at6native16triu_tril_kernelIN3c104HalfEiLb0ELi4ELb1EEEvNS_4cuda6detail10TensorInfoIT_T0_EENS6_IKS7_S8_EEllS8_ --------------------------
	.section	.text._ZN2at6native16triu_tril_kernelIN3c104HalfEiLb0ELi4ELb1EEEvNS_4cuda6detail10TensorInfoIT_T0_EENS6_IKS7_S8_EEllS8_,"ax",@progbits
	.align	128
        .global         _ZN2at6native16triu_tril_kernelIN3c104HalfEiLb0ELi4ELb1EEEvNS_4cuda6detail10TensorInfoIT_T0_EENS6_IKS7_S8_EEllS8_
        .type           _ZN2at6native16triu_tril_kernelIN3c104HalfEiLb0ELi4ELb1EEEvNS_4cuda6detail10TensorInfoIT_T0_EENS6_IKS7_S8_EEllS8_,@function
        .size           _ZN2at6native16triu_tril_kernelIN3c104HalfEiLb0ELi4ELb1EEEvNS_4cuda6detail10TensorInfoIT_T0_EENS6_IKS7_S8_EEllS8_,(.L_x_3243 - _ZN2at6native16triu_tril_kernelIN3c104HalfEiLb0ELi4ELb1EEEvNS_4cuda6detail10TensorInfoIT_T0_EENS6_IKS7_S8_EEllS8_)
        .other          _ZN2at6native16triu_tril_kernelIN3c104HalfEiLb0ELi4ELb1EEEvNS_4cuda6detail10TensorInfoIT_T0_EENS6_IKS7_S8_EEllS8_,@"STO_CUDA_ENTRY STV_DEFAULT"
_ZN2at6native16triu_tril_kernelIN3c104HalfEiLb0ELi4ELb1EEEvNS_4cuda6detail10TensorInfoIT_T0_EENS6_IKS7_S8_EEllS8_:
.text._ZN2at6native16triu_tril_kernelIN3c104HalfEiLb0ELi4ELb1EEEvNS_4cuda6detail10TensorInfoIT_T0_EENS6_IKS7_S8_EEllS8_:
        /* <DEDUP_REMOVED lines=23> */
[----:B------:R-:W-:Y:S05]  /*0170*/  CALL.REL.NOINC `($__internal_94_$__cuda_sm20_div_s64) ;  /* 0x0000001800387944 */ /* 0x000fea0003c00000 */
[----:B------:R-:W-:Y:S01]  /*0180*/  IADD3 R3, -R8, RZ, RZ ;  /* 0x000000ff08037210 */ /* 0x000fe20007ffe1ff */
[----:B------:R-:W-:-:S04]  /*0190*/  ULDC UR6, c[0x0][0x3d0] ;  /* 0x0000f40000067ab9 */ /* 0x000fc80000000800 */
[----:B------:R-:W-:Y:S01]  /*01a0*/  IMAD R4, R3, UR6, R4 ;  /* 0x0000000603047c24 */ /* 0x000fe2000f8e0204 */
[----:B------:R-:W-:Y:S06]  /*01b0*/  BRA `(.L_x_1900) ;  /* 0x0000000000547947 */ /* 0x000fec0003800000 */
.L_x_1899:
        /* <DEDUP_REMOVED lines=21> */
.L_x_1900:
[----:B------:R-:W-:Y:S05]  /*0310*/  BSYNC B0 ;  /* 0x0000000000007941 */ /* 0x000fea0003800000 */
.L_x_1898:
        /* <DEDUP_REMOVED lines=13> */
[----:B------:R-:W-:Y:S05]  /*03f0*/  CALL.REL.NOINC `($__internal_95_$__cuda_sm20_rem_s64) ;  /* 0x0000001800e47944 */ /* 0x000fea0003c00000 */
[----:B------:R-:W-:Y:S01]  /*0400*/  MOV R3, R5 ;  /* 0x0000000500037202 */ /* 0x000fe20000000f00 */
[----:B------:R-:W-:Y:S06]  /*0410*/  BRA `(.L_x_1903) ;  /* 0x0000000000447947 */ /* 0x000fec0003800000 */
.L_x_1902:
        /* <DEDUP_REMOVED lines=17> */
.L_x_1903:
[----:B------:R-:W-:Y:S05]  /*0530*/  BSYNC B0 ;  /* 0x0000000000007941 */ /* 0x000fea0003800000 */
.L_x_1901:
        /* <DEDUP_REMOVED lines=17> */
[----:B0-----:R-:W-:Y:S05]  /*0650*/  CALL.REL.NOINC `($__internal_94_$__cuda_sm20_div_s64) ;  /* 0x0000001400007944 */ /* 0x001fea0003c00000 */
[----:B------:R-:W-:Y:S02]  /*0660*/  IMAD.MOV.U32 R14, RZ, RZ, R8 ;  /* 0x000000ffff0e7224 */ /* 0x000fe400078e0008 */
[----:B------:R-:W-:Y:S01]  /*0670*/  IMAD.MOV.U32 R15, RZ, RZ, R9 ;  /* 0x000000ffff0f7224 */ /* 0x000fe200078e0009 */
[----:B------:R-:W-:Y:S06]  /*0680*/  BRA `(.L_x_1906) ;  /* 0x00000000004c7947 */ /* 0x000fec0003800000 */
.L_x_1905:
        /* <DEDUP_REMOVED lines=19> */
.L_x_1906:
[----:B------:R-:W-:Y:S05]  /*07c0*/  BSYNC B0 ;  /* 0x0000000000007941 */ /* 0x000fea0003800000 */
.L_x_1904:
        /* <DEDUP_REMOVED lines=18> */
.L_x_1912:
        /* <DEDUP_REMOVED lines=10> */
[----:B------:R-:W-:Y:S05]  /*0990*/  CALL.REL.NOINC `($__internal_94_$__cuda_sm20_div_s64) ;  /* 0x0000001000307944 */ /* 0x000fea0003c00000 */
[----:B------:R-:W-:Y:S02]  /*09a0*/  IMAD.MOV R5, RZ, RZ, -R8 ;  /* 0x000000ffff057224 */ /* 0x000fe400078e0a08 */
[----:B------:R-:W-:Y:S02]  /*09b0*/  IMAD.MOV.U32 R15, RZ, RZ, R9 ;  /* 0x000000ffff0f7224 */ /* 0x000fe400078e0009 */
[----:B------:R-:W-:Y:S01]  /*09c0*/  IMAD R10, R10, R5, R14 ;  /* 0x000000050a0a7224 */ /* 0x000fe200078e020e */
[----:B------:R-:W-:Y:S01]  /*09d0*/  MOV R14, R8 ;  /* 0x00000008000e7202 */ /* 0x000fe20000000f00 */
[----:B------:R-:W-:Y:S06]  /*09e0*/  BRA `(.L_x_1911) ;  /* 0x0000000000587947 */ /* 0x000fec0003800000 */
.L_x_1910:
        /* <DEDUP_REMOVED lines=22> */
.L_x_1911:
[----:B------:R-:W-:Y:S05]  /*0b50*/  BSYNC B0 ;  /* 0x0000000000007941 */ /* 0x000fea0003800000 */
.L_x_1909:
        /* <DEDUP_REMOVED lines=8> */
.L_x_1908:
[----:B------:R-:W-:-:S13]  /*0be0*/  ISETP.GE.U32.AND P0, PT, R21, 0x3, PT ;  /* 0x000000031500780c */ /* 0x000fda0003f06070 */
[----:B------:R-:W-:Y:S05]  /*0bf0*/  @!P0 BRA `(.L_x_1907) ;  /* 0x0000000800b88947 */ /* 0x000fea0003800000 */
[----:B------:R-:W-:Y:S01]  /*0c00*/  IMAD.MOV.U32 R5, RZ, RZ, 0x6c ;  /* 0x0000006cff057424 */ /* 0x000fe200078e00ff */
[C---:B------:R-:W-:Y:S01]  /*0c10*/  IADD3 R21, R20.reuse, 0x4, RZ ;  /* 0x0000000414157810 */ /* 0x040fe20007ffe0ff */
[C---:B------:R-:W-:Y:S02]  /*0c20*/  IMAD.SHL.U32 R22, R20.reuse, 0x4, RZ ;  /* 0x0000000414167824 */ /* 0x040fe400078e00ff */
[----:B------:R-:W-:Y:S02]  /*0c30*/  IMAD R20, R20, 0x4, R5 ;  /* 0x0000000414147824 */ /* 0x000fe400078e0205 */
[----:B------:R-:W-:-:S07]  /*0c40*/  VIADD R22, R22, 0xe0 ;  /* 0x000000e016167836 */ /* 0x000fce0000000000 */
.L_x_1925:
        /* <DEDUP_REMOVED lines=16> */
.L_x_1914:
        /* <DEDUP_REMOVED lines=22> */
.L_x_1915:
[----:B------:R-:W-:Y:S05]  /*0eb0*/  BSYNC B0 ;  /* 0x0000000000007941 */ /* 0x000fea0003800000 */
.L_x_1913:
        /* <DEDUP_REMOVED lines=12> */
[----:B------:R-:W-:Y:S05]  /*0f80*/  CALL.REL.NOINC `($__internal_94_$__cuda_sm20_div_s64) ;  /* 0x0000000800b47944 */ /* 0x000fea0003c00000 */
[----:B------:R-:W-:Y:S01]  /*0f90*/  IADD3 R11, -R8, RZ, RZ ;  /* 0x000000ff080b7210 */ /* 0x000fe20007ffe1ff */
[----:B------:R-:W-:-:S04]  /*0fa0*/  IMAD.MOV.U32 R15, RZ, RZ, R9 ;  /* 0x000000ffff0f7224 */ /* 0x000fc800078e0009 */
[----:B------:R-:W-:Y:S02]  /*0fb0*/  IMAD R11, R10, R11, R14 ;  /* 0x0000000b0a0b7224 */ /* 0x000fe400078e020e */
[----:B------:R-:W-:Y:S01]  /*0fc0*/  IMAD.MOV.U32 R14, RZ, RZ, R8 ;  /* 0x000000ffff0e7224 */ /* 0x000fe200078e0008 */
[----:B------:R-:W-:Y:S06]  /*0fd0*/  BRA `(.L_x_1918) ;  /* 0x0000000000587947 */ /* 0x000fec0003800000 */
.L_x_1917:
        /* <DEDUP_REMOVED lines=22> */
.L_x_1918:
[----:B------:R-:W-:Y:S05]  /*1140*/  BSYNC B0 ;  /* 0x0000000000007941 */ /* 0x000fea0003800000 */
.L_x_1916:
        /* <DEDUP_REMOVED lines=12> */
[----:B------:R-:W-:Y:S05]  /*1210*/  CALL.REL.NOINC `($__internal_94_$__cuda_sm20_div_s64) ;  /* 0x0000000800107944 */ /* 0x000fea0003c00000 */
[----:B------:R-:W-:Y:S01]  /*1220*/  IMAD.MOV R11, RZ, RZ, -R8 ;  /* 0x000000ffff0b7224 */ /* 0x000fe200078e0a08 */
[----:B------:R-:W-:-:S03]  /*1230*/  MOV R15, R9 ;  /* 0x00000009000f7202 */ /* 0x000fc60000000f00 */
[----:B------:R-:W-:Y:S02]  /*1240*/  IMAD R11, R10, R11, R14 ;  /* 0x0000000b0a0b7224 */ /* 0x000fe400078e020e */
[----:B------:R-:W-:Y:S01]  /*1250*/  IMAD.MOV.U32 R14, RZ, RZ, R8 ;  /* 0x000000ffff0e7224 */ /* 0x000fe200078e0008 */
[----:B------:R-:W-:Y:S06]  /*1260*/  BRA `(.L_x_1921) ;  /* 0x0000000000587947 */ /* 0x000fec0003800000 */
.L_x_1920:
        /* <DEDUP_REMOVED lines=22> */
.L_x_1921:
[----:B------:R-:W-:Y:S05]  /*13d0*/  BSYNC B0 ;  /* 0x0000000000007941 */ /* 0x000fea0003800000 */
.L_x_1919:
        /* <DEDUP_REMOVED lines=13> */
[----:B------:R-:W-:Y:S02]  /*14b0*/  IADD3 R5, -R8, RZ, RZ ;  /* 0x000000ff08057210 */ /* 0x000fe40007ffe1ff */
[----:B------:R-:W-:-:S03]  /*14c0*/  MOV R15, R9 ;  /* 0x00000009000f7202 */ /* 0x000fc60000000f00 */
[----:B------:R-:W-:Y:S02]  /*14d0*/  IMAD R10, R10, R5, R14 ;  /* 0x000000050a0a7224 */ /* 0x000fe400078e020e */
[----:B------:R-:W-:Y:S01]  /*14e0*/  IMAD.MOV.U32 R14, RZ, RZ, R8 ;  /* 0x000000ffff0e7224 */ /* 0x000fe200078e0008 */
[----:B------:R-:W-:Y:S06]  /*14f0*/  BRA `(.L_x_1924) ;  /* 0x0000000000587947 */ /* 0x000fec0003800000 */
.L_x_1923:
        /* <DEDUP_REMOVED lines=22> */
.L_x_1924:
[----:B------:R-:W-:Y:S05]  /*1660*/  BSYNC B0 ;  /* 0x0000000000007941 */ /* 0x000fea0003800000 */
.L_x_1922:
[----:B------:R0:W1:Y:S01]  /*1670*/  LDC R5, c[0x0][R20+0x204] ;  /* 0x0000810014057b82 */ /* 0x0000620000000800 */
[----:B------:R-:W-:Y:S02]  /*1680*/  VIADD R21, R21, 0xfffffffc ;  /* 0xfffffffc15157836 */ /* 0x000fe40000000000 */
[----:B------:R-:W-:-:S03]  /*1690*/  VIADD R22, R22, 0xfffffff0 ;  /* 0xfffffff016167836 */ /* 0x000fc60000000000 */
[----:B------:R-:W-:Y:S02]  /*16a0*/  ISETP.GT.AND P0, PT, R21, 0x3, PT ;  /* 0x000000031500780c */ /* 0x000fe40003f04270 */
[----:B0-----:R-:W-:Y:S01]  /*16b0*/  IADD3 R20, R20, -0x10, RZ ;  /* 0xfffffff014147810 */ /* 0x001fe20007ffe0ff */
[----:B-1----:R-:W-:-:S10]  /*16c0*/  IMAD R0, R5, R10, R0 ;  /* 0x0000000a05007224 */ /* 0x002fd400078e0200 */
[----:B------:R-:W-:Y:S05]  /*16d0*/  @P0 BRA `(.L_x_1925) ;  /* 0xfffffff4005c0947 */ /* 0x000fea000383ffff */
.L_x_1907:
        /* <DEDUP_REMOVED lines=56> */
        .weak           $__internal_94_$__cuda_sm20_div_s64
        .type           $__internal_94_$__cuda_sm20_div_s64,@function
        .size           $__internal_94_$__cuda_sm20_div_s64,($__internal_95_$__cuda_sm20_rem_s64 - $__internal_94_$__cuda_sm20_div_s64)
$__internal_94_$__cuda_sm20_div_s64:
        /* <DEDUP_REMOVED lines=82> */
[----:B------:R-:W-:Y:S05]  /*1f80*/  RET.REL.NODEC R6 `(_ZN2at6native16triu_tril_kernelIN3c104HalfEiLb0ELi4ELb1EEEvNS_4cuda6detail10TensorInfoIT_T0_EENS6_IKS7_S8_EEllS8_) ;  /* 0xffffffe0061c7950 */ /* 0x000fea0003c3ffff */
        .weak           $__internal_95_$__cuda_sm20_rem_s64
        .type           $__internal_95_$__cuda_sm20_rem_s64,@function
        .size           $__internal_95_$__cuda_sm20_rem_s64,(.L_x_3243 - $__internal_95_$__cuda_sm20_rem_s64)
$__internal_95_$__cuda_sm20_rem_s64:
        /* <DEDUP_REMOVED lines=72> */
[----:B------:R-:W-:Y:S06]  /*2410*/  RET.REL.NODEC R2 `(_ZN2at6native16triu_tril_kernelIN3c104HalfEiLb0ELi4ELb1EEEvNS_4cuda6detail10TensorInfoIT_T0_EENS6_IKS7_S8_EEllS8_) ;  /* 0xffffffd802f87950 */ /* 0x000fec0003c3ffff */
.L_x_1926:
        /* <DEDUP_REMOVED lines=14> */
.L_x_3243:


//--------------------- .text._ZN2at6native16triu_tril_kernelIN3c107complexINS2_4HalfEEElLb0ELi2ELb0EEEvNS_4cuda6detail10TensorInfoIT_T0_EENS8_IKS9_SA_EEllSA_ --------------------------
	.section	.text._ZN2at6native16triu_tril_kernelIN3c107complexINS2_4HalfEEElLb0ELi2ELb0EEEvNS_4cuda6detail10TensorInfoIT_T0_EENS8_IKS9_SA_EEllSA_,"ax",@progbits
	.align	128
        .global         _ZN2at6native16triu_tril_kernelIN3c107complexINS2_4HalfEEElLb0ELi2ELb0EEEvNS_4cuda6detail10TensorInfoIT_T0_EENS8_IKS9_SA_EEllSA_
        .type           _ZN2at6native16triu_tril_kernelIN3c107complexINS2_4HalfEEElLb0ELi2ELb0EEEvNS_4cuda6detail10TensorInfoIT_T0_EENS8_IKS9_SA_EEllSA_,@function
        .size           _ZN2at6native16triu_tril_kernelIN3c107complexINS2_4HalfEEElLb0ELi2ELb0EEEvNS_4cuda6detail10TensorInfoIT_T0_EENS8_IKS9_SA_EEllSA_,(.L_x_3244 - _ZN2at6native16triu_tril_kernelIN3c107complexINS2_4HalfEEElLb0ELi2ELb0EEEvNS_4cuda6detail10TensorInfoIT_T0_EENS8_IKS9_SA_EEllSA_)
        .other          _ZN2at6native16triu_tril_kernelIN3c107complexINS2_4HalfEEElLb0ELi2ELb0EEEvNS_4cuda6detail10TensorInfoIT_T0_EENS8_IKS9_SA_EEllSA_,@"STO_CUDA_ENTRY STV_DEFAULT"
_ZN2at6native16triu_tril_kernelIN3c107complexINS2_4HalfEEElLb0ELi2ELb0EEEvNS_4cuda6detail10TensorInfoIT_T0_EENS8_IKS9_SA_EEllSA_:
.text._ZN2at6native16triu_tril_kernelIN3c107complexINS2_4HalfEEElLb0ELi2ELb0EEEvNS_4cuda6detail10TensorInfoIT_T0_EENS8_IKS9_SA_EEllSA_:
        /* <DEDUP_REMOVED lines=23> */
[----:B------:R-:W-:Y:S05]  /*0170*/  CALL.REL.NOINC `($__internal_96_$__cuda_sm20_div_s64) ;  /* 0x0000002000787944 */ /* 0x000fea0003c00000 */
        /* <DEDUP_REMOVED lines=10> */
.L_x_1928:
        /* <DEDUP_REMOVED lines=23> */
.L_x_1929:
[----:B------:R-:W-:Y:S05]  /*0390*/  BSYNC B0 ;  /* 0x0000000000007941 */ /* 0x000fea0003800000 */
.L_x_1927:
        /* <DEDUP_REMOVED lines=18> */
[----:B------:R-:W-:Y:S05]  /*04c0*/  CALL.REL.NOINC `($__internal_96_$__cuda_sm20_div_s64) ;  /* 0x0000001c00a47944 */ /* 0x000fea0003c00000 */
        /* <DEDUP_REMOVED lines=9> */
.L_x_1931:
        /* <DEDUP_REMOVED lines=22> */
.L_x_1932:
[----:B------:R-:W-:Y:S05]  /*06c0*/  BSYNC B0 ;  /* 0x0000000000007941 */ /* 0x000fea0003800000 */
.L_x_1930:
        /* <DEDUP_REMOVED lines=9> */
[----:B------:R-:W-:Y:S02]  /*0760*/  IMAD R10, R4, UR11, RZ ;  /* 0x0000000b040a7c24 */ /* 0x000fe4000f8e02ff */
[----:B------:R-:W-:Y:S01]  /*0770*/  IMAD R11, R3, UR8, R0 ;  /* 0x00000008030b7c24 */ /* 0x000fe2000f8e0200 */
[----:B------:R-:W-:Y:S01]  /*0780*/  IADD3 R0, P0, R8, R6, RZ ;  /* 0x0000000608007210 */ /* 0x000fe20007f1e0ff */
[----:B------:R-:W-:Y:S01]  /*0790*/  IMAD R17, R5, UR10, R10 ;  /* 0x0000000a05117c24 */ /* 0x000fe2000f8e020a */
[----:B------:R-:W-:Y:S01]  /*07a0*/  ULDC.64 UR8, c[0x0][UR6+0x2e0] ;  /* 0x0000b80006087abb */ /* 0x000fe20008000a00 */
[----:B------:R-:W-:Y:S01]  /*07b0*/  IMAD.IADD R16, R9, 0x1, R11 ;  /* 0x0000000109107824 */ /* 0x000fe200078e020b */
[----:B------:R-:W-:Y:S01]  /*07c0*/  ULDC.64 UR6, c[0x0][UR6+0x2d8] ;  /* 0x0000b60006067abb */ /* 0x000fe20008000a00 */
[C---:B------:R-:W-:Y:S01]  /*07d0*/  IMAD R6, R2.reuse, UR9, RZ ;  /* 0x0000000902067c24 */ /* 0x040fe2000f8e02ff */
[----:B------:R-:W-:Y:S01]  /*07e0*/  IADD3 R17, R7, R17, RZ ;  /* 0x0000001107117210 */ /* 0x000fe20007ffe0ff */
        /* <DEDUP_REMOVED lines=13> */
[----:B------:R-:W-:Y:S01]  /*08c0*/  UIADD3 UR5, UR5, -0x3, URZ ;  /* 0xfffffffd05057890 */ /* 0x000fe2000fffe03f */
[----:B------:R-:W-:-:S03]  /*08d0*/  MOV R8, R0 ;  /* 0x0000000000087202 */ /* 0x000fc60000000f00 */
        /* <DEDUP_REMOVED lines=24> */
.L_x_1938:
        /* <DEDUP_REMOVED lines=14> */
[----:B------:R-:W-:Y:S05]  /*0b40*/  CALL.REL.NOINC `($__internal_96_$__cuda_sm20_div_s64) ;  /* 0x0000001800047944 */ /* 0x000fea0003c00000 */
        /* <DEDUP_REMOVED lines=11> */
.L_x_1936:
        /* <DEDUP_REMOVED lines=23> */
.L_x_1937:
[----:B------:R-:W-:Y:S05]  /*0d70*/  BSYNC B0 ;  /* 0x0000000000007941 */ /* 0x000fea0003800000 */
.L_x_1935:
        /* <DEDUP_REMOVED lines=19> */
.L_x_1934:
        /* <DEDUP_REMOVED lines=13> */
.L_x_1951:
        /* <DEDUP_REMOVED lines=14> */
[----:B------:R-:W-:Y:S05]  /*1060*/  CALL.REL.NOINC `($__internal_96_$__cuda_sm20_div_s64) ;  /* 0x0000001000bc7944 */ /* 0x000fea0003c00000 */
        /* <DEDUP_REMOVED lines=10> */
.L_x_1940:
        /* <DEDUP_REMOVED lines=23> */
.L_x_1941:
[----:B------:R-:W-:Y:S05]  /*1280*/  BSYNC B0 ;  /* 0x0000000000007941 */ /* 0x000fea0003800000 */
.L_x_1939:
        /* <DEDUP_REMOVED lines=35> */
.L_x_1943:
        /* <DEDUP_REMOVED lines=23> */
.L_x_1944:
[----:B------:R-:W-:Y:S05]  /*1630*/  BSYNC B0 ;  /* 0x0000000000007941 */ /* 0x000fea0003800000 */
.L_x_1942:
        /* <DEDUP_REMOVED lines=37> */
.L_x_1946:
        /* <DEDUP_REMOVED lines=23> */
.L_x_1947:
[----:B------:R-:W-:Y:S05]  /*1a00*/  BSYNC B0 ;  /* 0x0000000000007941 */ /* 0x000fea0003800000 */
.L_x_1945:
        /* <DEDUP_REMOVED lines=38> */
.L_x_1949:
        /* <DEDUP_REMOVED lines=22> */
.L_x_1950:
[----:B------:R-:W-:Y:S05]  /*1dd0*/  BSYNC B0 ;  /* 0x0000000000007941 */ /* 0x000fea0003800000 */
.L_x_1948:
        /* <DEDUP_REMOVED lines=19> */
.L_x_1933:
[----:B------:R-:W-:Y:S01]  /*1f10*/  IADD3 R0, P0, R2, -R4, RZ ;  /* 0x8000000402007210 */ /* 0x000fe20007f1e0ff */
[----:B------:R-:W-:Y:S01]  /*1f20*/  ULDC.64 UR8, c[0x0][0x550] ;  /* 0x0001540000087ab9 */ /* 0x000fe20000000a00 */
[----:B------:R-:W-:Y:S01]  /*1f30*/  ULDC.64 UR6, c[0x0][0x208] ;  /* 0x0000820000067ab9 */ /* 0x000fe20000000a00 */
[----:B------:R-:W-:Y:S02]  /*1f40*/  BSSY B0, `(.L_x_1952) ;  /* 0x0000027000007945 */ /* 0x000fe40003800000 */
[----:B------:R-:W-:Y:S01]  /*1f50*/  IMAD.X R6, R3, 0x1, ~R5, P0 ;  /* 0x0000000103067824 */ /* 0x000fe200000e0e05 */
[----:B------:R-:W-:-:S04]  /*1f60*/  ISETP.GT.U32.AND P0, PT, R0, UR8, PT ;  /* 0x0000000800007c0c */ /* 0x000fc8000bf04070 */
[----:B------:R-:W-:-:S13]  /*1f70*/  ISETP.GT.AND.EX P0, PT, R6, UR9, PT, P0 ;  /* 0x0000000906007c0c */ /* 0x000fda000bf04300 */
[----:B------:R-:W-:Y:S05]  /*1f80*/  @P0 BRA `(.L_x_1953) ;  /* 0x0000000000800947 */ /* 0x000fea0003800000 */
[----:B------:R-:W-:Y:S01]  /*1f90*/  MOV R4, UR4 ;  /* 0x0000000400047c02 */ /* 0x000fe20008000f00 */
[----:B------:R-:W-:Y:S01]  /*1fa0*/  BSSY B1, `(.L_x_1954) ;  /* 0x000001b000017945 */ /* 0x000fe20003800000 */
[----:B------:R-:W-:Y:S02]  /*1fb0*/  IADD3 R0, P2, R0, 0x1, RZ ;  /* 0x0000000100007810 */ /* 0x000fe40007f5e0ff */
[----:B------:R-:W-:Y:S02]  /*1fc0*/  PRMT R7, RZ, 0x5410, RZ ;  /* 0x00005410ff077816 */ /* 0x000fe400000000ff */
[----:B------:R-:W0:Y:S01]  /*1fd0*/  LDC.64 R4, c[0x0][R4+0x220] ;  /* 0x0000880004047b82 */ /* 0x000e220000000a00 */
[----:B------:R-:W-:Y:S01]  /*1fe0*/  ISETP.GT.U32.AND P0, PT, R0, UR8, PT ;  /* 0x0000000800007c0c */ /* 0x000fe2000bf04070 */
[----:B------:R-:W-:-:S05]  /*1ff0*/  IMAD.X R0, RZ, RZ, R6, P2 ;  /* 0x000000ffff007224 */ /* 0x000fca00010e0606 */
[----:B------:R-:W-:Y:S02]  /*2000*/  ISETP.GT.AND.EX P0, PT, R0, UR9, PT, P0 ;  /* 0x0000000900007c0c */ /* 0x000fe4000bf04300 */
        /* <DEDUP_REMOVED lines=8> */
[----:B------:R-:W-:-:S04]  /*2090*/  IADD3.X R4, RZ, R3, RZ, P2, !PT ;  /* 0x00000003ff047210 */ /* 0x000fc800017fe4ff */
[----:B------:R-:W-:Y:S02]  /*20a0*/  ISETP.GE.AND.EX P1, PT, R4, R5, PT, P1 ;  /* 0x000000050400720c */ /* 0x000fe40003f26310 */
[----:B------:R-:W-:-:S04]  /*20b0*/  LEA R4, P2, R8, UR10, 0x2 ;  /* 0x0000000a08047c11 */ /* 0x000fc8000f8410ff */
[----:B------:R-:W-:-:S07]  /*20c0*/  LEA.HI.X R5, R8, UR11, R9, 0x2, P2 ;  /* 0x0000000b08057c11 */ /* 0x000fce00090f1409 */
[----:B------:R-:W0:Y:S02]  /*20d0*/  @!P1 LDC.64 R10, c[0x0][R10+0x2e8] ;  /* 0x0000ba000a0a9b82 */ /* 0x000e240000000a00 */
[C---:B0-----:R-:W-:Y:S02]  /*20e0*/  @!P1 LEA R6, P2, R10.reuse, R4, 0x2 ;  /* 0x000000040a069211 */ /* 0x041fe400078410ff */
[----:B------:R-:W2:Y:S02]  /*20f0*/  LDG.E R4, desc[UR6][R4.64] ;  /* 0x0000000604047981 */ /* 0x000ea4000c1e1900 */
[----:B------:R-:W-:-:S05]  /*2100*/  @!P1 LEA.HI.X R7, R10, R5, R11, 0x2, P2 ;  /* 0x000000050a079211 */ /* 0x000fca00010f140b */
[----:B------:R2:W3:Y:S02]  /*2110*/  @!P1 LDG.E R6, desc[UR6][R6.64] ;  /* 0x0000000606069981 */ /* 0x0004e4000c1e1900 */
[----:B--2---:R-:W-:Y:S02]  /*2120*/  PRMT R7, R4, 0x7610, R4 ;  /* 0x0000761004077816 */ /* 0x004fe40000000004 */
[----:B---3--:R-:W-:-:S04]  /*2130*/  @!P1 PRMT R0, R6, 0x7610, R0 ;  /* 0x0000761006009816 */ /* 0x008fc80000000000 */
[----:B------:R-:W-:-:S07]  /*2140*/  @!P1 PRMT R0, R0, 0x7610, R6 ;  /* 0x0000761000009816 */ /* 0x000fce0000000006 */
.L_x_1955:
[----:B------:R-:W-:Y:S05]  /*2150*/  BSYNC B1 ;  /* 0x0000000000017941 */ /* 0x000fea0003800000 */
.L_x_1954:
[----:B------:R-:W-:Y:S05]  /*2160*/  @!P0 BRA `(.L_x_1956) ;  /* 0x0000000000108947 */ /* 0x000fea0003800000 */
[----:B------:R-:W-:Y:S01]  /*2170*/  PRMT R0, RZ, 0x5410, RZ ;  /* 0x00005410ff007816 */ /* 0x000fe200000000ff */
[----:B------:R-:W-:Y:S06]  /*2180*/  BRA `(.L_x_1956) ;  /* 0x0000000000087947 */ /* 0x000fec0003800000 */
.L_x_1953:
[----:B------:R-:W-:Y:S02]  /*2190*/  PRMT R0, RZ, 0x5410, RZ ;  /* 0x00005410ff007816 */ /* 0x000fe400000000ff */
[----:B------:R-:W-:-:S07]  /*21a0*/  PRMT R7, RZ, 0x5410, RZ ;  /* 0x00005410ff077816 */ /* 0x000fce00000000ff */
.L_x_1956:
[----:B------:R-:W-:Y:S05]  /*21b0*/  BSYNC B0 ;  /* 0x0000000000007941 */ /* 0x000fea0003800000 */
.L_x_1952:
        /* <DEDUP_REMOVED lines=17> */
[----:B0-----:R-:W-:Y:S01]  /*22d0*/  MOV R7, UR5 ;  /* 0x0000000500077c02 */ /* 0x001fe20008000f00 */
[----:B------:R-:W-:Y:S01]  /*22e0*/  IMAD.U32 R8, RZ, RZ, UR4 ;  /* 0x00000004ff087e24 */ /* 0x000fe2000f8e00ff */
[----:B------:R-:W-:Y:S01]  /*22f0*/  MOV R5, UR5 ;  /* 0x0000000500057c02 */ /* 0x000fe20008000f00 */
[----:B------:R-:W-:Y:S01]  /*2300*/  IMAD.U32 R6, RZ, RZ, UR4 ;  /* 0x00000004ff067e24 */ /* 0x000fe2000f8e00ff */
[----:B------:R-:W-:Y:S02]  /*2310*/  LEA R2, P0, R4, R2, 0x2 ;  /* 0x0000000204027211 */ /* 0x000fe400078010ff */
[----:B------:R-:W-:Y:S02]  /*2320*/  MOV R9, UR5 ;  /* 0x0000000500097c02 */ /* 0x000fe40008000f00 */
[----:B------:R-:W-:-:S05]  /*2330*/  LEA.HI.X R3, R8, R3, R7, 0x2, P0 ;  /* 0x0000000308037211 */ /* 0x000fca00000f1407 */
[----:B------:R-:W-:Y:S01]  /*2340*/  STG.E desc[UR6][R2.64], R0 ;  /* 0x0000000002007986 */ /* 0x000fe2000c101906 */
[----:B------:R-:W-:Y:S05]  /*2350*/  EXIT ;  /* 0x000000000000794d */ /* 0x000fea0003800000 */
        .weak           $__internal_96_$__cuda_sm20_div_s64
        .type           $__internal_96_$__cuda_sm20_div_s64,@function
        .size           $__internal_96_$__cuda_sm20_div_s64,(.L_x_3244 - $__internal_96_$__cuda_sm20_div_s64)
$__internal_96_$__cuda_sm20_div_s64:
        /* <DEDUP_REMOVED lines=83> */
[----:B------:R-:W-:Y:S06]  /*2890*/  RET.REL.NODEC R20 `(_ZN2at6native16triu_tril_kernelIN3c107complexINS2_4HalfEEElLb0ELi2ELb0EEEvNS_4cuda6detail10TensorInfoIT_T0_EENS8_IKS9_SA_EEllSA_) ;  /* 0xffffffd414d87950 */ /* 0x000fec0003c3ffff */
.L_x_1957:
        /* <DEDUP_REMOVED lines=14> */
.L_x_3244:


//--------------------- .text._ZN2at6native16triu_tril_kernelIN3c107complexINS2_4HalfEEElLb0ELi2ELb1EEEvNS_4cuda6detail10TensorInfoIT_T0_EENS8_IKS9_SA_EEllSA_ --------------------------
	.section	.text._ZN2at6native16triu_tril_kernelIN3c107complexINS2_4HalfEEElLb0ELi2ELb1EEEvNS_4cuda6detail10TensorInfoIT_T0_EENS8_IKS9_SA_EEllSA_,"ax",@progbits
	.align	128
        .global         _ZN2at6native16triu_tril_kernelIN3c107complexINS2_4HalfEEElLb0ELi2ELb1EEEvNS_4cuda6detail10TensorInfoIT_T0_EENS8_IKS9_SA_EEllSA_
        .type           _ZN2at6native16triu_tril_kernelIN3c107complexINS2_4HalfEEElLb0ELi2ELb1EEEvNS_4cuda6detail10TensorInfoIT_T0_EENS8_IKS9_SA_EEllSA_,@function
        .size           _ZN2at6native16triu_tril_kernelIN3c107complexINS2_4HalfEEElLb0ELi2ELb1EEEvNS_4cuda6detail10TensorInfoIT_T0_EENS8_IKS9_SA_EEllSA_,(.L_x_3246 - _ZN2at6native16triu_tril_kernelIN3c107complexINS2_4HalfEEElLb0ELi2ELb1EEEvNS_4cuda6detail10TensorInfoIT_T0_EENS8_IKS9_SA_EEllSA_)
        .other          _ZN2at6native16triu_tril_kernelIN3c107complexINS2_4HalfEEElLb0ELi2ELb1EEEvNS_4cuda6detail10TensorInfoIT_T0_EENS8_IKS9_SA_EEllSA_,@"STO_CUDA_ENTRY STV_DEFAULT"
_ZN2at6native16triu_tril_kernelIN3c107complexINS2_4HalfEEElLb0ELi2ELb1EEEvNS_4cuda6detail10TensorInfoIT_T0_EENS8_IKS9_SA_EEllSA_:
.text._ZN2at6native16triu_tril_kernelIN3c107complexINS2_4HalfEEElLb0ELi2ELb1EEEvNS_4cuda6detail10TensorInfoIT_T0_EENS8_IKS9_SA_EEllSA_:
        /* <DEDUP_REMOVED lines=23> */
[----:B------:R-:W-:Y:S05]  /*0170*/  CALL.REL.NOINC `($__internal_97_$__cuda_sm20_div_s64) ;  /* 0x0000001c00987944 */ /* 0x000fea0003c00000 */
        /* <DEDUP_REMOVED lines=8> */
.L_x_1959:
[----:B------:R-:W-:Y:S02]  /*0200*/  ULDC UR4, c[0x0][0x560] ;  /* 0x0001580000047ab9 */ /* 0x000fe40000000800 */
        /* <DEDUP_REMOVED lines=20> */
[----:B------:R-:W-:Y:S01]  /*0350*/  IMAD R2, R5, UR4, R2 ;  /* 0x0000000405027c24 */ /* 0x000fe2000f8e0202 */
[----:B------:R-:W-:-:S11]  /*0360*/  HFMA2.MMA R5, -RZ, RZ, 0, 0 ;  /* 0x00000000ff057435 */ /* 0x000fd600000001ff */
.L_x_1960:
[----:B------:R-:W-:Y:S05]  /*0370*/  BSYNC B0 ;  /* 0x0000000000007941 */ /* 0x000fea0003800000 */
.L_x_1958:
        /* <DEDUP_REMOVED lines=12> */
[----:B------:R-:W-:Y:S05]  /*0440*/  CALL.REL.NOINC `($__internal_98_$__cuda_sm20_rem_s64) ;  /* 0x0000002000347944 */ /* 0x000fea0003c00000 */
[----:B------:R-:W-:Y:S05]  /*0450*/  BRA `(.L_x_1963) ;  /* 0x0000000000487947 */ /* 0x000fea0003800000 */
.L_x_1962:
        /* <DEDUP_REMOVED lines=18> */
.L_x_1963:
[----:B------:R-:W-:Y:S05]  /*0580*/  BSYNC B0 ;  /* 0x0000000000007941 */ /* 0x000fea0003800000 */
.L_x_1961:
        /* <DEDUP_REMOVED lines=21> */
[----:B------:R-:W-:Y:S05]  /*06e0*/  CALL.REL.NOINC `($__internal_97_$__cuda_sm20_div_s64) ;  /* 0x00000018003c7944 */ /* 0x000fea0003c00000 */
[----:B------:R-:W-:Y:S01]  /*06f0*/  MOV R18, R4 ;  /* 0x0000000400127202 */ /* 0x000fe20000000f00 */
[----:B------:R-:W-:Y:S01]  /*0700*/  IMAD.MOV.U32 R19, RZ, RZ, R5 ;  /* 0x000000ffff137224 */ /* 0x000fe200078e0005 */
[----:B------:R-:W-:Y:S06]  /*0710*/  BRA `(.L_x_1966) ;  /* 0x00000000004c7947 */ /* 0x000fec0003800000 */
.L_x_1965:
        /* <DEDUP_REMOVED lines=19> */
.L_x_1966:
[----:B------:R-:W-:Y:S05]  /*0850*/  BSYNC B0 ;  /* 0x0000000000007941 */ /* 0x000fea0003800000 */
.L_x_1964:
        /* <DEDUP_REMOVED lines=42> */
.L_x_1972:
        /* <DEDUP_REMOVED lines=12> */
[----:B------:R-:W-:-:S07]  /*0bc0*/  IMAD.MOV.U32 R7, RZ, RZ, R19 ;  /* 0x000000ffff077224 */ /* 0x000fce00078e0013 */
[----:B------:R-:W-:Y:S05]  /*0bd0*/  CALL.REL.NOINC `($__internal_97_$__cuda_sm20_div_s64) ;  /* 0x0000001400007944 */ /* 0x000fea0003c00000 */
        /* <DEDUP_REMOVED lines=11> */
.L_x_1970:
        /* <DEDUP_REMOVED lines=23> */
.L_x_1971:
[----:B------:R-:W-:Y:S05]  /*0e00*/  BSYNC B0 ;  /* 0x0000000000007941 */ /* 0x000fea0003800000 */
.L_x_1969:
        /* <DEDUP_REMOVED lines=14> */
.L_x_1968:
        /* <DEDUP_REMOVED lines=11> */
.L_x_1985:
        /* <DEDUP_REMOVED lines=12> */
[----:B------:R-:W-:-:S07]  /*1060*/  IMAD.MOV.U32 R7, RZ, RZ, R19 ;  /* 0x000000ffff077224 */ /* 0x000fce00078e0013 */
[----:B------:R-:W-:Y:S05]  /*1070*/  CALL.REL.NOINC `($__internal_97_$__cuda_sm20_div_s64) ;  /* 0x0000000c00d87944 */ /* 0x000fea0003c00000 */
        /* <DEDUP_REMOVED lines=11> */
.L_x_1974:
[----:B------:R-:W0:Y:S01]  /*1130*/  I2F.U32.RP R0, UR8 ;  /* 0x0000000800007d06 */ /* 0x000e220008209000 */
[----:B------:R-:W-:Y:S01]  /*1140*/  IMAD R7, RZ, RZ, -UR8 ;  /* 0x80000008ff077e24 */ /* 0x000fe2000f8e02ff */
[----:B------:R-:W-:Y:S02]  /*1150*/  ISETP.NE.U32.AND P2, PT, RZ, UR8, PT ;  /* 0x00000008ff007c0c */ /* 0x000fe4000bf45070 */
[----:B------:R-:W-:-:S04]  /*1160*/  MOV R19, RZ ;  /* 0x000000ff00137202 */ /* 0x000fc80000000f00 */
[----:B0-----:R-:W0:Y:S02]  /*1170*/  MUFU.RCP R0, R0 ;  /* 0x0000000000007308 */ /* 0x001e240000001000 */
[----:B0-----:R-:W-:Y:S01]  /*1180*/  IADD3 R4, R0, 0xffffffe, RZ ;  /* 0x0ffffffe00047810 */ /* 0x001fe20007ffe0ff */
[----:B------:R-:W-:-:S05]  /*1190*/  HFMA2.MMA R0, -RZ, RZ, 0, 0 ;  /* 0x00000000ff007435 */ /* 0x000fca00000001ff */
        /* <DEDUP_REMOVED lines=16> */
.L_x_1975:
[----:B------:R-:W-:Y:S05]  /*12a0*/  BSYNC B0 ;  /* 0x0000000000007941 */ /* 0x000fea0003800000 */
.L_x_1973:
        /* <DEDUP_REMOVED lines=18> */
[----:B------:R-:W-:Y:S05]  /*13d0*/  CALL.REL.NOINC `($__internal_97_$__cuda_sm20_div_s64) ;  /* 0x0000000c00007944 */ /* 0x000fea0003c00000 */
        /* <DEDUP_REMOVED lines=11> */
.L_x_1977:
        /* <DEDUP_REMOVED lines=23> */
.L_x_1978:
[----:B------:R-:W-:Y:S05]  /*1600*/  BSYNC B0 ;  /* 0x0000000000007941 */ /* 0x000fea0003800000 */
.L_x_1976:
[----:B------:R-:W-:Y:S01]  /*1610*/  ULDC.64 UR14, c[0x0][UR7+0x200] ;  /* 0x00008000070e7abb */ /* 0x000fe20008000a00 */
[----:B------:R-:W-:Y:S01]  /*1620*/  ULDC.64 UR8, c[0x0][UR6+0x208] ;  /* 0x0000820006087abb */ /* 0x000fe20008000a00 */
[----:B------:R-:W-:Y:S01]  /*1630*/  LOP3.LUT R4, R19, UR15, RZ, 0xfc, !PT ;  /* 0x0000000f13047c12 */ /* 0x000fe2000f8efcff */
[----:B------:R-:W-:Y:S01]  /*1640*/  IMAD R5, R6, UR9, RZ ;  /* 0x0000000906057c24 */ /* 0x000fe2000f8e02ff */
        /* <DEDUP_REMOVED lines=27> */
.L_x_1980:
        /* <DEDUP_REMOVED lines=23> */
.L_x_1981:
[----:B------:R-:W-:Y:S05]  /*1970*/  BSYNC B0 ;  /* 0x0000000000007941 */ /* 0x000fea0003800000 */
.L_x_1979:
        /* <DEDUP_REMOVED lines=31> */
.L_x_1983:
        /* <DEDUP_REMOVED lines=23> */
.L_x_1984:
[----:B------:R-:W-:Y:S05]  /*1ce0*/  BSYNC B0 ;  /* 0x0000000000007941 */ /* 0x000fea0003800000 */
.L_x_1982:
[----:B------:R-:W-:Y:S01]  /*1cf0*/  UIADD3 UR10, UP0, UR10, -0x4, URZ ;  /* 0xfffffffc0a0a7890 */ /* 0x000fe2000ff1e03f */
[----:B------:R-:W-:Y:S01]  /*1d00*/  MOV R22, R14 ;  /* 0x0000000e00167202 */ /* 0x000fe20000000f00 */
        /* <DEDUP_REMOVED lines=8> */
[----:B------:R-:W-:-:S03]  /*1d90*/  UISETP.GT.AND.EX UP0, UPT, UR13, URZ, UPT, UP0 ;  /* 0x0000003f0d00728c */ /* 0x000fc6000bf04300 */
[----:B------:R-:W-:-:S03]  /*1da0*/  IMAD.IADD R15, R15, 0x1, R5 ;  /* 0x000000010f0f7824 */ /* 0x000fc600078e0205 */
[----:B------:R-:W-:-:S13]  /*1db0*/  PLOP3.LUT P0, PT, PT, PT, UP0, 0x80, 0x0 ;  /* 0x000000000000781c */ /* 0x000fda0003f0f008 */
[----:B------:R-:W-:Y:S05]  /*1dc0*/  @P0 BRA `(.L_x_1985) ;  /* 0xfffffff000740947 */ /* 0x000fea000383ffff */
.L_x_1967:
[----:B------:R-:W-:Y:S02]  /*1dd0*/  ULDC.64 UR8, c[0x0][UR4+0x220] ;  /* 0x0000880004087abb */ /* 0x000fe40008000a00 */
[----:B------:R-:W-:-:S04]  /*1de0*/  ISETP.GE.U32.AND P0, PT, R2, UR8, PT ;  /* 0x0000000802007c0c */ /* 0x000fc8000bf06070 */
[----:B------:R-:W-:-:S13]  /*1df0*/  ISETP.GE.AND.EX P0, PT, R3, UR9, PT, P0 ;  /* 0x0000000903007c0c */ /* 0x000fda000bf06300 */
[----:B------:R-:W-:Y:S05]  /*1e00*/  @P0 EXIT ;  /* 0x000000000000094d */ /* 0x000fea0003800000 */
[----:B------:R-:W-:Y:S01]  /*1e10*/  IADD3 R0, P1, R2, -R12, RZ ;  /* 0x8000000c02007210 */ /* 0x000fe20007f3e0ff */
[----:B------:R-:W-:Y:S01]  /*1e20*/  ULDC.64 UR6, c[0x0][0x550] ;  /* 0x0001540000067ab9 */ /* 0x000fe20000000a00 */
[----:B------:R-:W-:Y:S02]  /*1e30*/  ULDC.64 UR10, c[0x0][0x208] ;  /* 0x00008200000a7ab9 */ /* 0x000fe40000000a00 */
[----:B------:R-:W-:Y:S02]  /*1e40*/  ISETP.GT.U32.AND P0, PT, R0, UR6, PT ;  /* 0x0000000600007c0c */ /* 0x000fe4000bf04070 */
[----:B------:R-:W-:Y:S02]  /*1e50*/  IADD3.X R0, R3, ~R13, RZ, P1, !PT ;  /* 0x8000000d03007210 */ /* 0x000fe40000ffe4ff */
[----:B------:R-:W-:Y:S02]  /*1e60*/  IADD3 R5, P1, R2, 0x1, RZ ;  /* 0x0000000102057810 */ /* 0x000fe40007f3e0ff */
[----:B------:R-:W-:-:S02]  /*1e70*/  ISETP.GT.AND.EX P0, PT, R0, UR7, PT, P0 ;  /* 0x0000000700007c0c */ /* 0x000fc4000bf04300 */
[----:B------:R-:W-:Y:S01]  /*1e80*/  ISETP.GE.U32.AND P2, PT, R5, UR8, PT ;  /* 0x0000000805007c0c */ /* 0x000fe2000bf46070 */
[----:B------:R-:W-:Y:S01]  /*1e90*/  IMAD.X R3, RZ, RZ, R3, P1 ;  /* 0x000000ffff037224 */ /* 0x000fe200008e0603 */
[----:B------:R-:W-:-:S04]  /*1ea0*/  IADD3 R0, P1, -R12, R5, RZ ;  /* 0x000000050c007210 */ /* 0x000fc80007f3e1ff */
[----:B------:R-:W-:Y:S02]  /*1eb0*/  IADD3.X R12, ~R13, R3, RZ, P1, !PT ;  /* 0x000000030d0c7210 */ /* 0x000fe40000ffe5ff */
[----:B------:R-:W-:-:S03]  /*1ec0*/  ISETP.GT.U32.AND P1, PT, R0, UR6, PT ;  /* 0x0000000600007c0c */ /* 0x000fc6000bf24070 */
[----:B------:R-:W0:Y:S01]  /*1ed0*/  @P0 LDC.64 R6, c[0x0][0x210] ;  /* 0x00008400ff060b82 */ /* 0x000e220000000a00 */
[----:B------:R-:W-:-:S04]  /*1ee0*/  ISETP.GT.AND.EX P1, PT, R12, UR7, PT, P1 ;  /* 0x000000070c007c0c */ /* 0x000fc8000bf24310 */
[----:B------:R-:W-:Y:S02]  /*1ef0*/  ISETP.GE.OR.EX P1, PT, R3, UR9, !P1, P2 ;  /* 0x0000000903007c0c */ /* 0x000fe4000cf26720 */
[----:B0-----:R-:W-:-:S04]  /*1f00*/  @P0 LEA R2, P3, R14, R6, 0x2 ;  /* 0x000000060e020211 */ /* 0x001fc800078610ff */
[----:B------:R-:W-:-:S05]  /*1f10*/  @P0 LEA.HI.X R3, R14, R7, R15, 0x2, P3 ;  /* 0x000000070e030211 */ /* 0x000fca00018f140f */
[----:B------:R0:W-:Y:S02]  /*1f20*/  @P0 STG.E desc[UR10][R2.64], RZ ;  /* 0x000000ff02000986 */ /* 0x0001e4000c10190a */
[----:B------:R-:W-:Y:S05]  /*1f30*/  @P1 EXIT ;  /* 0x000000000000194d */ /* 0x000fea0003800000 */
[----:B------:R-:W-:Y:S01]  /*1f40*/  UMOV UR6, 0xd0 ;  /* 0x000000d000067882 */ /* 0x000fe20000000000 */
[----:B------:R-:W-:Y:S01]  /*1f50*/  ULDC.64 UR8, c[0x0][0x210] ;  /* 0x0000840000087ab9 */ /* 0x000fe20000000a00 */
[----:B------:R-:W-:-:S12]  /*1f60*/  ULEA UR6, UR5, UR6, 0x3 ;  /* 0x0000000605067291 */ /* 0x000fd8000f8e183f */
[----:B------:R-:W-:Y:S02]  /*1f70*/  ULDC.64 UR6, c[0x0][UR6+0x210] ;  /* 0x0000840006067abb */ /* 0x000fe40008000a00 */
[----:B------:R-:W-:-:S04]  /*1f80*/  IADD3 R14, P0, R14, UR6, RZ ;  /* 0x000000060e0e7c10 */ /* 0x000fc8000ff1e0ff */
[----:B------:R-:W-:Y:S02]  /*1f90*/  IADD3.X R15, R15, UR7, RZ, P0, !PT ;  /* 0x000000070f0f7c10 */ /* 0x000fe400087fe4ff */
[----:B0-----:R-:W-:-:S04]  /*1fa0*/  LEA R2, P0, R14, UR8, 0x2 ;  /* 0x000000080e027c11 */ /* 0x001fc8000f8010ff */
[----:B------:R-:W-:-:S05]  /*1fb0*/  LEA.HI.X R3, R14, UR9, R15, 0x2, P0 ;  /* 0x000000090e037c11 */ /* 0x000fca00080f140f */
[----:B------:R-:W-:Y:S01]  /*1fc0*/  STG.E desc[UR10][R2.64], RZ ;  /* 0x000000ff02007986 */ /* 0x000fe2000c10190a */
[----:B------:R-:W-:Y:S05]  /*1fd0*/  EXIT ;  /* 0x000000000000794d */ /* 0x000fea0003800000 */
        .weak           $__internal_97_$__cuda_sm20_div_s64
        .type           $__internal_97_$__cuda_sm20_div_s64,@function
        .size           $__internal_97_$__cuda_sm20_div_s64,($__internal_98_$__cuda_sm20_rem_s64 - $__internal_97_$__cuda_sm20_div_s64)
$__internal_97_$__cuda_sm20_div_s64:
        /* <DEDUP_REMOVED lines=83> */
[----:B------:R-:W-:Y:S06]  /*2510*/  RET.REL.NODEC R6 `(_ZN2at6native16triu_tril_kernelIN3c107complexINS2_4HalfEEElLb0ELi2ELb1EEEvNS_4cuda6detail10TensorInfoIT_T0_EENS8_IKS9_SA_EEllSA_) ;  /* 0xffffffd806b87950 */ /* 0x000fec0003c3ffff */
        .weak           $__internal_98_$__cuda_sm20_rem_s64
        .type           $__internal_98_$__cuda_sm20_rem_s64,@function
        .size           $__internal_98_$__cuda_sm20_rem_s64,(.L_x_3246 - $__internal_98_$__cuda_sm20_rem_s64)
$__internal_98_$__cuda_sm20_rem_s64:
        /* <DEDUP_REMOVED lines=77> */
[----:B------:R-:W-:Y:S06]  /*29f0*/  RET.REL.NODEC R6 `(_ZN2at6native16triu_tril_kernelIN3c107complexINS2_4HalfEEElLb0ELi2ELb1EEEvNS_4cuda6detail10TensorInfoIT_T0_EENS8_IKS9_SA_EEllSA_) ;  /* 0xffffffd406807950 */ /* 0x000fec0003c3ffff */
.L_x_1986:
        /* <DEDUP_REMOVED lines=16> */
.L_x_3246:


//--------------------- .text._ZN2at6native16triu_tril_kernelIN3c107complexINS2_4HalfEEEiLb0ELi2ELb0EEEvNS_4cuda6detail10TensorInfoIT_T0_EENS8_IKS9_SA_EEllSA_ --------------------------
	.section	.text._ZN2at6native16triu_tril_kernelIN3c107complexINS2_4HalfEEEiLb0ELi2ELb0EEEvNS_4cuda6detail10TensorInfoIT_T0_EENS8_IKS9_SA_EEllSA_,"ax",@progbits
	.align	128
        .global         _ZN2at6native16triu_tril_kernelIN3c107complexINS2_4HalfEEEiLb0ELi2ELb0EEEvNS_4cuda6detail10TensorInfoIT_T0_EENS8_IKS9_SA_EEllSA_
        .type           _ZN2at6native16triu_tril_kernelIN3c107complexINS2_4HalfEEEiLb0ELi2ELb0EEEvNS_4cuda6detail10TensorInfoIT_T0_EENS8_IKS9_SA_EEllSA_,@function
        .size           _ZN2at6native16triu_tril_kernelIN3c107complexINS2_4HalfEEEiLb0ELi2ELb0EEEvNS_4cuda6detail10TensorInfoIT_T0_EENS8_IKS9_SA_EEllSA_,(.L_x_3247 - _ZN2at6native16triu_tril_kernelIN3c107complexINS2_4HalfEEEiLb0ELi2ELb0EEEvNS_4cuda6detail10TensorInfoIT_T0_EENS8_IKS9_SA_EEllSA_)
        .other          _ZN2at6native16triu_tril_kernelIN3c107complexINS2_4HalfEEEiLb0ELi2ELb0EEEvNS_4cuda6detail10TensorInfoIT_T0_EENS8_IKS9_SA_EEllSA_,@"STO_CUDA_ENTRY STV_DEFAULT"
_ZN2at6native16triu_tril_kernelIN3c107complexINS2_4HalfEEEiLb0ELi2ELb0EEEvNS_4cuda6detail10TensorInfoIT_T0_EENS8_IKS9_SA_EEllSA_:
.text._ZN2at6native16triu_tril_kernelIN3c107complexINS2_4HalfEEEiLb0ELi2ELb0EEEvNS_4cuda6detail10TensorInfoIT_T0_EENS8_IKS9_SA_EEllSA_:
        /* <DEDUP_REMOVED lines=23> */
[----:B------:R-:W-:Y:S05]  /*0170*/  CALL.REL.NOINC `($__internal_99_$__cuda_sm20_div_s64) ;  /* 0x0000001800207944 */ /* 0x000fea0003c00000 */
[----:B------:R-:W-:Y:S01]  /*0180*/  IADD3 R0, -R8, RZ, RZ ;  /* 0x000000ff08007210 */ /* 0x000fe20007ffe1ff */
[----:B------:R-:W-:Y:S01]  /*0190*/  ULDC UR6, c[0x0][0x3d0] ;  /* 0x0000f40000067ab9 */ /* 0x000fe20000000800 */
[----:B------:R-:W-:Y:S02]  /*01a0*/  IMAD.MOV.U32 R16, RZ, RZ, R8 ;  /* 0x000000ffff107224 */ /* 0x000fe400078e0008 */
[----:B------:R-:W-:Y:S02]  /*01b0*/  IMAD.MOV.U32 R17, RZ, RZ, R9 ;  /* 0x000000ffff117224 */ /* 0x000fe400078e0009 */
[----:B------:R-:W-:Y:S01]  /*01c0*/  IMAD R3, R0, UR6, R3 ;  /* 0x0000000600037c24 */ /* 0x000fe2000f8e0203 */
[----:B------:R-:W-:Y:S06]  /*01d0*/  BRA `(.L_x_1989) ;  /* 0x0000000000547947 */ /* 0x000fec0003800000 */
.L_x_1988:
        /* <DEDUP_REMOVED lines=21> */
.L_x_1989:
[----:B------:R-:W-:Y:S05]  /*0330*/  BSYNC B0 ;  /* 0x0000000000007941 */ /* 0x000fea0003800000 */
.L_x_1987:
        /* <DEDUP_REMOVED lines=15> */
[----:B------:R-:W-:Y:S05]  /*0430*/  CALL.REL.NOINC `($__internal_99_$__cuda_sm20_div_s64) ;  /* 0x0000001400707944 */ /* 0x000fea0003c00000 */
[--C-:B------:R-:W-:Y:S01]  /*0440*/  IMAD.MOV R5, RZ, RZ, -R8.reuse ;  /* 0x000000ffff057224 */ /* 0x100fe200078e0a08 */
[----:B------:R-:W-:Y:S01]  /*0450*/  MOV R15, R9 ;  /* 0x00000009000f7202 */ /* 0x000fe20000000f00 */
[----:B------:R-:W-:Y:S02]  /*0460*/  IMAD.MOV.U32 R14, RZ, RZ, R8 ;  /* 0x000000ffff0e7224 */ /* 0x000fe400078e0008 */
[----:B------:R-:W-:Y:S01]  /*0470*/  IMAD R2, R5, UR5, R16 ;  /* 0x0000000505027c24 */ /* 0x000fe2000f8e0210 */
[----:B------:R-:W-:Y:S06]  /*0480*/  BRA `(.L_x_1992) ;  /* 0x0000000000547947 */ /* 0x000fec0003800000 */
.L_x_1991:
        /* <DEDUP_REMOVED lines=21> */
.L_x_1992:
[----:B------:R-:W-:Y:S05]  /*05e0*/  BSYNC B0 ;  /* 0x0000000000007941 */ /* 0x000fea0003800000 */
.L_x_1990:
        /* <DEDUP_REMOVED lines=24> */
.L_x_1998:
        /* <DEDUP_REMOVED lines=11> */
[----:B------:R-:W-:Y:S05]  /*0820*/  CALL.REL.NOINC `($__internal_99_$__cuda_sm20_div_s64) ;  /* 0x0000001000747944 */ /* 0x000fea0003c00000 */
[----:B------:R-:W-:Y:S02]  /*0830*/  IMAD.MOV R7, RZ, RZ, -R8 ;  /* 0x000000ffff077224 */ /* 0x000fe400078e0a08 */
[----:B------:R-:W-:Y:S02]  /*0840*/  IMAD.MOV.U32 R15, RZ, RZ, R9 ;  /* 0x000000ffff0f7224 */ /* 0x000fe400078e0009 */
[----:B------:R-:W-:Y:S01]  /*0850*/  IMAD R7, R7, UR10, R14 ;  /* 0x0000000a07077c24 */ /* 0x000fe2000f8e020e */
[----:B------:R-:W-:Y:S01]  /*0860*/  MOV R14, R8 ;  /* 0x00000008000e7202 */ /* 0x000fe20000000f00 */
[----:B------:R-:W-:Y:S06]  /*0870*/  BRA `(.L_x_1997) ;  /* 0x0000000000587947 */ /* 0x000fec0003800000 */
.L_x_1996:
        /* <DEDUP_REMOVED lines=22> */
.L_x_1997:
[----:B------:R-:W-:Y:S05]  /*09e0*/  BSYNC B0 ;  /* 0x0000000000007941 */ /* 0x000fea0003800000 */
.L_x_1995:
        /* <DEDUP_REMOVED lines=10> */
.L_x_1994:
        /* <DEDUP_REMOVED lines=9> */
.L_x_2011:
        /* <DEDUP_REMOVED lines=12> */
[----:B------:R-:W-:Y:S01]  /*0be0*/  IMAD.MOV R15, RZ, RZ, -R8 ;  /* 0x000000ffff0f7224 */ /* 0x000fe200078e0a08 */
[----:B------:R-:W-:Y:S01]  /*0bf0*/  MOV R16, R8 ;  /* 0x0000000800107202 */ /* 0x000fe20000000f00 */
[----:B------:R-:W-:Y:S02]  /*0c00*/  IMAD.MOV.U32 R17, RZ, RZ, R9 ;  /* 0x000000ffff117224 */ /* 0x000fe400078e0009 */
[----:B------:R-:W-:Y:S01]  /*0c10*/  IMAD R15, R15, UR5, R14 ;  /* 0x000000050f0f7c24 */ /* 0x000fe2000f8e020e */
[----:B------:R-:W-:Y:S06]  /*0c20*/  BRA `(.L_x_2001) ;  /* 0x0000000000547947 */ /* 0x000fec0003800000 */
.L_x_2000:
        /* <DEDUP_REMOVED lines=21> */
.L_x_2001:
[----:B------:R-:W-:Y:S05]  /*0d80*/  BSYNC B0 ;  /* 0x0000000000007941 */ /* 0x000fea0003800000 */
.L_x_1999:
        /* <DEDUP_REMOVED lines=15> */
[----:B------:R-:W-:Y:S05]  /*0e80*/  CALL.REL.NOINC `($__internal_99_$__cuda_sm20_div_s64) ;  /* 0x0000000800dc7944 */ /* 0x000fea0003c00000 */
[----:B------:R-:W-:Y:S01]  /*0e90*/  IADD3 R17, -R8, RZ, RZ ;  /* 0x000000ff08117210 */ /* 0x000fe20007ffe1ff */
[----:B------:R-:W-:Y:S02]  /*0ea0*/  IMAD.MOV.U32 R14, RZ, RZ, R8 ;  /* 0x000000ffff0e7224 */ /* 0x000fe400078e0008 */
[----:B------:R-:W-:Y:S02]  /*0eb0*/  IMAD.MOV.U32 R15, RZ, RZ, R9 ;  /* 0x000000ffff0f7224 */ /* 0x000fe400078e0009 */
[----:B------:R-:W-:Y:S01]  /*0ec0*/  IMAD R17, R17, UR10, R16 ;  /* 0x0000000a11117c24 */ /* 0x000fe2000f8e0210 */
[----:B------:R-:W-:Y:S06]  /*0ed0*/  BRA `(.L_x_2004) ;  /* 0x0000000000547947 */ /* 0x000fec0003800000 */
.L_x_2003:
        /* <DEDUP_REMOVED lines=21> */
.L_x_2004:
[----:B------:R-:W-:Y:S05]  /*1030*/  BSYNC B0 ;  /* 0x0000000000007941 */ /* 0x000fea0003800000 */
.L_x_2002:
        /* <DEDUP_REMOVED lines=16> */
[----:B------:R-:W-:Y:S01]  /*1140*/  IMAD.MOV R15, RZ, RZ, -R8 ;  /* 0x000000ffff0f7224 */ /* 0x000fe200078e0a08 */
[----:B------:R-:W-:Y:S01]  /*1150*/  MOV R16, R8 ;  /* 0x0000000800107202 */ /* 0x000fe20000000f00 */
[----:B------:R-:W-:Y:S02]  /*1160*/  IMAD.MOV.U32 R17, RZ, RZ, R9 ;  /* 0x000000ffff117224 */ /* 0x000fe400078e0009 */
[----:B------:R-:W-:Y:S01]  /*1170*/  IMAD R15, R15, UR10, R14 ;  /* 0x0000000a0f0f7c24 */ /* 0x000fe2000f8e020e */
[----:B------:R-:W-:Y:S06]  /*1180*/  BRA `(.L_x_2007) ;  /* 0x0000000000547947 */ /* 0x000fec0003800000 */
.L_x_2006:
        /* <DEDUP_REMOVED lines=21> */
.L_x_2007:
[----:B------:R-:W-:Y:S05]  /*12e0*/  BSYNC B0 ;  /* 0x0000000000007941 */ /* 0x000fea0003800000 */
.L_x_2005:
        /* <DEDUP_REMOVED lines=13> */
[----:B------:R-:W-:Y:S02]  /*13c0*/  MOV R5, UR11 ;  /* 0x0000000b00057c02 */ /* 0x000fe40008000f00 */
[----:B------:R-:W-:-:S07]  /*13d0*/  MOV R6, 0x13f0 ;  /* 0x000013f000067802 */ /* 0x000fce0000000f00 */
[----:B------:R-:W-:Y:S05]  /*13e0*/  CALL.REL.NOINC `($__internal_99_$__cuda_sm20_div_s64) ;  /* 0x0000000400847944 */ /* 0x000fea0003c00000 */
[----:B------:R-:W-:Y:S01]  /*13f0*/  IMAD.MOV R17, RZ, RZ, -R8 ;  /* 0x000000ffff117224 */ /* 0x000fe200078e0a08 */
[----:B------:R-:W-:Y:S01]  /*1400*/  MOV R14, R8 ;  /* 0x00000008000e7202 */ /* 0x000fe20000000f00 */
[----:B------:R-:W-:Y:S02]  /*1410*/  IMAD.MOV.U32 R15, RZ, RZ, R9 ;  /* 0x000000ffff0f7224 */ /* 0x000fe400078e0009 */
[----:B------:R-:W-:Y:S01]  /*1420*/  IMAD R17, R17, UR10, R16 ;  /* 0x0000000a11117c24 */ /* 0x000fe2000f8e0210 */
[----:B------:R-:W-:Y:S06]  /*1430*/  BRA `(.L_x_2010) ;  /* 0x0000000000547947 */ /* 0x000fec0003800000 */
.L_x_2009:
        /* <DEDUP_REMOVED lines=21> */
.L_x_2010:
[----:B------:R-:W-:Y:S05]  /*1590*/  BSYNC B0 ;  /* 0x0000000000007941 */ /* 0x000fea0003800000 */
.L_x_2008:
        /* <DEDUP_REMOVED lines=11> */
.L_x_1993:
        /* <DEDUP_REMOVED lines=9> */
[----:B------:R-:W-:Y:S01]  /*16e0*/  IADD3 R2, R3, -R2, RZ ;  /* 0x8000000203027210 */ /* 0x000fe20007ffe0ff */
[----:B------:R-:W-:Y:S03]  /*16f0*/  BSSY B1, `(.L_x_2014) ;  /* 0x0000018000017945 */ /* 0x000fe60003800000 */
[C---:B------:R-:W-:Y:S01]  /*1700*/  ISETP.GT.U32.AND P0, PT, R2.reuse, UR10, PT ;  /* 0x0000000a02007c0c */ /* 0x040fe2000bf04070 */
[----:B------:R-:W0:Y:S01]  /*1710*/  LDC R4, c[0x0][R4+0x21c] ;  /* 0x0000870004047b82 */ /* 0x000e220000000800 */
[----:B------:R-:W-:Y:S01]  /*1720*/  VIADD R0, R2, 0x1 ;  /* 0x0000000102007836 */ /* 0x000fe20000000000 */
[----:B------:R-:W-:-:S04]  /*1730*/  SHF.R.S32.HI R2, RZ, 0x1f, R2 ;  /* 0x0000001fff027819 */ /* 0x000fc80000011402 */
[----:B------:R-:W-:Y:S02]  /*1740*/  ISETP.GT.U32.AND P1, PT, R0, UR10, PT ;  /* 0x0000000a00007c0c */ /* 0x000fe4000bf24070 */
[----:B------:R-:W-:Y:S02]  /*1750*/  SHF.R.S32.HI R0, RZ, 0x1f, R0 ;  /* 0x0000001fff007819 */ /* 0x000fe40000011400 */
[----:B------:R-:W-:Y:S02]  /*1760*/  ISETP.GT.AND.EX P0, PT, R2, UR11, PT, P0 ;  /* 0x0000000b02007c0c */ /* 0x000fe4000bf04300 */
[----:B------:R-:W-:Y:S02]  /*1770*/  ISETP.GT.AND.EX P1, PT, R0, UR11, PT, P1 ;  /* 0x0000000b00007c0c */ /* 0x000fe4000bf24310 */
        /* <DEDUP_REMOVED lines=15> */
.L_x_2015:
[----:B------:R-:W-:Y:S05]  /*1870*/  BSYNC B1 ;  /* 0x0000000000017941 */ /* 0x000fea0003800000 */
.L_x_2014:
[----:B-----5:R-:W-:-:S04]  /*1880*/  @P0 PRMT R2, RZ, 0x7610, R2 ;  /* 0x00007610ff020816 */ /* 0x020fc80000000002 */
[----:B------:R-:W-:Y:S01]  /*1890*/  @P0 PRMT R2, R2, 0x5410, RZ ;  /* 0x0000541002020816 */ /* 0x000fe200000000ff */
[----:B------:R-:W-:Y:S06]  /*18a0*/  @!P1 BRA `(.L_x_2016) ;  /* 0x0000000000109947 */ /* 0x000fec0003800000 */
[----:B------:R-:W-:Y:S01]  /*18b0*/  PRMT R0, RZ, 0x5410, RZ ;  /* 0x00005410ff007816 */ /* 0x000fe200000000ff */
[----:B------:R-:W-:Y:S06]  /*18c0*/  BRA `(.L_x_2016) ;  /* 0x0000000000087947 */ /* 0x000fec0003800000 */
.L_x_2013:
[----:B------:R-:W-:Y:S02]  /*18d0*/  PRMT R0, RZ, 0x5410, RZ ;  /* 0x00005410ff007816 */ /* 0x000fe400000000ff */
[----:B------:R-:W-:-:S07]  /*18e0*/  PRMT R2, RZ, 0x5410, RZ ;  /* 0x00005410ff027816 */ /* 0x000fce00000000ff */
.L_x_2016:
[----:B------:R-:W-:Y:S05]  /*18f0*/  BSYNC B0 ;  /* 0x0000000000007941 */ /* 0x000fea0003800000 */
.L_x_2012:
        /* <DEDUP_REMOVED lines=16> */
        .weak           $__internal_99_$__cuda_sm20_div_s64
        .type           $__internal_99_$__cuda_sm20_div_s64,@function
        .size           $__internal_99_$__cuda_sm20_div_s64,(.L_x_3247 - $__internal_99_$__cuda_sm20_div_s64)
$__internal_99_$__cuda_sm20_div_s64:
        /* <DEDUP_REMOVED lines=82> */
[----:B------:R-:W-:Y:S06]  /*1f20*/  RET.REL.NODEC R6 `(_ZN2at6native16triu_tril_kernelIN3c107complexINS2_4HalfEEEiLb0ELi2ELb0EEEvNS_4cuda6detail10TensorInfoIT_T0_EENS8_IKS9_SA_EEllSA_) ;  /* 0xffffffe006347950 */ /* 0x000fec0003c3ffff */
.L_x_2017:
        /* <DEDUP_REMOVED lines=13> */
.L_x_3247:


//--------------------- .text._ZN2at6native16triu_tril_kernelIN3c107complexINS2_4HalfEEEiLb0ELi2ELb1EEEvNS_4cuda6detail10TensorInfoIT_T0_EENS8_IKS9_SA_EEllSA_ --------------------------
	.section	.text._ZN2at6native16triu_tril_kernelIN3c107complexINS2_4HalfEEEiLb0ELi2ELb1EEEvNS_4cuda6detail10TensorInfoIT_T0_EENS8_IKS9_SA_EEllSA_,"ax",@progbits
	.align	128
        .global         _ZN2at6native16triu_tril_kernelIN3c107complexINS2_4HalfEEEiLb0ELi2ELb1EEEvNS_4cuda6detail10TensorInfoIT_T0_EENS8_IKS9_SA_EEllSA_
        .type           _ZN2at6native16triu_tril_kernelIN3c107complexINS2_4HalfEEEiLb0ELi2ELb1EEEvNS_4cuda6detail10TensorInfoIT_T0_EENS8_IKS9_SA_EEllSA_,@function
        .size           _ZN2at6native16triu_tril_kernelIN3c107complexINS2_4HalfEEEiLb0ELi2ELb1EEEvNS_4cuda6detail10TensorInfoIT_T0_EENS8_IKS9_SA_EEllSA_,(.L_x_3249 - _ZN2at6native16triu_tril_kernelIN3c107complexINS2_4HalfEEEiLb0ELi2ELb1EEEvNS_4cuda6detail10TensorInfoIT_T0_EENS8_IKS9_SA_EEllSA_)
        .other          _ZN2at6native16triu_tril_kernelIN3c107complexINS2_4HalfEEEiLb0ELi2ELb1EEEvNS_4cuda6detail10TensorInfoIT_T0_EENS8_IKS9_SA_EEllSA_,@"STO_CUDA_ENTRY STV_DEFAULT"
_ZN2at6native16triu_tril_kernelIN3c107complexINS2_4HalfEEEiLb0ELi2ELb1EEEvNS_4cuda6detail10TensorInfoIT_T0_EENS8_IKS9_SA_EEllSA_:
.text._ZN2at6native16triu_tril_kernelIN3c107complexINS2_4HalfEEEiLb0ELi2ELb1EEEvNS_4cuda6detail10TensorInfoIT_T0_EENS8_IKS9_SA_EEllSA_:
        /* <DEDUP_REMOVED lines=23> */
[----:B------:R-:W-:Y:S05]  /*0170*/  CALL.REL.NOINC `($__internal_100_$__cuda_sm20_div_s64) ;  /* 0x0000001400c87944 */ /* 0x000fea0003c00000 */
[----:B------:R-:W-:Y:S01]  /*0180*/  IADD3 R0, -R8, RZ, RZ ;  /* 0x000000ff08007210 */ /* 0x000fe20007ffe1ff */
[----:B------:R-:W-:Y:S01]  /*0190*/  ULDC UR6, c[0x0][0x3d0] ;  /* 0x0000f40000067ab9 */ /* 0x000fe20000000800 */
[----:B------:R-:W-:-:S03]  /*01a0*/  IMAD.MOV.U32 R4, RZ, RZ, R8 ;  /* 0x000000ffff047224 */ /* 0x000fc600078e0008 */
[----:B------:R-:W-:Y:S01]  /*01b0*/  IMAD R3, R0, UR6, R3 ;  /* 0x0000000600037c24 */ /* 0x000fe2000f8e0203 */
[----:B------:R-:W-:Y:S06]  /*01c0*/  BRA `(.L_x_2020) ;  /* 0x0000000000587947 */ /* 0x000fec0003800000 */
.L_x_2019:
        /* <DEDUP_REMOVED lines=19> */
[----:B------:R-:W-:Y:S01]  /*0300*/  IADD3 R0, -R2, RZ, RZ ;  /* 0x000000ff02007210 */ /* 0x000fe20007ffe1ff */
[----:B------:R-:W-:-:S04]  /*0310*/  IMAD.MOV.U32 R4, RZ, RZ, R2 ;  /* 0x000000ffff047224 */ /* 0x000fc800078e0002 */
[----:B------:R-:W-:-:S07]  /*0320*/  IMAD R3, R0, UR5, R3 ;  /* 0x0000000500037c24 */ /* 0x000fce000f8e0203 */
.L_x_2020:
[----:B------:R-:W-:Y:S05]  /*0330*/  BSYNC B0 ;  /* 0x0000000000007941 */ /* 0x000fea0003800000 */
.L_x_2018:
        /* <DEDUP_REMOVED lines=13> */
[----:B------:R-:W-:Y:S05]  /*0410*/  CALL.REL.NOINC `($__internal_101_$__cuda_sm20_rem_s64) ;  /* 0x00000018006c7944 */ /* 0x000fea0003c00000 */
[----:B------:R-:W-:Y:S05]  /*0420*/  BRA `(.L_x_2023) ;  /* 0x0000000000447947 */ /* 0x000fea0003800000 */
.L_x_2022:
        /* <DEDUP_REMOVED lines=17> */
.L_x_2023:
[----:B------:R-:W-:Y:S05]  /*0540*/  BSYNC B0 ;  /* 0x0000000000007941 */ /* 0x000fea0003800000 */
.L_x_2021:
[----:B------:R-:W-:Y:S01]  /*0550*/  IADD3 R0, -R2, 0x2, R3 ;  /* 0x0000000202007810 */ /* 0x000fe20007ffe103 */
[----:B------:R-:W-:-:S03]  /*0560*/  ULDC.64 UR4, c[0x0][0x3c0] ;  /* 0x0000f00000047ab9 */ /* 0x000fc60000000a00 */
[----:B------:R-:W-:Y:S02]  /*0570*/  ISETP.GT.U32.AND P0, PT, R0, UR4, PT ;  /* 0x0000000400007c0c */ /* 0x000fe4000bf04070 */
[----:B------:R-:W-:-:S04]  /*0580*/  SHF.R.S32.HI R0, RZ, 0x1f, R0 ;  /* 0x0000001fff007819 */ /* 0x000fc80000011400 */
[----:B------:R-:W-:-:S13]  /*0590*/  ISETP.GT.AND.EX P0, PT, R0, UR5, PT, P0 ;  /* 0x0000000500007c0c */ /* 0x000fda000bf04300 */
[----:B------:R-:W-:Y:S05]  /*05a0*/  @!P0 EXIT ;  /* 0x000000000000894d */ /* 0x000fea0003800000 */
        /* <DEDUP_REMOVED lines=10> */
[----:B------:R-:W-:Y:S05]  /*0650*/  CALL.REL.NOINC `($__internal_100_$__cuda_sm20_div_s64) ;  /* 0x0000001000907944 */ /* 0x000fea0003c00000 */
[----:B------:R-:W-:Y:S01]  /*0660*/  IMAD.MOV.U32 R14, RZ, RZ, R8 ;  /* 0x000000ffff0e7224 */ /* 0x000fe200078e0008 */
[----:B------:R-:W-:Y:S01]  /*0670*/  MOV R15, R5 ;  /* 0x00000005000f7202 */ /* 0x000fe20000000f00 */
[----:B------:R-:W-:Y:S06]  /*0680*/  BRA `(.L_x_2026) ;  /* 0x00000000004c7947 */ /* 0x000fec0003800000 */
.L_x_2025:
        /* <DEDUP_REMOVED lines=19> */
.L_x_2026:
[----:B------:R-:W-:Y:S05]  /*07c0*/  BSYNC B0 ;  /* 0x0000000000007941 */ /* 0x000fea0003800000 */
.L_x_2024:
        /* <DEDUP_REMOVED lines=18> */
.L_x_2032:
        /* <DEDUP_REMOVED lines=10> */
[----:B------:R-:W-:Y:S05]  /*0990*/  CALL.REL.NOINC `($__internal_100_$__cuda_sm20_div_s64) ;  /* 0x0000000c00c07944 */ /* 0x000fea0003c00000 */
[----:B------:R-:W-:Y:S01]  /*09a0*/  IMAD.MOV R4, RZ, RZ, -R8 ;  /* 0x000000ffff047224 */ /* 0x000fe200078e0a08 */
[----:B------:R-:W-:-:S03]  /*09b0*/  MOV R15, R5 ;  /* 0x00000005000f7202 */ /* 0x000fc60000000f00 */
[----:B------:R-:W-:Y:S02]  /*09c0*/  IMAD R9, R9, R4, R14 ;  /* 0x0000000409097224 */ /* 0x000fe400078e020e */
[----:B------:R-:W-:Y:S01]  /*09d0*/  IMAD.MOV.U32 R14, RZ, RZ, R8 ;  /* 0x000000ffff0e7224 */ /* 0x000fe200078e0008 */
[----:B------:R-:W-:Y:S06]  /*09e0*/  BRA `(.L_x_2031) ;  /* 0x0000000000587947 */ /* 0x000fec0003800000 */
.L_x_2030:
        /* <DEDUP_REMOVED lines=22> */
.L_x_2031:
[----:B------:R-:W-:Y:S05]  /*0b50*/  BSYNC B0 ;  /* 0x0000000000007941 */ /* 0x000fea0003800000 */
.L_x_2029:
        /* <DEDUP_REMOVED lines=8> */
.L_x_2028:
[----:B------:R-:W-:-:S13]  /*0be0*/  ISETP.GE.U32.AND P0, PT, R20, 0x3, PT ;  /* 0x000000031400780c */ /* 0x000fda0003f06070 */
[----:B------:R-:W-:Y:S05]  /*0bf0*/  @!P0 BRA `(.L_x_2027) ;  /* 0x0000000800b88947 */ /* 0x000fea0003800000 */
[----:B------:R-:W-:Y:S01]  /*0c00*/  HFMA2.MMA R5, -RZ, RZ, 0, 6.4373016357421875e-06 ;  /* 0x0000006cff057435 */ /* 0x000fe200000001ff */
[C---:B------:R-:W-:Y:S02]  /*0c10*/  IMAD.SHL.U32 R21, R18.reuse, 0x4, RZ ;  /* 0x0000000412157824 */ /* 0x040fe400078e00ff */
[----:B------:R-:W-:-:S03]  /*0c20*/  VIADD R20, R18, 0x4 ;  /* 0x0000000412147836 */ /* 0x000fc60000000000 */
[----:B------:R-:W-:-:S04]  /*0c30*/  IADD3 R21, R21, 0xe0, RZ ;  /* 0x000000e015157810 */ /* 0x000fc80007ffe0ff */
[----:B------:R-:W-:-:S07]  /*0c40*/  IMAD R18, R18, 0x4, R5 ;  /* 0x0000000412127824 */ /* 0x000fce00078e0205 */
.L_x_2045:
        /* <DEDUP_REMOVED lines=16> */
.L_x_2034:
        /* <DEDUP_REMOVED lines=22> */
.L_x_2035:
[----:B------:R-:W-:Y:S05]  /*0eb0*/  BSYNC B0 ;  /* 0x0000000000007941 */ /* 0x000fea0003800000 */
.L_x_2033:
        /* <DEDUP_REMOVED lines=12> */
[----:B------:R-:W-:Y:S05]  /*0f80*/  CALL.REL.NOINC `($__internal_100_$__cuda_sm20_div_s64) ;  /* 0x0000000800447944 */ /* 0x000fea0003c00000 */
[----:B------:R-:W-:Y:S02]  /*0f90*/  IMAD.MOV R6, RZ, RZ, -R8 ;  /* 0x000000ffff067224 */ /* 0x000fe400078e0a08 */
[----:B------:R-:W-:Y:S02]  /*0fa0*/  IMAD.MOV.U32 R15, RZ, RZ, R5 ;  /* 0x000000ffff0f7224 */ /* 0x000fe400078e0005 */
[----:B------:R-:W-:Y:S01]  /*0fb0*/  IMAD R6, R9, R6, R14 ;  /* 0x0000000609067224 */ /* 0x000fe200078e020e */
[----:B------:R-:W-:Y:S01]  /*0fc0*/  MOV R14, R8 ;  /* 0x00000008000e7202 */ /* 0x000fe20000000f00 */
[----:B------:R-:W-:Y:S06]  /*0fd0*/  BRA `(.L_x_2038) ;  /* 0x0000000000587947 */ /* 0x000fec0003800000 */
.L_x_2037:
        /* <DEDUP_REMOVED lines=22> */
.L_x_2038:
[----:B------:R-:W-:Y:S05]  /*1140*/  BSYNC B0 ;  /* 0x0000000000007941 */ /* 0x000fea0003800000 */
.L_x_2036:
        /* <DEDUP_REMOVED lines=12> */
[----:B------:R-:W-:Y:S05]  /*1210*/  CALL.REL.NOINC `($__internal_100_$__cuda_sm20_div_s64) ;  /* 0x0000000400a07944 */ /* 0x000fea0003c00000 */
[----:B------:R-:W-:Y:S01]  /*1220*/  IADD3 R6, -R8, RZ, RZ ;  /* 0x000000ff08067210 */ /* 0x000fe20007ffe1ff */
[----:B------:R-:W-:-:S04]  /*1230*/  IMAD.MOV.U32 R15, RZ, RZ, R5 ;  /* 0x000000ffff0f7224 */ /* 0x000fc800078e0005 */
[----:B------:R-:W-:Y:S02]  /*1240*/  IMAD R6, R9, R6, R14 ;  /* 0x0000000609067224 */ /* 0x000fe400078e020e */
[----:B------:R-:W-:Y:S01]  /*1250*/  IMAD.MOV.U32 R14, RZ, RZ, R8 ;  /* 0x000000ffff0e7224 */ /* 0x000fe200078e0008 */
[----:B------:R-:W-:Y:S06]  /*1260*/  BRA `(.L_x_2041) ;  /* 0x0000000000587947 */ /* 0x000fec0003800000 */
.L_x_2040:
        /* <DEDUP_REMOVED lines=22> */
.L_x_2041:
[----:B------:R-:W-:Y:S05]  /*13d0*/  BSYNC B0 ;  /* 0x0000000000007941 */ /* 0x000fea0003800000 */
.L_x_2039:
        /* <DEDUP_REMOVED lines=12> */
[----:B------:R-:W-:Y:S05]  /*14a0*/  CALL.REL.NOINC `($__internal_100_$__cuda_sm20_div_s64) ;  /* 0x0000000000fc7944 */ /* 0x000fea0003c00000 */
[----:B------:R-:W-:Y:S02]  /*14b0*/  IMAD.MOV R4, RZ, RZ, -R8 ;  /* 0x000000ffff047224 */ /* 0x000fe400078e0a08 */
[----:B------:R-:W-:Y:S02]  /*14c0*/  IMAD.MOV.U32 R15, RZ, RZ, R5 ;  /* 0x000000ffff0f7224 */ /* 0x000fe400078e0005 */
[----:B------:R-:W-:Y:S01]  /*14d0*/  IMAD R9, R9, R4, R14 ;  /* 0x0000000409097224 */ /* 0x000fe200078e020e */
[----:B------:R-:W-:Y:S01]  /*14e0*/  MOV R14, R8 ;  /* 0x00000008000e7202 */ /* 0x000fe20000000f00 */
[----:B------:R-:W-:Y:S06]  /*14f0*/  BRA `(.L_x_2044) ;  /* 0x0000000000587947 */ /* 0x000fec0003800000 */
.L_x_2043:
        /* <DEDUP_REMOVED lines=22> */
.L_x_2044:
[----:B------:R-:W-:Y:S05]  /*1660*/  BSYNC B0 ;  /* 0x0000000000007941 */ /* 0x000fea0003800000 */
.L_x_2042:
[----:B------:R0:W1:Y:S01]  /*1670*/  LDC R5, c[0x0][R18+0x204] ;  /* 0x0000810012057b82 */ /* 0x0000620000000800 */
[----:B------:R-:W-:Y:S02]  /*1680*/  IADD3 R20, R20, -0x4, RZ ;  /* 0xfffffffc14147810 */ /* 0x000fe40007ffe0ff */
[----:B------:R-:W-:Y:S02]  /*1690*/  IADD3 R21, R21, -0x10, RZ ;  /* 0xfffffff015157810 */ /* 0x000fe40007ffe0ff */
[----:B------:R-:W-:Y:S01]  /*16a0*/  ISETP.GT.AND P0, PT, R20, 0x3, PT ;  /* 0x000000031400780c */ /* 0x000fe20003f04270 */
[----:B0-----:R-:W-:Y:S02]  /*16b0*/  VIADD R18, R18, 0xfffffff0 ;  /* 0xfffffff012127836 */ /* 0x001fe40000000000 */
[----:B-1----:R-:W-:-:S10]  /*16c0*/  IMAD R0, R5, R9, R0 ;  /* 0x0000000905007224 */ /* 0x002fd400078e0200 */
[----:B------:R-:W-:Y:S05]  /*16d0*/  @P0 BRA `(.L_x_2045) ;  /* 0xfffffff4005c0947 */ /* 0x000fea000383ffff */
.L_x_2027:
[----:B------:R-:W-:Y:S02]  /*16e0*/  ULDC UR5, c[0x0][UR6+0x21c] ;  /* 0x0000870006057abb */ /* 0x000fe40008000800 */
[----:B------:R-:W-:-:S13]  /*16f0*/  ISETP.LT.AND P0, PT, R3, UR5, PT ;  /* 0x0000000503007c0c */ /* 0x000fda000bf01270 */
[----:B------:R-:W-:Y:S05]  /*1700*/  @!P0 EXIT ;  /* 0x000000000000894d */ /* 0x000fea0003800000 */
[C---:B------:R-:W-:Y:S01]  /*1710*/  IMAD.IADD R4, R3.reuse, 0x1, -R2 ;  /* 0x0000000103047824 */ /* 0x040fe200078e0a02 */
[----:B------:R-:W-:Y:S01]  /*1720*/  ULDC.64 UR8, c[0x0][0x3c0] ;  /* 0x0000f00000087ab9 */ /* 0x000fe20000000a00 */
[----:B------:R-:W-:Y:S01]  /*1730*/  IADD3 R3, R3, 0x1, RZ ;  /* 0x0000000103037810 */ /* 0x000fe20007ffe0ff */
[----:B------:R-:W-:Y:S02]  /*1740*/  ULDC.64 UR6, c[0x0][0x208] ;  /* 0x0000820000067ab9 */ /* 0x000fe40000000a00 */
[----:B------:R-:W-:Y:S02]  /*1750*/  ISETP.GT.U32.AND P0, PT, R4, UR8, PT ;  /* 0x0000000804007c0c */ /* 0x000fe4000bf04070 */
[----:B------:R-:W-:Y:S02]  /*1760*/  SHF.R.S32.HI R4, RZ, 0x1f, R4 ;  /* 0x0000001fff047819 */ /* 0x000fe40000011404 */
[----:B------:R-:W-:Y:S02]  /*1770*/  ISETP.GE.AND P1, PT, R3, UR5, PT ;  /* 0x0000000503007c0c */ /* 0x000fe4000bf26270 */
[----:B------:R-:W-:-:S13]  /*1780*/  ISETP.GT.AND.EX P0, PT, R4, UR9, PT, P0 ;  /* 0x0000000904007c0c */ /* 0x000fda000bf04300 */
[----:B------:R-:W0:Y:S02]  /*1790*/  @P0 LDC.64 R4, c[0x0][0x210] ;  /* 0x00008400ff040b82 */ /* 0x000e240000000a00 */
[----:B0-----:R-:W-:-:S05]  /*17a0*/  @P0 IMAD.WIDE R4, R0, 0x4, R4 ;  /* 0x0000000400040825 */ /* 0x001fca00078e0204 */
[----:B------:R0:W-:Y:S01]  /*17b0*/  @P0 STG.E desc[UR6][R4.64], RZ ;  /* 0x000000ff04000986 */ /* 0x0001e2000c101906 */
[----:B------:R-:W-:Y:S05]  /*17c0*/  @P1 EXIT ;  /* 0x000000000000194d */ /* 0x000fea0003800000 */
[----:B------:R-:W-:-:S05]  /*17d0*/  IMAD.IADD R2, R3, 0x1, -R2 ;  /* 0x0000000103027824 */ /* 0x000fca00078e0a02 */
[----:B------:R-:W-:Y:S02]  /*17e0*/  ISETP.GT.U32.AND P0, PT, R2, UR8, PT ;  /* 0x0000000802007c0c */ /* 0x000fe4000bf04070 */
[----:B------:R-:W-:-:S04]  /*17f0*/  SHF.R.S32.HI R2, RZ, 0x1f, R2 ;  /* 0x0000001fff027819 */ /* 0x000fc80000011402 */
[----:B------:R-:W-:-:S13]  /*1800*/  ISETP.GT.AND.EX P0, PT, R2, UR9, PT, P0 ;  /* 0x0000000902007c0c */ /* 0x000fda000bf04300 */
[----:B------:R-:W-:Y:S05]  /*1810*/  @!P0 EXIT ;  /* 0x000000000000894d */ /* 0x000fea0003800000 */
[----:B------:R-:W1:Y:S01]  /*1820*/  LDC.64 R2, c[0x0][0x210] ;  /* 0x00008400ff027b82 */ /* 0x000e620000000a00 */
[----:B------:R-:W-:Y:S02]  /*1830*/  UMOV UR5, 0x6c ;  /* 0x0000006c00057882 */ /* 0x000fe40000000000 */
[----:B------:R-:W-:-:S12]  /*1840*/  ULEA UR5, UR4, UR5, 0x2 ;  /* 0x0000000504057291 */ /* 0x000fd8000f8e103f */
[----:B------:R-:W-:Y:S02]  /*1850*/  ULDC UR5, c[0x0][UR5+0x210] ;  /* 0x0000840005057abb */ /* 0x000fe40008000800 */
[----:B0-----:R-:W-:-:S05]  /*1860*/  IADD3 R5, R0, UR5, RZ ;  /* 0x0000000500057c10 */ /* 0x001fca000fffe0ff */
[----:B-1----:R-:W-:-:S05]  /*1870*/  IMAD.WIDE R2, R5, 0x4, R2 ;  /* 0x0000000405027825 */ /* 0x002fca00078e0202 */
[----:B------:R-:W-:Y:S01]  /*1880*/  STG.E desc[UR6][R2.64], RZ ;  /* 0x000000ff02007986 */ /* 0x000fe2000c101906 */
[----:B------:R-:W-:Y:S05]  /*1890*/  EXIT ;  /* 0x000000000000794d */ /* 0x000fea0003800000 */
        .weak           $__internal_100_$__cuda_sm20_div_s64
        .type           $__internal_100_$__cuda_sm20_div_s64,@function
        .size           $__internal_100_$__cuda_sm20_div_s64,($__internal_101_$__cuda_sm20_rem_s64 - $__internal_100_$__cuda_sm20_div_s64)
$__internal_100_$__cuda_sm20_div_s64:
        /* <DEDUP_REMOVED lines=29> */
[----:B------:R-:W-:Y:S01]  /*1a70*/  IADD3 R10, P0, RZ, -R10, RZ ;  /* 0x8000000aff0a7210 */ /* 0x000fe20007f1e0ff */
[----:B------:R-:W-:Y:S02]  /*1a80*/  IMAD.MOV.U32 R25, RZ, RZ, RZ ;  /* 0x000000ffff197224 */ /* 0x000fe400078e00ff */
[----:B------:R-:W-:Y:S02]  /*1a90*/  IMAD R8, R7, R16, R8 ;  /* 0x0000001007087224 */ /* 0x000fe400078e0208 */
[----:B------:R-:W-:-:S03]  /*1aa0*/  IMAD.HI.U32 R26, R27, R10, RZ ;  /* 0x0000000a1b1a7227 */ /* 0x000fc600078e00ff */
[----:B------:R-:W-:-:S05]  /*1ab0*/  IADD3.X R8, RZ, ~R8, RZ, P0, !PT ;  /* 0x80000008ff087210 */ /* 0x000fca00007fe4ff */
[----:B------:R-:W-:-:S04]  /*1ac0*/  IMAD.WIDE.U32 R26, P0, R27, R8, R26 ;  /* 0x000000081b1a7225 */ /* 0x000fc8000780001a */
[C---:B------:R-:W-:Y:S02]  /*1ad0*/  IMAD R11, R7.reuse, R8, RZ ;  /* 0x00000008070b7224 */ /* 0x040fe400078e02ff */
[----:B------:R-:W-:-:S04]  /*1ae0*/  IMAD.HI.U32 R10, P1, R7, R10, R26 ;  /* 0x0000000a070a7227 */ /* 0x000fc8000782001a */
[----:B------:R-:W-:Y:S01]  /*1af0*/  IMAD.HI.U32 R8, R7, R8, RZ ;  /* 0x0000000807087227 */ /* 0x000fe200078e00ff */
[----:B------:R-:W-:Y:S02]  /*1b00*/  IADD3 R10, P2, R11, R10, RZ ;  /* 0x0000000a0b0a7210 */ /* 0x000fe40007f5e0ff */
[----:B------:R-:W-:Y:S02]  /*1b10*/  SEL R11, R12, R5, !P3 ;  /* 0x000000050c0b7207 */ /* 0x000fe40005800000 */
[----:B------:R-:W-:Y:S01]  /*1b20*/  IADD3.X R8, R8, R7, RZ, P0, !PT ;  /* 0x0000000708087210 */ /* 0x000fe200007fe4ff */
[----:B------:R-:W-:Y:S01]  /*1b30*/  IMAD.HI.U32 R24, R10, R13, RZ ;  /* 0x0000000d0a187227 */ /* 0x000fe200078e00ff */
[----:B------:R-:W-:Y:S02]  /*1b40*/  LOP3.LUT R5, R4, R5, RZ, 0x3c, !PT ;  /* 0x0000000504057212 */ /* 0x000fe400078e3cff */
[----:B------:R-:W-:Y:S01]  /*1b50*/  IADD3.X R8, RZ, RZ, R8, P2, P1 ;  /* 0x000000ffff087210 */ /* 0x000fe200017e2408 */
        /* <DEDUP_REMOVED lines=32> */
[----:B------:R-:W-:Y:S01]  /*1d60*/  SEL R8, R8, R7, !P1 ;  /* 0x0000000708087207 */ /* 0x000fe20004800000 */
[----:B------:R-:W-:Y:S01]  /*1d70*/  IMAD.MOV.U32 R7, RZ, RZ, 0x0 ;  /* 0x00000000ff077424 */ /* 0x000fe200078e00ff */
[----:B------:R-:W-:-:S02]  /*1d80*/  ISETP.NE.AND.EX P0, PT, R4, RZ, PT, P0 ;  /* 0x000000ff0400720c */ /* 0x000fc40003f05300 */
[----:B------:R-:W-:Y:S02]  /*1d90*/  SEL R10, R10, R19, !P1 ;  /* 0x000000130a0a7207 */ /* 0x000fe40004800000 */
[----:B------:R-:W-:Y:S02]  /*1da0*/  SEL R8, R8, 0xffffffff, P0 ;  /* 0xffffffff08087807 */ /* 0x000fe40000000000 */
[----:B------:R-:W-:Y:S01]  /*1db0*/  SEL R5, R10, 0xffffffff, P0 ;  /* 0xffffffff0a057807 */ /* 0x000fe20000000000 */
[----:B------:R-:W-:Y:S06]  /*1dc0*/  RET.REL.NODEC R6 `(_ZN2at6native16triu_tril_kernelIN3c107complexINS2_4HalfEEEiLb0ELi2ELb1EEEvNS_4cuda6detail10TensorInfoIT_T0_EENS8_IKS9_SA_EEllSA_) ;  /* 0xffffffe0068c7950 */ /* 0x000fec0003c3ffff */
        .weak           $__internal_101_$__cuda_sm20_rem_s64
        .type           $__internal_101_$__cuda_sm20_rem_s64,@function
        .size           $__internal_101_$__cuda_sm20_rem_s64,(.L_x_3249 - $__internal_101_$__cuda_sm20_rem_s64)
$__internal_101_$__cuda_sm20_rem_s64:
        /* <DEDUP_REMOVED lines=31> */
[----:B------:R-:W-:-:S03]  /*1fc0*/  SEL R8, R13, R6, !P2 ;  /* 0x000000060d087207 */ /* 0x000fc60005000000 */
[----:B------:R-:W-:-:S04]  /*1fd0*/  IMAD.WIDE.U32 R10, P0, R11, R12, R10 ;  /* 0x0000000c0b0a7225 */ /* 0x000fc8000780000a */
[----:B------:R-:W-:-:S04]  /*1fe0*/  IMAD.HI.U32 R9, P3, R7, R9, R10 ;  /* 0x0000000907097227 */ /* 0x000fc8000786000a */
        /* <DEDUP_REMOVED lines=16> */
[----:B------:R-:W-:Y:S01]  /*20f0*/  IMAD.X R2, RZ, RZ, R2, P3 ;  /* 0x000000ffff027224 */ /* 0x000fe200018e0602 */
[----:B------:R-:W-:Y:S01]  /*2100*/  IADD3 R8, P3, -R6, R8, RZ ;  /* 0x0000000806087210 */ /* 0x000fe20007f7e1ff */
[----:B------:R-:W-:-:S03]  /*2110*/  IMAD R9, R9, UR5, R7 ;  /* 0x0000000509097c24 */ /* 0x000fc6000f8e0207 */
[----:B------:R-:W-:Y:S01]  /*2120*/  ISETP.GE.U32.AND P0, PT, R8, UR4, PT ;  /* 0x0000000408007c0c */ /* 0x000fe2000bf06070 */
[----:B------:R-:W-:-:S05]  /*2130*/  IMAD R2, R2, UR4, R9 ;  /* 0x0000000402027c24 */ /* 0x000fca000f8e0209 */
        /* <DEDUP_REMOVED lines=9> */
[----:B------:R-:W-:-:S03]  /*21d0*/  IMAD.MOV.U32 R6, RZ, RZ, R0 ;  /* 0x000000ffff067224 */ /* 0x000fc600078e0000 */
[----:B------:R-:W-:Y:S02]  /*21e0*/  SEL R2, R2, R7, P0 ;  /* 0x0000000702027207 */ /* 0x000fe40000000000 */
[----:B------:R-:W-:Y:S02]  /*21f0*/  ISETP.NE.U32.AND P0, PT, RZ, UR7, PT ;  /* 0x00000007ff007c0c */ /* 0x000fe4000bf05070 */
[-C--:B------:R-:W-:Y:S02]  /*2200*/  IADD3 R7, RZ, -R2.reuse, RZ ;  /* 0x80000002ff077210 */ /* 0x080fe40007ffe0ff */
[----:B------:R-:W-:Y:S02]  /*2210*/  ISETP.NE.AND.EX P0, PT, RZ, UR8, PT, P0 ;  /* 0x00000008ff007c0c */ /* 0x000fe4000bf05300 */
[----:B------:R-:W-:Y:S01]  /*2220*/  SEL R2, R7, R2, !P2 ;  /* 0x0000000207027207 */ /* 0x000fe20005000000 */
[----:B------:R-:W-:-:S03]  /*2230*/  HFMA2.MMA R7, -RZ, RZ, 0, 0 ;  /* 0x00000000ff077435 */ /* 0x000fc600000001ff */
[----:B------:R-:W-:-:S03]  /*2240*/  SEL R2, R2, 0xffffffff, P0 ;  /* 0xffffffff02027807 */ /* 0x000fc60000000000 */
[----:B------:R-:W-:Y:S05]  /*2250*/  RET.REL.NODEC R6 `(_ZN2at6native16triu_tril_kernelIN3c107complexINS2_4HalfEEEiLb0ELi2ELb1EEEvNS_4cuda6detail10TensorInfoIT_T0_EENS8_IKS9_SA_EEllSA_) ;  /* 0xffffffdc06687950 */ /* 0x000fea0003c3ffff */
.L_x_2046:
        /* <DEDUP_REMOVED lines=10> */
.L_x_3249:


//--------------------- .text._ZN2at6native16triu_tril_kernelIN3c107complexIfEElLb0ELi1ELb0EEEvNS_4cuda6detail10TensorInfoIT_T0_EENS7_IKS8_S9_EEllS9_ --------------------------
	.section	.text._ZN2at6native16triu_tril_kernelIN3c107complexIfEElLb0ELi1ELb0EEEvNS_4cuda6detail10TensorInfoIT_T0_EENS7_IKS8_S9_EEllS9_,"ax",@progbits
	.align	128
        .global         _ZN2at6native16triu_tril_kernelIN3c107complexIfEElLb0ELi1ELb0EEEvNS_4cuda6detail10TensorInfoIT_T0_EENS7_IKS8_S9_EEllS9_
        .type           _ZN2at6native16triu_tril_kernelIN3c107complexIfEElLb0ELi1ELb0EEEvNS_4cuda6detail10TensorInfoIT_T0_EENS7_IKS8_S9_EEllS9_,@function
        .size           _ZN2at6native16triu_tril_kernelIN3c107complexIfEElLb0ELi1ELb0EEEvNS_4cuda6detail10TensorInfoIT_T0_EENS7_IKS8_S9_EEllS9_,(.L_x_3250 - _ZN2at6native16triu_tril_kernelIN3c107complexIfEElLb0ELi1ELb0EEEvNS_4cuda6detail10TensorInfoIT_T0_EENS7_IKS8_S9_EEllS9_)
        .other          _ZN2at6native16triu_tril_kernelIN3c107complexIfEElLb0ELi1ELb0EEEvNS_4cuda6detail10TensorInfoIT_T0_EENS7_IKS8_S9_EEllS9_,@"STO_CUDA_ENTRY STV_DEFAULT"
_ZN2at6native16triu_tril_kernelIN3c107complexIfEElLb0ELi1ELb0EEEvNS_4cuda6detail10TensorInfoIT_T0_EENS7_IKS8_S9_EEllS9_:
.text._ZN2at6native16triu_tril_kernelIN3c107complexIfEElLb0ELi1ELb0EEEvNS_4cuda6detail10TensorInfoIT_T0_EENS7_IKS8_S9_EEllS9_:
[----:B------:R-:W-:Y:S01]  /*0000*/  LDC R1, c[0x0][0x28] ;  /* 0x00000a00ff017b82 */ /* 0x000fe20000000800 */
[----:B------:R-:W0:Y:S07]  /*0010*/  S2R R2, SR_TID.X ;  /* 0x0000000000027919 */ /* 0x000e2e0000002100 */
[----:B------:R-:W0:Y:S01]  /*0020*/  S2UR UR4, SR_CTAID.X ;  /* 0x00000000000479c3 */ /* 0x000e220000002500 */
[----:B------:R-:W-:-:S07]  /*0030*/  HFMA2.MMA R3, -RZ, RZ, 0, 0 ;  /* 0x00000000ff037435 */ /* 0x000fce00000001ff */
        /* <DEDUP_REMOVED lines=17> */
[----:B------:R-:W-:Y:S05]  /*0150*/  CALL.REL.NOINC `($__internal_102_$__cuda_sm20_div_s64) ;  /* 0x0000001c00c07944 */ /* 0x000fea0003c00000 */
        /* <DEDUP_REMOVED lines=10> */
.L_x_2048:
        /* <DEDUP_REMOVED lines=23> */
.L_x_2049:
[----:B------:R-:W-:Y:S05]  /*0370*/  BSYNC B0 ;  /* 0x0000000000007941 */ /* 0x000fea0003800000 */
.L_x_2047:
        /* <DEDUP_REMOVED lines=18> */
[----:B------:R-:W-:Y:S05]  /*04a0*/  CALL.REL.NOINC `($__internal_102_$__cuda_sm20_div_s64) ;  /* 0x0000001800ec7944 */ /* 0x000fea0003c00000 */
        /* <DEDUP_REMOVED lines=9> */
.L_x_2051:
        /* <DEDUP_REMOVED lines=22> */
.L_x_2052:
[----:B------:R-:W-:Y:S05]  /*06a0*/  BSYNC B0 ;  /* 0x0000000000007941 */ /* 0x000fea0003800000 */
.L_x_2050:
        /* <DEDUP_REMOVED lines=56> */
.L_x_2058:
        /* <DEDUP_REMOVED lines=26> */
.L_x_2056:
        /* <DEDUP_REMOVED lines=23> */
.L_x_2057:
[----:B------:R-:W-:Y:S05]  /*0d40*/  BSYNC B0 ;  /* 0x0000000000007941 */ /* 0x000fea0003800000 */
.L_x_2055:
        /* <DEDUP_REMOVED lines=19> */
.L_x_2054:
        /* <DEDUP_REMOVED lines=13> */
.L_x_2071:
        /* <DEDUP_REMOVED lines=14> */
[----:B------:R-:W-:Y:S05]  /*1030*/  CALL.REL.NOINC `($__internal_102_$__cuda_sm20_div_s64) ;  /* 0x0000001000087944 */ /* 0x000fea0003c00000 */
        /* <DEDUP_REMOVED lines=10> */
.L_x_2060:
        /* <DEDUP_REMOVED lines=23> */
.L_x_2061:
[----:B------:R-:W-:Y:S05]  /*1250*/  BSYNC B0 ;  /* 0x0000000000007941 */ /* 0x000fea0003800000 */
.L_x_2059:
        /* <DEDUP_REMOVED lines=35> */
.L_x_2063:
        /* <DEDUP_REMOVED lines=23> */
.L_x_2064:
[----:B------:R-:W-:Y:S05]  /*1600*/  BSYNC B0 ;  /* 0x0000000000007941 */ /* 0x000fea0003800000 */
.L_x_2062:
        /* <DEDUP_REMOVED lines=37> */
.L_x_2066:
        /* <DEDUP_REMOVED lines=23> */
.L_x_2067:
[----:B------:R-:W-:Y:S05]  /*19d0*/  BSYNC B0 ;  /* 0x0000000000007941 */ /* 0x000fea0003800000 */
.L_x_2065:
        /* <DEDUP_REMOVED lines=38> */
.L_x_2069:
        /* <DEDUP_REMOVED lines=22> */
.L_x_2070:
[----:B------:R-:W-:Y:S05]  /*1da0*/  BSYNC B0 ;  /* 0x0000000000007941 */ /* 0x000fea0003800000 */
.L_x_2068:
        /* <DEDUP_REMOVED lines=19> */
.L_x_2053:
[----:B------:R-:W-:Y:S01]  /*1ee0*/  IADD3 R4, P1, R2, -R4, RZ ;  /* 0x8000000402047210 */ /* 0x000fe20007f3e0ff */
[----:B------:R-:W-:Y:S01]  /*1ef0*/  ULDC.64 UR6, c[0x0][0x550] ;  /* 0x0001540000067ab9 */ /* 0x000fe20000000a00 */
[----:B------:R-:W-:Y:S01]  /*1f00*/  ULDC.64 UR4, c[0x0][UR4+0x220] ;  /* 0x0000880004047abb */ /* 0x000fe20008000a00 */
[----:B------:R-:W-:Y:S01]  /*1f10*/  BSSY B0, `(.L_x_2072) ;  /* 0x000000e000007945 */ /* 0x000fe20003800000 */
[----:B------:R-:W-:Y:S02]  /*1f20*/  IADD3.X R5, R3, ~R5, RZ, P1, !PT ;  /* 0x8000000503057210 */ /* 0x000fe40000ffe4ff */
[----:B------:R-:W-:Y:S02]  /*1f30*/  ISETP.GT.U32.AND P0, PT, R4, UR6, PT ;  /* 0x0000000604007c0c */ /* 0x000fe4000bf04070 */
[----:B------:R-:W-:Y:S02]  /*1f40*/  ISETP.GE.U32.AND P1, PT, R2, UR4, PT ;  /* 0x0000000402007c0c */ /* 0x000fe4000bf26070 */
[----:B------:R-:W-:-:S02]  /*1f50*/  ISETP.GT.AND.EX P0, PT, R5, UR7, PT, P0 ;  /* 0x0000000705007c0c */ /* 0x000fc4000bf04300 */
[----:B------:R-:W-:Y:S02]  /*1f60*/  CS2R R4, SRZ ;  /* 0x0000000000047805 */ /* 0x000fe4000001ff00 */
[----:B------:R-:W-:Y:S01]  /*1f70*/  ISETP.GE.AND.EX P1, PT, R3, UR5, PT, P1 ;  /* 0x0000000503007c0c */ /* 0x000fe2000bf26310 */
[----:B------:R-:W-:-:S03]  /*1f80*/  ULDC.64 UR4, c[0x0][0x208] ;  /* 0x0000820000047ab9 */ /* 0x000fc60000000a00 */
[----:B------:R-:W-:-:S13]  /*1f90*/  PLOP3.LUT P0, PT, P0, P1, PT, 0xa8, 0x0 ;  /* 0x000000000000781c */ /* 0x000fda0000703570 */
[----:B------:R-:W-:Y:S05]  /*1fa0*/  @P0 BRA `(.L_x_2073) ;  /* 0x0000000000100947 */ /* 0x000fea0003800000 */
[----:B------:R-:W-:Y:S02]  /*1fb0*/  ULDC.64 UR6, c[0x0][0x3b0] ;  /* 0x0000ec0000067ab9 */ /* 0x000fe40000000a00 */
[----:B------:R-:W-:-:S04]  /*1fc0*/  LEA R2, P0, R8, UR6, 0x3 ;  /* 0x0000000608027c11 */ /* 0x000fc8000f8018ff */
[----:B------:R-:W-:-:S05]  /*1fd0*/  LEA.HI.X R3, R8, UR7, R9, 0x3, P0 ;  /* 0x0000000708037c11 */ /* 0x000fca00080f1c09 */
[----:B------:R0:W5:Y:S04]  /*1fe0*/  LDG.E.64 R4, desc[UR4][R2.64] ;  /* 0x0000000402047981 */ /* 0x000168000c1e1b00 */
.L_x_2073:
[----:B------:R-:W-:Y:S05]  /*1ff0*/  BSYNC B0 ;  /* 0x0000000000007941 */ /* 0x000fea0003800000 */
.L_x_2072:
[----:B------:R-:W-:Y:S05]  /*2000*/  @P1 EXIT ;  /* 0x000000000000194d */ /* 0x000fea0003800000 */
[----:B------:R-:W-:Y:S02]  /*2010*/  ULDC.64 UR6, c[0x0][0x210] ;  /* 0x0000840000067ab9 */ /* 0x000fe40000000a00 */
[----:B0-----:R-:W-:-:S04]  /*2020*/  LEA R2, P0, R14, UR6, 0x3 ;  /* 0x000000060e027c11 */ /* 0x001fc8000f8018ff */
[----:B------:R-:W-:-:S05]  /*2030*/  LEA.HI.X R3, R14, UR7, R15, 0x3, P0 ;  /* 0x000000070e037c11 */ /* 0x000fca00080f1c0f */
[----:B-----5:R-:W-:Y:S01]  /*2040*/  STG.E.64 desc[UR4][R2.64], R4 ;  /* 0x0000000402007986 */ /* 0x020fe2000c101b04 */
[----:B------:R-:W-:Y:S05]  /*2050*/  EXIT ;  /* 0x000000000000794d */ /* 0x000fea0003800000 */
        .weak           $__internal_102_$__cuda_sm20_div_s64
        .type           $__internal_102_$__cuda_sm20_div_s64,@function
        .size           $__internal_102_$__cuda_sm20_div_s64,(.L_x_3250 - $__internal_102_$__cuda_sm20_div_s64)
$__internal_102_$__cuda_sm20_div_s64:
[-C--:B------:R-:W-:Y:S01]  /*2060*/  IADD3 R18, P1, RZ, -R11.reuse, RZ ;  /* 0x8000000bff127210 */ /* 0x080fe20007f3e0ff */
[----:B------:R-:W-:Y:S01]  /*2070*/  HFMA2.MMA R27, -RZ, RZ, 0, 0 ;  /* 0x00000000ff1b7435 */ /* 0x000fe200000001ff */
        /* <DEDUP_REMOVED lines=53> */
[----:B------:R-:W-:-:S04]  /*23d0*/  ISETP.GE.U32.AND P0, PT, R25, R18, PT ;  /* 0x000000121900720c */ /* 0x000fc80003f06070 */
        /* <DEDUP_REMOVED lines=14> */
[-C--:B------:R-:W-:Y:S02]  /*24c0*/  IADD3.X R19, RZ, R23.reuse, RZ, P2, !PT ;  /* 0x00000017ff137210 */ /* 0x080fe400017fe4ff */
[----:B------:R-:W-:Y:S02]  /*24d0*/  SEL R18, R18, R24, P0 ;  /* 0x0000001812127207 */ /* 0x000fe40000000000 */
[----:B------:R-:W-:Y:S02]  /*24e0*/  SEL R23, R19, R23, P0 ;  /* 0x0000001713177207 */ /* 0x000fe40000000000 */
[----:B------:R-:W-:Y:S02]  /*24f0*/  IADD3 R19, P2, RZ, -R18, RZ ;  /* 0x80000012ff137210 */ /* 0x000fe40007f5e0ff */
[----:B------:R-:W-:Y:S02]  /*2500*/  ISETP.NE.U32.AND P0, PT, R11, RZ, PT ;  /* 0x000000ff0b00720c */ /* 0x000fe40003f05070 */
[----:B------:R-:W-:Y:S01]  /*2510*/  ISETP.GE.AND P1, PT, R20, RZ, PT ;  /* 0x000000ff1400720c */ /* 0x000fe20003f26270 */
[----:B------:R-:W-:Y:S01]  /*2520*/  IMAD.X R11, RZ, RZ, ~R23, P2 ;  /* 0x000000ffff0b7224 */ /* 0x000fe200010e0e17 */
[----:B------:R-:W-:-:S02]  /*2530*/  MOV R20, R0 ;  /* 0x0000000000147202 */ /* 0x000fc40000000f00 */
[----:B------:R-:W-:Y:S02]  /*2540*/  ISETP.NE.AND.EX P0, PT, R10, RZ, PT, P0 ;  /* 0x000000ff0a00720c */ /* 0x000fe40003f05300 */
[----:B------:R-:W-:Y:S02]  /*2550*/  SEL R19, R19, R18, !P1 ;  /* 0x0000001213137207 */ /* 0x000fe40004800000 */
[----:B------:R-:W-:Y:S02]  /*2560*/  SEL R11, R11, R23, !P1 ;  /* 0x000000170b0b7207 */ /* 0x000fe40004800000 */
[----:B------:R-:W-:Y:S02]  /*2570*/  SEL R19, R19, 0xffffffff, P0 ;  /* 0xffffffff13137807 */ /* 0x000fe40000000000 */
[----:B------:R-:W-:Y:S01]  /*2580*/  SEL R11, R11, 0xffffffff, P0 ;  /* 0xffffffff0b0b7807 */ /* 0x000fe20000000000 */
[----:B------:R-:W-:Y:S06]  /*2590*/  RET.REL.NODEC R20 `(_ZN2at6native16triu_tril_kernelIN3c107complexIfEElLb0ELi1ELb0EEEvNS_4cuda6detail10TensorInfoIT_T0_EENS7_IKS8_S9_EEllS9_) ;  /* 0xffffffd814987950 */ /* 0x000fec0003c3ffff */
.L_x_2074:
        /* <DEDUP_REMOVED lines=14> */
.L_x_3250:


//--------------------- .text._ZN2at6native16triu_tril_kernelIN3c107complexIfEElLb0ELi1ELb1EEEvNS_4cuda6detail10TensorInfoIT_T0_EENS7_IKS8_S9_EEllS9_ --------------------------
	.section	.text._ZN2at6native16triu_tril_kernelIN3c107complexIfEElLb0ELi1ELb1EEEvNS_4cuda6detail10TensorInfoIT_T0_EENS7_IKS8_S9_EEllS9_,"ax",@progbits
	.align	128
        .global         _ZN2at6native16triu_tril_kernelIN3c107complexIfEElLb0ELi1ELb1EEEvNS_4cuda6detail10TensorInfoIT_T0_EENS7_IKS8_S9_EEllS9_
        .type           _ZN2at6native16triu_tril_kernelIN3c107complexIfEElLb0ELi1ELb1EEEvNS_4cuda6detail10TensorInfoIT_T0_EENS7_IKS8_S9_EEllS9_,@function
        .size           _ZN2at6native16triu_tril_kernelIN3c107complexIfEElLb0ELi1ELb1EEEvNS_4cuda6detail10TensorInfoIT_T0_EENS7_IKS8_S9_EEllS9_,(.L_x_3252 - _ZN2at6native16triu_tril_kernelIN3c107complexIfEElLb0ELi1ELb1EEEvNS_4cuda6detail10TensorInfoIT_T0_EENS7_IKS8_S9_EEllS9_)
        .other          _ZN2at6native16triu_tril_kernelIN3c107complexIfEElLb0ELi1ELb1EEEvNS_4cuda6detail10TensorInfoIT_T0_EENS7_IKS8_S9_EEllS9_,@"STO_CUDA_ENTRY STV_DEFAULT"
_ZN2at6native16triu_tril_kernelIN3c107complexIfEElLb0ELi1ELb1EEEvNS_4cuda6detail10TensorInfoIT_T0_EENS7_IKS8_S9_EEllS9_:
.text._ZN2at6native16triu_tril_kernelIN3c107complexIfEElLb0ELi1ELb1EEEvNS_4cuda6detail10TensorInfoIT_T0_EENS7_IKS8_S9_EEllS9_:
        /* <DEDUP_REMOVED lines=21> */
[----:B------:R-:W-:Y:S05]  /*0150*/  CALL.REL.NOINC `($__internal_103_$__cuda_sm20_div_s64) ;  /* 0x0000001c00507944 */ /* 0x000fea0003c00000 */
        /* <DEDUP_REMOVED lines=8> */
.L_x_2076:
        /* <DEDUP_REMOVED lines=23> */
.L_x_2077:
[----:B------:R-:W-:Y:S05]  /*0350*/  BSYNC B0 ;  /* 0x0000000000007941 */ /* 0x000fea0003800000 */
.L_x_2075:
        /* <DEDUP_REMOVED lines=12> */
[----:B------:R-:W-:Y:S05]  /*0420*/  CALL.REL.NOINC `($__internal_104_$__cuda_sm20_rem_s64) ;  /* 0x0000001c00ec7944 */ /* 0x000fea0003c00000 */
[----:B------:R-:W-:Y:S05]  /*0430*/  BRA `(.L_x_2080) ;  /* 0x0000000000487947 */ /* 0x000fea0003800000 */
.L_x_2079:
        /* <DEDUP_REMOVED lines=18> */
.L_x_2080:
[----:B------:R-:W-:Y:S05]  /*0560*/  BSYNC B0 ;  /* 0x0000000000007941 */ /* 0x000fea0003800000 */
.L_x_2078:
        /* <DEDUP_REMOVED lines=12> */
[----:B------:R-:W-:Y:S01]  /*0630*/  MOV R9, UR9 ;  /* 0x0000000900097c02 */ /* 0x000fe20008000f00 */
[----:B------:R-:W-:Y:S01]  /*0640*/  IMAD.U32 R7, RZ, RZ, UR9 ;  /* 0x00000009ff077e24 */ /* 0x000fe2000f8e00ff */
[----:B------:R-:W-:Y:S01]  /*0650*/  MOV R6, UR8 ;  /* 0x0000000800067c02 */ /* 0x000fe20008000f00 */
[----:B------:R-:W-:Y:S01]  /*0660*/  IMAD.MOV.U32 R10, RZ, RZ, R4 ;  /* 0x000000ffff0a7224 */ /* 0x000fe200078e0004 */
[----:B------:R-:W-:Y:S01]  /*0670*/  MOV R0, 0x6d0 ;  /* 0x000006d000007802 */ /* 0x000fe20000000f00 */
[----:B------:R-:W-:Y:S01]  /*0680*/  IMAD.MOV.U32 R7, RZ, RZ, R5 ;  /* 0x000000ffff077224 */ /* 0x000fe200078e0005 */
[----:B------:R-:W-:Y:S01]  /*0690*/  MOV R4, R6 ;  /* 0x0000000600047202 */ /* 0x000fe20000000f00 */
[----:B------:R-:W-:Y:S02]  /*06a0*/  IMAD.U32 R8, RZ, RZ, UR8 ;  /* 0x00000008ff087e24 */ /* 0x000fe4000f8e00ff */
[----:B------:R-:W-:-:S07]  /*06b0*/  IMAD.MOV.U32 R5, RZ, RZ, R9 ;  /* 0x000000ffff057224 */ /* 0x000fce00078e0009 */
[----:B------:R-:W-:Y:S05]  /*06c0*/  CALL.REL.NOINC `($__internal_103_$__cuda_sm20_div_s64) ;  /* 0x0000001400f47944 */ /* 0x000fea0003c00000 */
[----:B------:R-:W-:Y:S01]  /*06d0*/  IMAD.MOV.U32 R18, RZ, RZ, R4 ;  /* 0x000000ffff127224 */ /* 0x000fe200078e0004 */
[----:B------:R-:W-:Y:S01]  /*06e0*/  MOV R19, R5 ;  /* 0x0000000500137202 */ /* 0x000fe20000000f00 */
[----:B------:R-:W-:Y:S06]  /*06f0*/  BRA `(.L_x_2083) ;  /* 0x00000000004c7947 */ /* 0x000fec0003800000 */
.L_x_2082:
        /* <DEDUP_REMOVED lines=19> */
.L_x_2083:
[----:B------:R-:W-:Y:S05]  /*0830*/  BSYNC B0 ;  /* 0x0000000000007941 */ /* 0x000fea0003800000 */
.L_x_2081:
[----:B------:R-:W-:Y:S01]  /*0840*/  UMOV UR8, 0xc8 ;  /* 0x000000c800087882 */ /* 0x000fe20000000000 */
[C---:B------:R-:W-:Y:S01]  /*0850*/  IMAD R0, R2.reuse, UR7, RZ ;  /* 0x0000000702007c24 */ /* 0x040fe2000f8e02ff */
[----:B------:R-:W-:Y:S01]  /*0860*/  ULEA UR8, UR5, UR8, 0x3 ;  /* 0x0000000805087291 */ /* 0x000fe2000f8e183f */
[----:B------:R-:W-:Y:S02]  /*0870*/  IMAD.WIDE.U32 R6, R2, UR6, RZ ;  /* 0x0000000602067c25 */ /* 0x000fe4000f8e00ff */
[----:B------:R-:W-:Y:S02]  /*0880*/  ULDC UR5, c[0x0][0x548] ;  /* 0x0001520000057ab9 */ /* 0x000fe40000000800 */
[----:B------:R-:W-:Y:S01]  /*0890*/  UISETP.GE.AND UP0, UPT, UR5, 0x3, UPT ;  /* 0x000000030500788c */ /* 0x000fe2000bf06270 */
[----:B------:R-:W-:-:S05]  /*08a0*/  IMAD R11, R3, UR6, R0 ;  /* 0x00000006030b7c24 */ /* 0x000fca000f8e0200 */
[----:B------:R-:W-:Y:S01]  /*08b0*/  PLOP3.LUT P1, PT, PT, PT, UP0, 0x80, 0x0 ;  /* 0x000000000000781c */ /* 0x000fe20003f2f008 */
[----:B------:R-:W-:Y:S01]  /*08c0*/  ULDC.64 UR8, c[0x0][UR8+0x210] ;  /* 0x0000840008087abb */ /* 0x000fe20008000a00 */
[----:B------:R-:W-:Y:S01]  /*08d0*/  IADD3 R0, R7, R11, RZ ;  /* 0x0000000b07007210 */ /* 0x000fe20007ffe0ff */
[C---:B------:R-:W-:Y:S02]  /*08e0*/  IMAD R9, R12.reuse, UR9, RZ ;  /* 0x000000090c097c24 */ /* 0x040fe4000f8e02ff */
[----:B------:R-:W-:-:S04]  /*08f0*/  IMAD.WIDE.U32 R4, R12, UR8, RZ ;  /* 0x000000080c047c25 */ /* 0x000fc8000f8e00ff */
[----:B------:R-:W-:Y:S01]  /*0900*/  IMAD R9, R13, UR8, R9 ;  /* 0x000000080d097c24 */ /* 0x000fe2000f8e0209 */
[----:B------:R-:W-:-:S03]  /*0910*/  IADD3 R14, P0, R4, R6, RZ ;  /* 0x00000006040e7210 */ /* 0x000fc60007f1e0ff */
[----:B------:R-:W-:-:S04]  /*0920*/  IMAD.IADD R9, R5, 0x1, R9 ;  /* 0x0000000105097824 */ /* 0x000fc800078e0209 */
        /* <DEDUP_REMOVED lines=27> */
.L_x_2089:
        /* <DEDUP_REMOVED lines=12> */
[----:B------:R-:W-:-:S07]  /*0ba0*/  IMAD.MOV.U32 R10, RZ, RZ, R18 ;  /* 0x000000ffff0a7224 */ /* 0x000fce00078e0012 */
[----:B------:R-:W-:Y:S05]  /*0bb0*/  CALL.REL.NOINC `($__internal_103_$__cuda_sm20_div_s64) ;  /* 0x0000001000b87944 */ /* 0x000fea0003c00000 */
        /* <DEDUP_REMOVED lines=11> */
.L_x_2087:
        /* <DEDUP_REMOVED lines=23> */
.L_x_2088:
[----:B------:R-:W-:Y:S05]  /*0de0*/  BSYNC B0 ;  /* 0x0000000000007941 */ /* 0x000fea0003800000 */
.L_x_2086:
        /* <DEDUP_REMOVED lines=14> */
.L_x_2085:
        /* <DEDUP_REMOVED lines=11> */
.L_x_2102:
        /* <DEDUP_REMOVED lines=13> */
[----:B------:R-:W-:Y:S05]  /*1050*/  CALL.REL.NOINC `($__internal_103_$__cuda_sm20_div_s64) ;  /* 0x0000000c00907944 */ /* 0x000fea0003c00000 */
        /* <DEDUP_REMOVED lines=11> */
.L_x_2091:
        /* <DEDUP_REMOVED lines=23> */
.L_x_2092:
[----:B------:R-:W-:Y:S05]  /*1280*/  BSYNC B0 ;  /* 0x0000000000007941 */ /* 0x000fea0003800000 */
.L_x_2090:
        /* <DEDUP_REMOVED lines=30> */
.L_x_2094:
        /* <DEDUP_REMOVED lines=23> */
.L_x_2095:
[----:B------:R-:W-:Y:S05]  /*15e0*/  BSYNC B0 ;  /* 0x0000000000007941 */ /* 0x000fea0003800000 */
.L_x_2093:
        /* <DEDUP_REMOVED lines=31> */
.L_x_2097:
        /* <DEDUP_REMOVED lines=23> */
.L_x_2098:
[----:B------:R-:W-:Y:S05]  /*1950*/  BSYNC B0 ;  /* 0x0000000000007941 */ /* 0x000fea0003800000 */
.L_x_2096:
        /* <DEDUP_REMOVED lines=31> */
.L_x_2100:
        /* <DEDUP_REMOVED lines=23> */
.L_x_2101:
[----:B------:R-:W-:Y:S05]  /*1cc0*/  BSYNC B0 ;  /* 0x0000000000007941 */ /* 0x000fea0003800000 */
.L_x_2099:
        /* <DEDUP_REMOVED lines=14> */
.L_x_2084:
[----:B------:R-:W-:Y:S01]  /*1db0*/  ULDC.64 UR8, c[0x0][UR4+0x220] ;  /* 0x0000880004087abb */ /* 0x000fe20008000a00 */
[C---:B------:R-:W-:Y:S01]  /*1dc0*/  IADD3 R0, P1, R2.reuse, -R12, RZ ;  /* 0x8000000c02007210 */ /* 0x040fe20007f3e0ff */
[----:B------:R-:W-:Y:S01]  /*1dd0*/  ULDC.64 UR14, c[0x0][0x550] ;  /* 0x00015400000e7ab9 */ /* 0x000fe20000000a00 */
[----:B------:R-:W-:Y:S02]  /*1de0*/  ISETP.GE.U32.AND P0, PT, R2, UR8, PT ;  /* 0x0000000802007c0c */ /* 0x000fe4000bf06070 */
[C---:B------:R-:W-:Y:S02]  /*1df0*/  IADD3.X R12, R3.reuse, ~R13, RZ, P1, !PT ;  /* 0x8000000d030c7210 */ /* 0x040fe40000ffe4ff */
[----:B------:R-:W-:Y:S02]  /*1e00*/  ISETP.LE.U32.AND P1, PT, R0, UR14, PT ;  /* 0x0000000e00007c0c */ /* 0x000fe4000bf23070 */
[----:B------:R-:W-:-:S04]  /*1e10*/  ISETP.GE.AND.EX P0, PT, R3, UR9, PT, P0 ;  /* 0x0000000903007c0c */ /* 0x000fc8000bf06300 */
[----:B------:R-:W-:-:S13]  /*1e20*/  ISETP.LE.OR.EX P0, PT, R12, UR15, P0, P1 ;  /* 0x0000000f0c007c0c */ /* 0x000fda0008703710 */
[----:B------:R-:W-:Y:S05]  /*1e30*/  @P0 EXIT ;  /* 0x000000000000094d */ /* 0x000fea0003800000 */
[----:B------:R-:W-:Y:S02]  /*1e40*/  ULDC.64 UR4, c[0x0][0x210] ;  /* 0x0000840000047ab9 */ /* 0x000fe40000000a00 */
[----:B------:R-:W-:-:S04]  /*1e50*/  LEA R2, P0, R14, UR4, 0x3 ;  /* 0x000000040e027c11 */ /* 0x000fc8000f8018ff */
[----:B------:R-:W-:Y:S01]  /*1e60*/  LEA.HI.X R3, R14, UR5, R15, 0x3, P0 ;  /* 0x000000050e037c11 */ /* 0x000fe200080f1c0f */
[----:B------:R-:W-:-:S04]  /*1e70*/  ULDC.64 UR4, c[0x0][0x208] ;  /* 0x0000820000047ab9 */ /* 0x000fc80000000a00 */
[----:B------:R-:W-:Y:S01]  /*1e80*/  STG.E.64 desc[UR4][R2.64], RZ ;  /* 0x000000ff02007986 */ /* 0x000fe2000c101b04 */
[----:B------:R-:W-:Y:S05]  /*1e90*/  EXIT ;  /* 0x000000000000794d */ /* 0x000fea0003800000 */
        .weak           $__internal_103_$__cuda_sm20_div_s64
        .type           $__internal_103_$__cuda_sm20_div_s64,@function
        .size           $__internal_103_$__cuda_sm20_div_s64,($__internal_104_$__cuda_sm20_rem_s64 - $__internal_103_$__cuda_sm20_div_s64)
$__internal_103_$__cuda_sm20_div_s64:
        /* <DEDUP_REMOVED lines=83> */
[----:B------:R-:W-:Y:S06]  /*23d0*/  RET.REL.NODEC R6 `(_ZN2at6native16triu_tril_kernelIN3c107complexIfEElLb0ELi1ELb1EEEvNS_4cuda6detail10TensorInfoIT_T0_EENS7_IKS8_S9_EEllS9_) ;  /* 0xffffffdc06087950 */ /* 0x000fec0003c3ffff */
        .weak           $__internal_104_$__cuda_sm20_rem_s64
        .type           $__internal_104_$__cuda_sm20_rem_s64,@function
        .size           $__internal_104_$__cuda_sm20_rem_s64,(.L_x_3252 - $__internal_104_$__cuda_sm20_rem_s64)
$__internal_104_$__cuda_sm20_rem_s64:
        /* <DEDUP_REMOVED lines=77> */
[----:B------:R-:W-:Y:S06]  /*28b0*/  RET.REL.NODEC R6 `(_ZN2at6native16triu_tril_kernelIN3c107complexIfEElLb0ELi1ELb1EEEvNS_4cuda6detail10TensorInfoIT_T0_EENS7_IKS8_S9_EEllS9_) ;  /* 0xffffffd406d07950 */ /* 0x000fec0003c3ffff */
.L_x_2103:
        /* <DEDUP_REMOVED lines=12> */
.L_x_3252:


//--------------------- .text._ZN2at6native16triu_tril_kernelIN3c107complexIfEEiLb0ELi1ELb0EEEvNS_4cuda6detail10TensorInfoIT_T0_EENS7_IKS8_S9_EEllS9_ --------------------------
	.section	.text._ZN2at6native16triu_tril_kernelIN3c107complexIfEEiLb0ELi1ELb0EEEvNS_4cuda6detail10TensorInfoIT_T0_EENS7_IKS8_S9_EEllS9_,"ax",@progbits
	.align	128
        .global         _ZN2at6native16triu_tril_kernelIN3c107complexIfEEiLb0ELi1ELb0EEEvNS_4cuda6detail10TensorInfoIT_T0_EENS7_IKS8_S9_EEllS9_
        .type           _ZN2at6native16triu_tril_kernelIN3c107complexIfEEiLb0ELi1ELb0EEEvNS_4cuda6detail10TensorInfoIT_T0_EENS7_IKS8_S9_EEllS9_,@function
        .size           _ZN2at6native16triu_tril_kernelIN3c107complexIfEEiLb0ELi1ELb0EEEvNS_4cuda6detail10TensorInfoIT_T0_EENS7_IKS8_S9_EEllS9_,(.L_x_3253 - _ZN2at6native16triu_tril_kernelIN3c107complexIfEEiLb0ELi1ELb0EEEvNS_4cuda6detail10TensorInfoIT_T0_EENS7_IKS8_S9_EEllS9_)
        .other          _ZN2at6native16triu_tril_kernelIN3c107complexIfEEiLb0ELi1ELb0EEEvNS_4cuda6detail10TensorInfoIT_T0_EENS7_IKS8_S9_EEllS9_,@"STO_CUDA_ENTRY STV_DEFAULT"
_ZN2at6native16triu_tril_kernelIN3c107complexIfEEiLb0ELi1ELb0EEEvNS_4cuda6detail10TensorInfoIT_T0_EENS7_IKS8_S9_EEllS9_:
.text._ZN2at6native16triu_tril_kernelIN3c107complexIfEEiLb0ELi1ELb0EEEvNS_4cuda6detail10TensorInfoIT_T0_EENS7_IKS8_S9_EEllS9_:
        /* <DEDUP_REMOVED lines=22> */
[----:B------:R-:W-:Y:S05]  /*0160*/  CALL.REL.NOINC `($__internal_105_$__cuda_sm20_div_s64) ;  /* 0x00000014006c7944 */ /* 0x000fea0003c00000 */
[----:B------:R-:W-:Y:S01]  /*0170*/  IADD3 R5, -R9, RZ, RZ ;  /* 0x000000ff09057210 */ /* 0x000fe20007ffe1ff */
[----:B------:R-:W-:Y:S01]  /*0180*/  ULDC UR6, c[0x0][0x3d0] ;  /* 0x0000f40000067ab9 */ /* 0x000fe20000000800 */
[----:B------:R-:W-:Y:S02]  /*0190*/  IMAD.MOV.U32 R2, RZ, RZ, R9 ;  /* 0x000000ffff027224 */ /* 0x000fe400078e0009 */
[----:B------:R-:W-:Y:S02]  /*01a0*/  IMAD.MOV.U32 R3, RZ, RZ, R8 ;  /* 0x000000ffff037224 */ /* 0x000fe400078e0008 */
[----:B------:R-:W-:Y:S01]  /*01b0*/  IMAD R4, R5, UR6, R14 ;  /* 0x0000000605047c24 */ /* 0x000fe2000f8e020e */
[----:B------:R-:W-:Y:S06]  /*01c0*/  BRA `(.L_x_2106) ;  /* 0x0000000000547947 */ /* 0x000fec0003800000 */
.L_x_2105:
        /* <DEDUP_REMOVED lines=21> */
.L_x_2106:
[----:B------:R-:W-:Y:S05]  /*0320*/  BSYNC B0 ;  /* 0x0000000000007941 */ /* 0x000fea0003800000 */
.L_x_2104:
        /* <DEDUP_REMOVED lines=15> */
[----:B------:R-:W-:Y:S05]  /*0420*/  CALL.REL.NOINC `($__internal_105_$__cuda_sm20_div_s64) ;  /* 0x0000001000bc7944 */ /* 0x000fea0003c00000 */
[--C-:B------:R-:W-:Y:S01]  /*0430*/  IMAD.MOV R3, RZ, RZ, -R9.reuse ;  /* 0x000000ffff037224 */ /* 0x100fe200078e0a09 */
[----:B------:R-:W-:Y:S01]  /*0440*/  MOV R15, R8 ;  /* 0x00000008000f7202 */ /* 0x000fe20000000f00 */
[----:B------:R-:W-:Y:S02]  /*0450*/  IMAD.MOV.U32 R14, RZ, RZ, R9 ;  /* 0x000000ffff0e7224 */ /* 0x000fe400078e0009 */
[----:B------:R-:W-:Y:S01]  /*0460*/  IMAD R3, R3, UR5, R2 ;  /* 0x0000000503037c24 */ /* 0x000fe2000f8e0202 */
[----:B------:R-:W-:Y:S06]  /*0470*/  BRA `(.L_x_2109) ;  /* 0x0000000000547947 */ /* 0x000fec0003800000 */
.L_x_2108:
        /* <DEDUP_REMOVED lines=21> */
.L_x_2109:
[----:B------:R-:W-:Y:S05]  /*05d0*/  BSYNC B0 ;  /* 0x0000000000007941 */ /* 0x000fea0003800000 */
.L_x_2107:
        /* <DEDUP_REMOVED lines=22> */
.L_x_2115:
        /* <DEDUP_REMOVED lines=10> */
[----:B------:R-:W-:Y:S05]  /*07e0*/  CALL.REL.NOINC `($__internal_105_$__cuda_sm20_div_s64) ;  /* 0x0000000c00cc7944 */ /* 0x000fea0003c00000 */
[----:B------:R-:W-:Y:S01]  /*07f0*/  IADD3 R5, -R9, RZ, RZ ;  /* 0x000000ff09057210 */ /* 0x000fe20007ffe1ff */
[----:B------:R-:W-:-:S04]  /*0800*/  IMAD.MOV.U32 R15, RZ, RZ, R8 ;  /* 0x000000ffff0f7224 */ /* 0x000fc800078e0008 */
[----:B------:R-:W-:Y:S02]  /*0810*/  IMAD R10, R10, R5, R14 ;  /* 0x000000050a0a7224 */ /* 0x000fe400078e020e */
[----:B------:R-:W-:Y:S01]  /*0820*/  IMAD.MOV.U32 R14, RZ, RZ, R9 ;  /* 0x000000ffff0e7224 */ /* 0x000fe200078e0009 */
[----:B------:R-:W-:Y:S06]  /*0830*/  BRA `(.L_x_2114) ;  /* 0x0000000000587947 */ /* 0x000fec0003800000 */
.L_x_2113:
[----:B------:R-:W0:Y:S01]  /*0840*/  I2F.U32.RP R5, R10 ;  /* 0x0000000a00057306 */ /* 0x000e220000209000 */
[----:B------:R-:W-:Y:S01]  /*0850*/  IMAD.MOV R9, RZ, RZ, -R10 ;  /* 0x000000ffff097224 */ /* 0x000fe200078e0a0a */
[----:B------:R-:W-:Y:S01]  /*0860*/  ISETP.NE.U32.AND P2, PT, R10, RZ, PT ;  /* 0x000000ff0a00720c */ /* 0x000fe20003f45070 */
        /* <DEDUP_REMOVED lines=17> */
[----:B------:R-:W-:Y:S01]  /*0980*/  IMAD R10, R10, R5, R14 ;  /* 0x000000050a0a7224 */ /* 0x000fe200078e020e */
[----:B------:R-:W-:-:S07]  /*0990*/  MOV R14, R7 ;  /* 0x00000007000e7202 */ /* 0x000fce0000000f00 */
.L_x_2114:
[----:B------:R-:W-:Y:S05]  /*09a0*/  BSYNC B0 ;  /* 0x0000000000007941 */ /* 0x000fea0003800000 */
.L_x_2112:
[----:B------:R0:W1:Y:S01]  /*09b0*/  LDC R5, c[0x0][R24+0x210] ;  /* 0x0000840018057b82 */ /* 0x0000620000000800 */
[----:B------:R-:W-:Y:S01]  /*09c0*/  IADD3 R23, R23, -0x1, RZ ;  /* 0xffffffff17177810 */ /* 0x000fe20007ffe0ff */
[----:B------:R-:W-:-:S03]  /*09d0*/  VIADD R20, R20, 0xffffffff ;  /* 0xffffffff14147836 */ /* 0x000fc60000000000 */
[----:B------:R-:W-:-:S03]  /*09e0*/  ISETP.NE.AND P0, PT, R23, RZ, PT ;  /* 0x000000ff1700720c */ /* 0x000fc60003f05270 */
[----:B------:R2:W3:Y:S01]  /*09f0*/  LDC R7, c[0x0][R22+0x210] ;  /* 0x0000840016077b82 */ /* 0x0004e20000000800 */
[----:B0-----:R-:W-:Y:S01]  /*0a00*/  IADD3 R24, R24, -0x4, RZ ;  /* 0xfffffffc18187810 */ /* 0x001fe20007ffe0ff */
[----:B--2---:R-:W-:Y:S02]  /*0a10*/  VIADD R22, R22, 0xfffffffc ;  /* 0xfffffffc16167836 */ /* 0x004fe40000000000 */
[-C--:B-1----:R-:W-:Y:S02]  /*0a20*/  IMAD R2, R5, R10.reuse, R2 ;  /* 0x0000000a05027224 */ /* 0x082fe400078e0202 */
[----:B---3--:R-:W-:-:S04]  /*0a30*/  IMAD R0, R7, R10, R0 ;  /* 0x0000000a07007224 */ /* 0x008fc800078e0200 */
[----:B------:R-:W-:Y:S05]  /*0a40*/  @P0 BRA `(.L_x_2115) ;  /* 0xfffffffc003c0947 */ /* 0x000fea000383ffff */
.L_x_2111:
[----:B------:R-:W-:-:S13]  /*0a50*/  ISETP.GE.U32.AND P0, PT, R21, 0x3, PT ;  /* 0x000000031500780c */ /* 0x000fda0003f06070 */
[----:B------:R-:W-:Y:S05]  /*0a60*/  @!P0 BRA `(.L_x_2110) ;  /* 0x0000000800d88947 */ /* 0x000fea0003800000 */
[----:B------:R-:W-:Y:S01]  /*0a70*/  HFMA2.MMA R5, -RZ, RZ, 0, 6.4373016357421875e-06 ;  /* 0x0000006cff057435 */ /* 0x000fe200000001ff */
[C---:B------:R-:W-:Y:S01]  /*0a80*/  IMAD.SHL.U32 R22, R20.reuse, 0x4, RZ ;  /* 0x0000000414167824 */ /* 0x040fe200078e00ff */
[----:B------:R-:W-:-:S03]  /*0a90*/  IADD3 R21, R20, 0x4, RZ ;  /* 0x0000000414157810 */ /* 0x000fc60007ffe0ff */
[----:B------:R-:W-:-:S05]  /*0aa0*/  VIADD R22, R22, 0xe0 ;  /* 0x000000e016167836 */ /* 0x000fca0000000000 */
[----:B------:R-:W-:-:S07]  /*0ab0*/  IMAD R20, R20, 0x4, R5 ;  /* 0x0000000414147824 */ /* 0x000fce00078e0205 */
.L_x_2128:
        /* <DEDUP_REMOVED lines=8> */
[----:B------:R-:W-:Y:S02]  /*0b40*/  MOV R7, R15 ;  /* 0x0000000f00077202 */ /* 0x000fe40000000f00 */
[----:B------:R-:W-:-:S07]  /*0b50*/  MOV R6, 0xb70 ;  /* 0x00000b7000067802 */ /* 0x000fce0000000f00 */
[----:B------:R-:W-:Y:S05]  /*0b60*/  CALL.REL.NOINC `($__internal_105_$__cuda_sm20_div_s64) ;  /* 0x0000000800ec7944 */ /* 0x000fea0003c00000 */
[----:B------:R-:W-:Y:S02]  /*0b70*/  IMAD.MOV R11, RZ, RZ, -R9 ;  /* 0x000000ffff0b7224 */ /* 0x000fe400078e0a09 */
[----:B------:R-:W-:Y:S02]  /*0b80*/  IMAD.MOV.U32 R15, RZ, RZ, R8 ;  /* 0x000000ffff0f7224 */ /* 0x000fe400078e0008 */
[----:B------:R-:W-:Y:S01]  /*0b90*/  IMAD R11, R10, R11, R14 ;  /* 0x0000000b0a0b7224 */ /* 0x000fe200078e020e */
[----:B------:R-:W-:Y:S01]  /*0ba0*/  MOV R14, R9 ;  /* 0x00000009000e7202 */ /* 0x000fe20000000f00 */
[----:B------:R-:W-:Y:S06]  /*0bb0*/  BRA `(.L_x_2118) ;  /* 0x0000000000587947 */ /* 0x000fec0003800000 */
.L_x_2117:
        /* <DEDUP_REMOVED lines=22> */
.L_x_2118:
[----:B------:R-:W-:Y:S05]  /*0d20*/  BSYNC B0 ;  /* 0x0000000000007941 */ /* 0x000fea0003800000 */
.L_x_2116:
        /* <DEDUP_REMOVED lines=20> */
.L_x_2120:
        /* <DEDUP_REMOVED lines=22> */
.L_x_2121:
[----:B------:R-:W-:Y:S05]  /*0fd0*/  BSYNC B0 ;  /* 0x0000000000007941 */ /* 0x000fea0003800000 */
.L_x_2119:
        /* <DEDUP_REMOVED lines=20> */
.L_x_2123:
        /* <DEDUP_REMOVED lines=22> */
.L_x_2124:
[----:B------:R-:W-:Y:S05]  /*1280*/  BSYNC B0 ;  /* 0x0000000000007941 */ /* 0x000fea0003800000 */
.L_x_2122:
        /* <DEDUP_REMOVED lines=20> */
.L_x_2126:
        /* <DEDUP_REMOVED lines=22> */
.L_x_2127:
[----:B------:R-:W-:Y:S05]  /*1530*/  BSYNC B0 ;  /* 0x0000000000007941 */ /* 0x000fea0003800000 */
.L_x_2125:
        /* <DEDUP_REMOVED lines=9> */
.L_x_2110:
[C---:B------:R-:W-:Y:S01]  /*15d0*/  IMAD.IADD R3, R4.reuse, 0x1, -R3 ;  /* 0x0000000104037824 */ /* 0x040fe200078e0a03 */
[----:B------:R-:W-:Y:S01]  /*15e0*/  ULDC.64 UR6, c[0x0][0x3c0] ;  /* 0x0000f00000067ab9 */ /* 0x000fe20000000a00 */
[----:B------:R-:W-:Y:S01]  /*15f0*/  ULDC UR4, c[0x0][UR4+0x21c] ;  /* 0x0000870004047abb */ /* 0x000fe20008000800 */
[----:B------:R-:W-:Y:S01]  /*1600*/  BSSY B0, `(.L_x_2129) ;  /* 0x000000c000007945 */ /* 0x000fe20003800000 */
[----:B------:R-:W-:Y:S02]  /*1610*/  ISETP.LT.AND P1, PT, R4, UR4, PT ;  /* 0x0000000404007c0c */ /* 0x000fe4000bf21270 */
[----:B------:R-:W-:Y:S02]  /*1620*/  ISETP.GT.U32.AND P0, PT, R3, UR6, PT ;  /* 0x0000000603007c0c */ /* 0x000fe4000bf04070 */
[----:B------:R-:W-:-:S04]  /*1630*/  SHF.R.S32.HI R3, RZ, 0x1f, R3 ;  /* 0x0000001fff037819 */ /* 0x000fc80000011403 */
[----:B------:R-:W-:Y:S01]  /*1640*/  ISETP.GT.AND.EX P0, PT, R3, UR7, PT, P0 ;  /* 0x0000000703007c0c */ /* 0x000fe2000bf04300 */
[----:B------:R-:W-:-:S03]  /*1650*/  ULDC.64 UR6, c[0x0][0x208] ;  /* 0x0000820000067ab9 */ /* 0x000fc60000000a00 */
[----:B------:R-:W-:Y:S02]  /*1660*/  ISETP.GE.OR P0, PT, R4, UR4, P0 ;  /* 0x0000000404007c0c */ /* 0x000fe40008706670 */
[----:B------:R-:W-:-:S11]  /*1670*/  CS2R R4, SRZ ;  /* 0x0000000000047805 */ /* 0x000fd6000001ff00 */
[----:B------:R-:W-:Y:S05]  /*1680*/  @P0 BRA `(.L_x_2130) ;  /* 0x00000000000c0947 */ /* 0x000fea0003800000 */
[----:B------:R-:W0:Y:S02]  /*1690*/  LDC.64 R4, c[0x0][0x2e8] ;  /* 0x0000ba00ff047b82 */ /* 0x000e240000000a00 */
[----:B0-----:R-:W-:-:S05]  /*16a0*/  IMAD.WIDE R2, R2, 0x8, R4 ;  /* 0x0000000802027825 */ /* 0x001fca00078e0204 */
[----:B------:R0:W5:Y:S02]  /*16b0*/  LDG.E.64 R4, desc[UR6][R2.64] ;  /* 0x0000000602047981 */ /* 0x000164000c1e1b00 */
.L_x_2130:
[----:B------:R-:W-:Y:S05]  /*16c0*/  BSYNC B0 ;  /* 0x0000000000007941 */ /* 0x000fea0003800000 */
.L_x_2129:
[----:B------:R-:W-:Y:S05]  /*16d0*/  @!P1 EXIT ;  /* 0x000000000000994d */ /* 0x000fea0003800000 */
[----:B0-----:R-:W0:Y:S02]  /*16e0*/  LDC.64 R2, c[0x0][0x210] ;  /* 0x00008400ff027b82 */ /* 0x001e240000000a00 */
[----:B0-----:R-:W-:-:S05]  /*16f0*/  IMAD.WIDE R2, R0, 0x8, R2 ;  /* 0x0000000800027825 */ /* 0x001fca00078e0202 */
[----:B-----5:R-:W-:Y:S01]  /*1700*/  STG.E.64 desc[UR6][R2.64], R4 ;  /* 0x0000000402007986 */ /* 0x020fe2000c101b06 */
[----:B------:R-:W-:Y:S05]  /*1710*/  EXIT ;  /* 0x000000000000794d */ /* 0x000fea0003800000 */
        .weak           $__internal_105_$__cuda_sm20_div_s64
        .type           $__internal_105_$__cuda_sm20_div_s64,@function
        .size           $__internal_105_$__cuda_sm20_div_s64,(.L_x_3253 - $__internal_105_$__cuda_sm20_div_s64)
$__internal_105_$__cuda_sm20_div_s64:
        /* <DEDUP_REMOVED lines=82> */
[----:B------:R-:W-:Y:S05]  /*1c40*/  RET.REL.NODEC R6 `(_ZN2at6native16triu_tril_kernelIN3c107complexIfEEiLb0ELi1ELb0EEEvNS_4cuda6detail10TensorInfoIT_T0_EENS7_IKS8_S9_EEllS9_) ;  /* 0xffffffe006ec7950 */ /* 0x000fea0003c3ffff */
.L_x_2131:
        /* <DEDUP_REMOVED lines=11> */
.L_x_3253:


//--------------------- .text._ZN2at6native16triu_tril_kernelIN3c107complexIfEEiLb0ELi1ELb1EEEvNS_4cuda6detail10TensorInfoIT_T0_EENS7_IKS8_S9_EEllS9_ --------------------------
	.section	.text._ZN2at6native16triu_tril_kernelIN3c107complexIfEEiLb0ELi1ELb1EEEvNS_4cuda6detail10TensorInfoIT_T0_EENS7_IKS8_S9_EEllS9_,"ax",@progbits
	.align	128
        .global         _ZN2at6native16triu_tril_kernelIN3c107complexIfEEiLb0ELi1ELb1EEEvNS_4cuda6detail10TensorInfoIT_T0_EENS7_IKS8_S9_EEllS9_
        .type           _ZN2at6native16triu_tril_kernelIN3c107complexIfEEiLb0ELi1ELb1EEEvNS_4cuda6detail10TensorInfoIT_T0_EENS7_IKS8_S9_EEllS9_,@function
        .size           _ZN2at6native16triu_tril_kernelIN3c107complexIfEEiLb0ELi1ELb1EEEvNS_4cuda6detail10TensorInfoIT_T0_EENS7_IKS8_S9_EEllS9_,(.L_x_3255 - _ZN2at6native16triu_tril_kernelIN3c107complexIfEEiLb0ELi1ELb1EEEvNS_4cuda6detail10TensorInfoIT_T0_EENS7_IKS8_S9_EEllS9_)
        .other          _ZN2at6native16triu_tril_kernelIN3c107complexIfEEiLb0ELi1ELb1EEEvNS_4cuda6detail10TensorInfoIT_T0_EENS7_IKS8_S9_EEllS9_,@"STO_CUDA_ENTRY STV_DEFAULT"
_ZN2at6native16triu_tril_kernelIN3c107complexIfEEiLb0ELi1ELb1EEEvNS_4cuda6detail10TensorInfoIT_T0_EENS7_IKS8_S9_EEllS9_:
.text._ZN2at6native16triu_tril_kernelIN3c107complexIfEEiLb0ELi1ELb1EEEvNS_4cuda6detail10TensorInfoIT_T0_EENS7_IKS8_S9_EEllS9_:
        /* <DEDUP_REMOVED lines=22> */
[----:B------:R-:W-:Y:S05]  /*0160*/  CALL.REL.NOINC `($__internal_106_$__cuda_sm20_div_s64) ;  /* 0x00000014008c7944 */ /* 0x000fea0003c00000 */
[----:B------:R-:W-:Y:S01]  /*0170*/  IADD3 R3, -R8, RZ, RZ ;  /* 0x000000ff08037210 */ /* 0x000fe20007ffe1ff */
[----:B------:R-:W-:Y:S01]  /*0180*/  ULDC UR6, c[0x0][0x3d0] ;  /* 0x0000f40000067ab9 */ /* 0x000fe20000000800 */
[----:B------:R-:W-:-:S03]  /*0190*/  IMAD.MOV.U32 R4, RZ, RZ, R8 ;  /* 0x000000ffff047224 */ /* 0x000fc600078e0008 */
[----:B------:R-:W-:Y:S01]  /*01a0*/  IMAD R3, R3, UR6, R2 ;  /* 0x0000000603037c24 */ /* 0x000fe2000f8e0202 */
[----:B------:R-:W-:Y:S06]  /*01b0*/  BRA `(.L_x_2134) ;  /* 0x0000000000547947 */ /* 0x000fec0003800000 */
.L_x_2133:
        /* <DEDUP_REMOVED lines=10> */
[----:B------:R-:W-:Y:S02]  /*0260*/  IMAD.MOV R3, RZ, RZ, -R4 ;  /* 0x000000ffff037224 */ /* 0x000fe400078e0a04 */
[----:B------:R-:W-:Y:S02]  /*0270*/  IMAD.MOV.U32 R5, RZ, RZ, RZ ;  /* 0x000000ffff057224 */ /* 0x000fe400078e00ff */
        /* <DEDUP_REMOVED lines=9> */
.L_x_2134:
[----:B------:R-:W-:Y:S05]  /*0310*/  BSYNC B0 ;  /* 0x0000000000007941 */ /* 0x000fea0003800000 */
.L_x_2132:
        /* <DEDUP_REMOVED lines=11> */
[----:B------:R-:W-:Y:S02]  /*03d0*/  MOV R2, R5 ;  /* 0x0000000500027202 */ /* 0x000fe40000000f00 */
[----:B------:R-:W-:-:S07]  /*03e0*/  MOV R0, 0x400 ;  /* 0x0000040000007802 */ /* 0x000fce0000000f00 */
[----:B------:R-:W-:Y:S05]  /*03f0*/  CALL.REL.NOINC `($__internal_107_$__cuda_sm20_rem_s64) ;  /* 0x0000001800347944 */ /* 0x000fea0003c00000 */
[----:B------:R-:W-:Y:S05]  /*0400*/  BRA `(.L_x_2137) ;  /* 0x0000000000447947 */ /* 0x000fea0003800000 */
.L_x_2136:
        /* <DEDUP_REMOVED lines=17> */
.L_x_2137:
[----:B------:R-:W-:Y:S05]  /*0520*/  BSYNC B0 ;  /* 0x0000000000007941 */ /* 0x000fea0003800000 */
.L_x_2135:
        /* <DEDUP_REMOVED lines=16> */
[----:B------:R-:W-:Y:S05]  /*0630*/  CALL.REL.NOINC `($__internal_106_$__cuda_sm20_div_s64) ;  /* 0x0000001000587944 */ /* 0x000fea0003c00000 */
[----:B------:R-:W-:Y:S02]  /*0640*/  IMAD.MOV.U32 R14, RZ, RZ, R8 ;  /* 0x000000ffff0e7224 */ /* 0x000fe400078e0008 */
[----:B------:R-:W-:Y:S01]  /*0650*/  IMAD.MOV.U32 R15, RZ, RZ, R5 ;  /* 0x000000ffff0f7224 */ /* 0x000fe200078e0005 */
[----:B------:R-:W-:Y:S06]  /*0660*/  BRA `(.L_x_2140) ;  /* 0x00000000004c7947 */ /* 0x000fec0003800000 */
.L_x_2139:
        /* <DEDUP_REMOVED lines=19> */
.L_x_2140:
[----:B------:R-:W-:Y:S05]  /*07a0*/  BSYNC B0 ;  /* 0x0000000000007941 */ /* 0x000fea0003800000 */
.L_x_2138:
        /* <DEDUP_REMOVED lines=18> */
.L_x_2146:
        /* <DEDUP_REMOVED lines=10> */
[----:B------:R-:W-:Y:S05]  /*0970*/  CALL.REL.NOINC `($__internal_106_$__cuda_sm20_div_s64) ;  /* 0x0000000c00887944 */ /* 0x000fea0003c00000 */
[----:B------:R-:W-:Y:S01]  /*0980*/  IADD3 R4, -R8, RZ, RZ ;  /* 0x000000ff08047210 */ /* 0x000fe20007ffe1ff */
[----:B------:R-:W-:-:S04]  /*0990*/  IMAD.MOV.U32 R15, RZ, RZ, R5 ;  /* 0x000000ffff0f7224 */ /* 0x000fc800078e0005 */
[----:B------:R-:W-:Y:S02]  /*09a0*/  IMAD R9, R9, R4, R14 ;  /* 0x0000000409097224 */ /* 0x000fe400078e020e */
[----:B------:R-:W-:Y:S01]  /*09b0*/  IMAD.MOV.U32 R14, RZ, RZ, R8 ;  /* 0x000000ffff0e7224 */ /* 0x000fe200078e0008 */
[----:B------:R-:W-:Y:S06]  /*09c0*/  BRA `(.L_x_2145) ;  /* 0x0000000000587947 */ /* 0x000fec0003800000 */
.L_x_2144:
        /* <DEDUP_REMOVED lines=22> */
.L_x_2145:
[----:B------:R-:W-:Y:S05]  /*0b30*/  BSYNC B0 ;  /* 0x0000000000007941 */ /* 0x000fea0003800000 */
.L_x_2143:
        /* <DEDUP_REMOVED lines=8> */
.L_x_2142:
[----:B------:R-:W-:-:S13]  /*0bc0*/  ISETP.GE.U32.AND P0, PT, R20, 0x3, PT ;  /* 0x000000031400780c */ /* 0x000fda0003f06070 */
[----:B------:R-:W-:Y:S05]  /*0bd0*/  @!P0 BRA `(.L_x_2141) ;  /* 0x0000000800b88947 */ /* 0x000fea0003800000 */
[C---:B------:R-:W-:Y:S01]  /*0be0*/  SHF.L.U32 R21, R18.reuse, 0x2, RZ ;  /* 0x0000000212157819 */ /* 0x040fe200000006ff */
[----:B------:R-:W-:Y:S02]  /*0bf0*/  IMAD.MOV.U32 R5, RZ, RZ, 0x6c ;  /* 0x0000006cff057424 */ /* 0x000fe400078e00ff */
[C---:B------:R-:W-:Y:S02]  /*0c00*/  VIADD R20, R18.reuse, 0x4 ;  /* 0x0000000412147836 */ /* 0x040fe40000000000 */
[----:B------:R-:W-:Y:S02]  /*0c10*/  IMAD R18, R18, 0x4, R5 ;  /* 0x0000000412127824 */ /* 0x000fe400078e0205 */
[----:B------:R-:W-:-:S07]  /*0c20*/  VIADD R21, R21, 0xe0 ;  /* 0x000000e015157836 */ /* 0x000fce0000000000 */
.L_x_2159:
        /* <DEDUP_REMOVED lines=16> */
.L_x_2148:
        /* <DEDUP_REMOVED lines=22> */
.L_x_2149:
[----:B------:R-:W-:Y:S05]  /*0e90*/  BSYNC B0 ;  /* 0x0000000000007941 */ /* 0x000fea0003800000 */
.L_x_2147:
        /* <DEDUP_REMOVED lines=12> */
[----:B------:R-:W-:Y:S05]  /*0f60*/  CALL.REL.NOINC `($__internal_106_$__cuda_sm20_div_s64) ;  /* 0x00000008000c7944 */ /* 0x000fea0003c00000 */
[----:B------:R-:W-:Y:S01]  /*0f70*/  IMAD.MOV R6, RZ, RZ, -R8 ;  /* 0x000000ffff067224 */ /* 0x000fe200078e0a08 */
[----:B------:R-:W-:-:S03]  /*0f80*/  MOV R15, R5 ;  /* 0x00000005000f7202 */ /* 0x000fc60000000f00 */
[----:B------:R-:W-:Y:S02]  /*0f90*/  IMAD R6, R9, R6, R14 ;  /* 0x0000000609067224 */ /* 0x000fe400078e020e */
[----:B------:R-:W-:Y:S01]  /*0fa0*/  IMAD.MOV.U32 R14, RZ, RZ, R8 ;  /* 0x000000ffff0e7224 */ /* 0x000fe200078e0008 */
[----:B------:R-:W-:Y:S06]  /*0fb0*/  BRA `(.L_x_2152) ;  /* 0x0000000000587947 */ /* 0x000fec0003800000 */
.L_x_2151:
[----:B------:R-:W0:Y:S01]  /*0fc0*/  I2F.U32.RP R6, R9 ;  /* 0x0000000900067306 */ /* 0x000e220000209000 */
[----:B------:R-:W-:Y:S01]  /*0fd0*/  IMAD.MOV R7, RZ, RZ, -R9 ;  /* 0x000000ffff077224 */ /* 0x000fe200078e0a09 */
[----:B------:R-:W-:Y:S02]  /*0fe0*/  ISETP.NE.U32.AND P2, PT, R9, RZ, PT ;  /* 0x000000ff0900720c */ /* 0x000fe40003f45070 */
        /* <DEDUP_REMOVED lines=19> */
.L_x_2152:
[----:B------:R-:W-:Y:S05]  /*1120*/  BSYNC B0 ;  /* 0x0000000000007941 */ /* 0x000fea0003800000 */
.L_x_2150:
        /* <DEDUP_REMOVED lines=13> */
[----:B------:R-:W-:Y:S02]  /*1200*/  IADD3 R6, -R8, RZ, RZ ;  /* 0x000000ff08067210 */ /* 0x000fe40007ffe1ff */
[----:B------:R-:W-:-:S03]  /*1210*/  MOV R15, R5 ;  /* 0x00000005000f7202 */ /* 0x000fc60000000f00 */
[----:B------:R-:W-:Y:S02]  /*1220*/  IMAD R6, R9, R6, R14 ;  /* 0x0000000609067224 */ /* 0x000fe400078e020e */
[----:B------:R-:W-:Y:S01]  /*1230*/  IMAD.MOV.U32 R14, RZ, RZ, R8 ;  /* 0x000000ffff0e7224 */ /* 0x000fe200078e0008 */
[----:B------:R-:W-:Y:S06]  /*1240*/  BRA `(.L_x_2155) ;  /* 0x0000000000587947 */ /* 0x000fec0003800000 */
.L_x_2154:
        /* <DEDUP_REMOVED lines=22> */
.L_x_2155:
[----:B------:R-:W-:Y:S05]  /*13b0*/  BSYNC B0 ;  /* 0x0000000000007941 */ /* 0x000fea0003800000 */
.L_x_2153:
        /* <DEDUP_REMOVED lines=18> */
.L_x_2157:
        /* <DEDUP_REMOVED lines=22> */
.L_x_2158:
[----:B------:R-:W-:Y:S05]  /*1640*/  BSYNC B0 ;  /* 0x0000000000007941 */ /* 0x000fea0003800000 */
.L_x_2156:
[----:B------:R0:W1:Y:S01]  /*1650*/  LDC R5, c[0x0][R18+0x204] ;  /* 0x0000810012057b82 */ /* 0x0000620000000800 */
[----:B------:R-:W-:Y:S02]  /*1660*/  VIADD R20, R20, 0xfffffffc ;  /* 0xfffffffc14147836 */ /* 0x000fe40000000000 */
[----:B------:R-:W-:-:S03]  /*1670*/  VIADD R21, R21, 0xfffffff0 ;  /* 0xfffffff015157836 */ /* 0x000fc60000000000 */
[----:B------:R-:W-:Y:S02]  /*1680*/  ISETP.GT.AND P0, PT, R20, 0x3, PT ;  /* 0x000000031400780c */ /* 0x000fe40003f04270 */
[----:B0-----:R-:W-:Y:S01]  /*1690*/  IADD3 R18, R18, -0x10, RZ ;  /* 0xfffffff012127810 */ /* 0x001fe20007ffe0ff */
[----:B-1----:R-:W-:-:S10]  /*16a0*/  IMAD R0, R5, R9, R0 ;  /* 0x0000000905007224 */ /* 0x002fd400078e0200 */
[----:B------:R-:W-:Y:S05]  /*16b0*/  @P0 BRA `(.L_x_2159) ;  /* 0xfffffff4005c0947 */ /* 0x000fea000383ffff */
.L_x_2141:
[----:B------:R-:W-:Y:S02]  /*16c0*/  ULDC UR4, c[0x0][UR6+0x21c] ;  /* 0x0000870006047abb */ /* 0x000fe40008000800 */
[----:B------:R-:W-:-:S13]  /*16d0*/  ISETP.LT.AND P0, PT, R3, UR4, PT ;  /* 0x0000000403007c0c */ /* 0x000fda000bf01270 */
[----:B------:R-:W-:Y:S05]  /*16e0*/  @!P0 EXIT ;  /* 0x000000000000894d */ /* 0x000fea0003800000 */
[----:B------:R-:W-:Y:S01]  /*16f0*/  IADD3 R2, R3, -R2, RZ ;  /* 0x8000000203027210 */ /* 0x000fe20007ffe0ff */
[----:B------:R-:W-:-:S03]  /*1700*/  ULDC.64 UR4, c[0x0][0x3c0] ;  /* 0x0000f00000047ab9 */ /* 0x000fc60000000a00 */
[----:B------:R-:W-:Y:S02]  /*1710*/  ISETP.GT.U32.AND P0, PT, R2, UR4, PT ;  /* 0x0000000402007c0c */ /* 0x000fe4000bf04070 */
[----:B------:R-:W-:-:S04]  /*1720*/  SHF.R.S32.HI R2, RZ, 0x1f, R2 ;  /* 0x0000001fff027819 */ /* 0x000fc80000011402 */
[----:B------:R-:W-:-:S13]  /*1730*/  ISETP.GT.AND.EX P0, PT, R2, UR5, PT, P0 ;  /* 0x0000000502007c0c */ /* 0x000fda000bf04300 */
[----:B------:R-:W-:Y:S05]  /*1740*/  @!P0 EXIT ;  /* 0x000000000000894d */ /* 0x000fea0003800000 */
[----:B------:R-:W0:Y:S01]  /*1750*/  LDC.64 R2, c[0x0][0x210] ;  /* 0x00008400ff027b82 */ /* 0x000e220000000a00 */
[----:B------:R-:W-:Y:S01]  /*1760*/  ULDC.64 UR4, c[0x0][0x208] ;  /* 0x0000820000047ab9 */ /* 0x000fe20000000a00 */
[----:B0-----:R-:W-:-:S05]  /*1770*/  IMAD.WIDE R2, R0, 0x8, R2 ;  /* 0x0000000800027825 */ /* 0x001fca00078e0202 */
[----:B------:R-:W-:Y:S01]  /*1780*/  STG.E.64 desc[UR4][R2.64], RZ ;  /* 0x000000ff02007986 */ /* 0x000fe2000c101b04 */
[----:B------:R-:W-:Y:S05]  /*1790*/  EXIT ;  /* 0x000000000000794d */ /* 0x000fea0003800000 */
        .weak           $__internal_106_$__cuda_sm20_div_s64
        .type           $__internal_106_$__cuda_sm20_div_s64,@function
        .size           $__internal_106_$__cuda_sm20_div_s64,($__internal_107_$__cuda_sm20_rem_s64 - $__internal_106_$__cuda_sm20_div_s64)
$__internal_106_$__cuda_sm20_div_s64:
        /* <DEDUP_REMOVED lines=38> */
[----:B------:R-:W-:Y:S01]  /*1a00*/  SEL R11, R12, R5, !P3 ;  /* 0x000000050c0b7207 */ /* 0x000fe20005800000 */
[----:B------:R-:W-:Y:S01]  /*1a10*/  IMAD.MOV.U32 R25, RZ, RZ, RZ ;  /* 0x000000ffff197224 */ /* 0x000fe200078e00ff */
        /* <DEDUP_REMOVED lines=42> */
[----:B------:R-:W-:Y:S06]  /*1cc0*/  RET.REL.NODEC R6 `(_ZN2at6native16triu_tril_kernelIN3c107complexIfEEiLb0ELi1ELb1EEEvNS_4cuda6detail10TensorInfoIT_T0_EENS7_IKS8_S9_EEllS9_) ;  /* 0xffffffe006cc7950 */ /* 0x000fec0003c3ffff */
        .weak           $__internal_107_$__cuda_sm20_rem_s64
        .type           $__internal_107_$__cuda_sm20_rem_s64,@function
        .size           $__internal_107_$__cuda_sm20_rem_s64,(.L_x_3255 - $__internal_107_$__cuda_sm20_rem_s64)
$__internal_107_$__cuda_sm20_rem_s64:
        /* <DEDUP_REMOVED lines=72> */
[----:B------:R-:W-:Y:S05]  /*2150*/  RET.REL.NODEC R6 `(_ZN2at6native16triu_tril_kernelIN3c107complexIfEEiLb0ELi1ELb1EEEvNS_4cuda6detail10TensorInfoIT_T0_EENS7_IKS8_S9_EEllS9_) ;  /* 0xffffffdc06a87950 */ /* 0x000fea0003c3ffff */
.L_x_2160:
        /* <DEDUP_REMOVED lines=10> */
.L_x_3255:


//--------------------- .text._ZN2at6native16triu_tril_kernelIN3c107complexIdEElLb0ELi1ELb0EEEvNS_4cuda6detail10TensorInfoIT_T0_EENS7_IKS8_S9_EEllS9_ --------------------------
	.section	.text._ZN2at6native16triu_tril_kernelIN3c107complexIdEElLb0ELi1ELb0EEEvNS_4cuda6detail10TensorInfoIT_T0_EENS7_IKS8_S9_EEllS9_,"ax",@progbits
	.align	128
        .global         _ZN2at6native16triu_tril_kernelIN3c107complexIdEElLb0ELi1ELb0EEEvNS_4cuda6detail10TensorInfoIT_T0_EENS7_IKS8_S9_EEllS9_
        .type           _ZN2at6native16triu_tril_kernelIN3c107complexIdEElLb0ELi1ELb0EEEvNS_4cuda6detail10TensorInfoIT_T0_EENS7_IKS8_S9_EEllS9_,@function
        .size           _ZN2at6native16triu_tril_kernelIN3c107complexIdEElLb0ELi1ELb0EEEvNS_4cuda6detail10TensorInfoIT_T0_EENS7_IKS8_S9_EEllS9_,(.L_x_3256 - _ZN2at6native16triu_tril_kernelIN3c107complexIdEElLb0ELi1ELb0EEEvNS_4cuda6detail10TensorInfoIT_T0_EENS7_IKS8_S9_EEllS9_)
        .other          _ZN2at6native16triu_tril_kernelIN3c107complexIdEElLb0ELi1ELb0EEEvNS_4cuda6detail10TensorInfoIT_T0_EENS7_IKS8_S9_EEllS9_,@"STO_CUDA_ENTRY STV_DEFAULT"
_ZN2at6native16triu_tril_kernelIN3c107complexIdEElLb0ELi1ELb0EEEvNS_4cuda6detail10TensorInfoIT_T0_EENS7_IKS8_S9_EEllS9_:
.text._ZN2at6native16triu_tril_kernelIN3c107complexIdEElLb0ELi1ELb0EEEvNS_4cuda6detail10TensorInfoIT_T0_EENS7_IKS8_S9_EEllS9_:
        /* <DEDUP_REMOVED lines=21> */
[----:B------:R-:W-:Y:S05]  /*0150*/  CALL.REL.NOINC `($__internal_108_$__cuda_sm20_div_s64) ;  /* 0x0000001c00c47944 */ /* 0x000fea0003c00000 */
        /* <DEDUP_REMOVED lines=10> */
.L_x_2162:
        /* <DEDUP_REMOVED lines=23> */
.L_x_2163:
[----:B------:R-:W-:Y:S05]  /*0370*/  BSYNC B0 ;  /* 0x0000000000007941 */ /* 0x000fea0003800000 */
.L_x_2161:
        /* <DEDUP_REMOVED lines=18> */
[----:B------:R-:W-:Y:S05]  /*04a0*/  CALL.REL.NOINC `($__internal_108_$__cuda_sm20_div_s64) ;  /* 0x0000001800f07944 */ /* 0x000fea0003c00000 */
        /* <DEDUP_REMOVED lines=9> */
.L_x_2165:
        /* <DEDUP_REMOVED lines=22> */
.L_x_2166:
[----:B------:R-:W-:Y:S05]  /*06a0*/  BSYNC B0 ;  /* 0x0000000000007941 */ /* 0x000fea0003800000 */
.L_x_2164:
        /* <DEDUP_REMOVED lines=56> */
.L_x_2172:
        /* <DEDUP_REMOVED lines=26> */
.L_x_2170:
        /* <DEDUP_REMOVED lines=23> */
.L_x_2171:
[----:B------:R-:W-:Y:S05]  /*0d40*/  BSYNC B0 ;  /* 0x0000000000007941 */ /* 0x000fea0003800000 */
.L_x_2169:
        /* <DEDUP_REMOVED lines=19> */
.L_x_2168:
        /* <DEDUP_REMOVED lines=13> */
.L_x_2185:
        /* <DEDUP_REMOVED lines=14> */
[----:B------:R-:W-:Y:S05]  /*1030*/  CALL.REL.NOINC `($__internal_108_$__cuda_sm20_div_s64) ;  /* 0x00000010000c7944 */ /* 0x000fea0003c00000 */
        /* <DEDUP_REMOVED lines=10> */
.L_x_2174:
        /* <DEDUP_REMOVED lines=23> */
.L_x_2175:
[----:B------:R-:W-:Y:S05]  /*1250*/  BSYNC B0 ;  /* 0x0000000000007941 */ /* 0x000fea0003800000 */
.L_x_2173:
        /* <DEDUP_REMOVED lines=35> */
.L_x_2177:
        /* <DEDUP_REMOVED lines=23> */
.L_x_2178:
[----:B------:R-:W-:Y:S05]  /*1600*/  BSYNC B0 ;  /* 0x0000000000007941 */ /* 0x000fea0003800000 */
.L_x_2176:
        /* <DEDUP_REMOVED lines=37> */
.L_x_2180:
        /* <DEDUP_REMOVED lines=23> */
.L_x_2181:
[----:B------:R-:W-:Y:S05]  /*19d0*/  BSYNC B0 ;  /* 0x0000000000007941 */ /* 0x000fea0003800000 */
.L_x_2179:
        /* <DEDUP_REMOVED lines=38> */
.L_x_2183:
        /* <DEDUP_REMOVED lines=22> */
.L_x_2184:
[----:B------:R-:W-:Y:S05]  /*1da0*/  BSYNC B0 ;  /* 0x0000000000007941 */ /* 0x000fea0003800000 */
.L_x_2182:
        /* <DEDUP_REMOVED lines=19> */
.L_x_2167:
[----:B------:R-:W-:Y:S01]  /*1ee0*/  IADD3 R4, P1, R2, -R4, RZ ;  /* 0x8000000402047210 */ /* 0x000fe20007f3e0ff */
[----:B------:R-:W-:Y:S01]  /*1ef0*/  ULDC.64 UR6, c[0x0][0x550] ;  /* 0x0001540000067ab9 */ /* 0x000fe20000000a00 */
[----:B------:R-:W-:Y:S01]  /*1f00*/  ULDC.64 UR4, c[0x0][UR4+0x220] ;  /* 0x0000880004047abb */ /* 0x000fe20008000a00 */
[----:B------:R-:W-:Y:S01]  /*1f10*/  BSSY B0, `(.L_x_2186) ;  /* 0x000000f000007945 */ /* 0x000fe20003800000 */
[----:B------:R-:W-:Y:S02]  /*1f20*/  IADD3.X R5, R3, ~R5, RZ, P1, !PT ;  /* 0x8000000503057210 */ /* 0x000fe40000ffe4ff */
[----:B------:R-:W-:Y:S02]  /*1f30*/  CS2R R6, SRZ ;  /* 0x0000000000067805 */ /* 0x000fe4000001ff00 */
[----:B------:R-:W-:Y:S02]  /*1f40*/  ISETP.GT.U32.AND P0, PT, R4, UR6, PT ;  /* 0x0000000604007c0c */ /* 0x000fe4000bf04070 */
[----:B------:R-:W-:-:S02]  /*1f50*/  ISETP.GE.U32.AND P1, PT, R2, UR4, PT ;  /* 0x0000000402007c0c */ /* 0x000fc4000bf26070 */
[----:B------:R-:W-:Y:S02]  /*1f60*/  ISETP.GT.AND.EX P0, PT, R5, UR7, PT, P0 ;  /* 0x0000000705007c0c */ /* 0x000fe4000bf04300 */
[----:B------:R-:W-:Y:S02]  /*1f70*/  CS2R R4, SRZ ;  /* 0x0000000000047805 */ /* 0x000fe4000001ff00 */
[----:B------:R-:W-:Y:S01]  /*1f80*/  ISETP.GE.AND.EX P1, PT, R3, UR5, PT, P1 ;  /* 0x0000000503007c0c */ /* 0x000fe2000bf26310 */
[----:B------:R-:W-:-:S03]  /*1f90*/  ULDC.64 UR4, c[0x0][0x208] ;  /* 0x0000820000047ab9 */ /* 0x000fc60000000a00 */
[----:B------:R-:W-:-:S13]  /*1fa0*/  PLOP3.LUT P0, PT, P0, P1, PT, 0xa8, 0x0 ;  /* 0x000000000000781c */ /* 0x000fda0000703570 */
[----:B------:R-:W-:Y:S05]  /*1fb0*/  @P0 BRA `(.L_x_2187) ;  /* 0x0000000000100947 */ /* 0x000fea0003800000 */
[----:B------:R-:W-:Y:S02]  /*1fc0*/  ULDC.64 UR6, c[0x0][0x3b0] ;  /* 0x0000ec0000067ab9 */ /* 0x000fe40000000a00 */
[----:B------:R-:W-:-:S04]  /*1fd0*/  LEA R4, P0, R8, UR6, 0x4 ;  /* 0x0000000608047c11 */ /* 0x000fc8000f8020ff */
[----:B------:R-:W-:-:S06]  /*1fe0*/  LEA.HI.X R5, R8, UR7, R9, 0x4, P0 ;  /* 0x0000000708057c11 */ /* 0x000fcc00080f2409 */
[----:B------:R-:W5:Y:S03]  /*1ff0*/  LDG.E.128 R4, desc[UR4][R4.64] ;  /* 0x0000000404047981 */ /* 0x000f66000c1e1d00 */
.L_x_2187:
[----:B------:R-:W-:Y:S05]  /*2000*/  BSYNC B0 ;  /* 0x0000000000007941 */ /* 0x000fea0003800000 */
.L_x_2186:
[----:B------:R-:W-:Y:S05]  /*2010*/  @P1 EXIT ;  /* 0x000000000000194d */ /* 0x000fea0003800000 */
[----:B------:R-:W-:Y:S02]  /*2020*/  ULDC.64 UR6, c[0x0][0x210] ;  /* 0x0000840000067ab9 */ /* 0x000fe40000000a00 */
[----:B------:R-:W-:-:S04]  /*2030*/  LEA R2, P0, R14, UR6, 0x4 ;  /* 0x000000060e027c11 */ /* 0x000fc8000f8020ff */
[----:B------:R-:W-:-:S05]  /*2040*/  LEA.HI.X R3, R14, UR7, R15, 0x4, P0 ;  /* 0x000000070e037c11 */ /* 0x000fca00080f240f */
[----:B-----5:R-:W-:Y:S01]  /*2050*/  STG.E.128 desc[UR4][R2.64], R4 ;  /* 0x0000000402007986 */ /* 0x020fe2000c101d04 */
[----:B------:R-:W-:Y:S05]  /*2060*/  EXIT ;  /* 0x000000000000794d */ /* 0x000fea0003800000 */
        .weak           $__internal_108_$__cuda_sm20_div_s64
        .type           $__internal_108_$__cuda_sm20_div_s64,@function
        .size           $__internal_108_$__cuda_sm20_div_s64,(.L_x_3256 - $__internal_108_$__cuda_sm20_div_s64)
$__internal_108_$__cuda_sm20_div_s64:
        /* <DEDUP_REMOVED lines=83> */
[----:B------:R-:W-:Y:S06]  /*25a0*/  RET.REL.NODEC R20 `(_ZN2at6native16triu_tril_kernelIN3c107complexIdEElLb0ELi1ELb0EEEvNS_4cuda6detail10TensorInfoIT_T0_EENS7_IKS8_S9_EEllS9_) ;  /* 0xffffffd814947950 */ /* 0x000fec0003c3ffff */
.L_x_2188:
        /* <DEDUP_REMOVED lines=13> */
.L_x_3256:


//--------------------- .text._ZN2at6native16triu_tril_kernelIN3c107complexIdEElLb0ELi1ELb1EEEvNS_4cuda6detail10TensorInfoIT_T0_EENS7_IKS8_S9_EEllS9_ --------------------------
	.section	.text._ZN2at6native16triu_tril_kernelIN3c107complexIdEElLb0ELi1ELb1EEEvNS_4cuda6detail10TensorInfoIT_T0_EENS7_IKS8_S9_EEllS9_,"ax",@progbits
	.align	128
        .global         _ZN2at6native16triu_tril_kernelIN3c107complexIdEElLb0ELi1ELb1EEEvNS_4cuda6detail10TensorInfoIT_T0_EENS7_IKS8_S9_EEllS9_
        .type           _ZN2at6native16triu_tril_kernelIN3c107complexIdEElLb0ELi1ELb1EEEvNS_4cuda6detail10TensorInfoIT_T0_EENS7_IKS8_S9_EEllS9_,@function
        .size           _ZN2at6native16triu_tril_kernelIN3c107complexIdEElLb0ELi1ELb1EEEvNS_4cuda6detail10TensorInfoIT_T0_EENS7_IKS8_S9_EEllS9_,(.L_x_3258 - _ZN2at6native16triu_tril_kernelIN3c107complexIdEElLb0ELi1ELb1EEEvNS_4cuda6detail10TensorInfoIT_T0_EENS7_IKS8_S9_EEllS9_)
        .other          _ZN2at6native16triu_tril_kernelIN3c107complexIdEElLb0ELi1ELb1EEEvNS_4cuda6detail10TensorInfoIT_T0_EENS7_IKS8_S9_EEllS9_,@"STO_CUDA_ENTRY STV_DEFAULT"
_ZN2at6native16triu_tril_kernelIN3c107complexIdEElLb0ELi1ELb1EEEvNS_4cuda6detail10TensorInfoIT_T0_EENS7_IKS8_S9_EEllS9_:
.text._ZN2at6native16triu_tril_kernelIN3c107complexIdEElLb0ELi1ELb1EEEvNS_4cuda6detail10TensorInfoIT_T0_EENS7_IKS8_S9_EEllS9_:
        /* <DEDUP_REMOVED lines=21> */
[----:B------:R-:W-:Y:S05]  /*0150*/  CALL.REL.NOINC `($__internal_109_$__cuda_sm20_div_s64) ;  /* 0x0000001c00507944 */ /* 0x000fea0003c00000 */
        /* <DEDUP_REMOVED lines=8> */
.L_x_2190:
        /* <DEDUP_REMOVED lines=23> */
.L_x_2191:
[----:B------:R-:W-:Y:S05]  /*0350*/  BSYNC B0 ;  /* 0x0000000000007941 */ /* 0x000fea0003800000 */
.L_x_2189:
        /* <DEDUP_REMOVED lines=12> */
[----:B------:R-:W-:Y:S05]  /*0420*/  CALL.REL.NOINC `($__internal_110_$__cuda_sm20_rem_s64) ;  /* 0x0000001c00ec7944 */ /* 0x000fea0003c00000 */
[----:B------:R-:W-:Y:S05]  /*0430*/  BRA `(.L_x_2194) ;  /* 0x0000000000487947 */ /* 0x000fea0003800000 */
.L_x_2193:
        /* <DEDUP_REMOVED lines=18> */
.L_x_2194:
[----:B------:R-:W-:Y:S05]  /*0560*/  BSYNC B0 ;  /* 0x0000000000007941 */ /* 0x000fea0003800000 */
.L_x_2192:
        /* <DEDUP_REMOVED lines=21> */
[----:B------:R-:W-:Y:S05]  /*06c0*/  CALL.REL.NOINC `($__internal_109_$__cuda_sm20_div_s64) ;  /* 0x0000001400f47944 */ /* 0x000fea0003c00000 */
[----:B------:R-:W-:Y:S01]  /*06d0*/  IMAD.MOV.U32 R18, RZ, RZ, R4 ;  /* 0x000000ffff127224 */ /* 0x000fe200078e0004 */
[----:B------:R-:W-:Y:S01]  /*06e0*/  MOV R19, R5 ;  /* 0x0000000500137202 */ /* 0x000fe20000000f00 */
[----:B------:R-:W-:Y:S06]  /*06f0*/  BRA `(.L_x_2197) ;  /* 0x00000000004c7947 */ /* 0x000fec0003800000 */
.L_x_2196:
        /* <DEDUP_REMOVED lines=19> */
.L_x_2197:
[----:B------:R-:W-:Y:S05]  /*0830*/  BSYNC B0 ;  /* 0x0000000000007941 */ /* 0x000fea0003800000 */
.L_x_2195:
        /* <DEDUP_REMOVED lines=42> */
.L_x_2203:
        /* <DEDUP_REMOVED lines=13> */
[----:B------:R-:W-:Y:S05]  /*0bb0*/  CALL.REL.NOINC `($__internal_109_$__cuda_sm20_div_s64) ;  /* 0x0000001000b87944 */ /* 0x000fea0003c00000 */
        /* <DEDUP_REMOVED lines=11> */
.L_x_2201:
        /* <DEDUP_REMOVED lines=23> */
.L_x_2202:
[----:B------:R-:W-:Y:S05]  /*0de0*/  BSYNC B0 ;  /* 0x0000000000007941 */ /* 0x000fea0003800000 */
.L_x_2200:
        /* <DEDUP_REMOVED lines=14> */
.L_x_2199:
        /* <DEDUP_REMOVED lines=11> */
.L_x_2216:
        /* <DEDUP_REMOVED lines=13> */
[----:B------:R-:W-:Y:S05]  /*1050*/  CALL.REL.NOINC `($__internal_109_$__cuda_sm20_div_s64) ;  /* 0x0000000c00907944 */ /* 0x000fea0003c00000 */
        /* <DEDUP_REMOVED lines=11> */
.L_x_2205:
        /* <DEDUP_REMOVED lines=23> */
.L_x_2206:
[----:B------:R-:W-:Y:S05]  /*1280*/  BSYNC B0 ;  /* 0x0000000000007941 */ /* 0x000fea0003800000 */
.L_x_2204:
        /* <DEDUP_REMOVED lines=30> */
.L_x_2208:
        /* <DEDUP_REMOVED lines=23> */
.L_x_2209:
[----:B------:R-:W-:Y:S05]  /*15e0*/  BSYNC B0 ;  /* 0x0000000000007941 */ /* 0x000fea0003800000 */
.L_x_2207:
        /* <DEDUP_REMOVED lines=31> */
.L_x_2211:
        /* <DEDUP_REMOVED lines=23> */
.L_x_2212:
[----:B------:R-:W-:Y:S05]  /*1950*/  BSYNC B0 ;  /* 0x0000000000007941 */ /* 0x000fea0003800000 */
.L_x_2210:
        /* <DEDUP_REMOVED lines=31> */
.L_x_2214:
        /* <DEDUP_REMOVED lines=23> */
.L_x_2215:
[----:B------:R-:W-:Y:S05]  /*1cc0*/  BSYNC B0 ;  /* 0x0000000000007941 */ /* 0x000fea0003800000 */
.L_x_2213:
        /* <DEDUP_REMOVED lines=14> */
.L_x_2198:
        /* <DEDUP_REMOVED lines=13> */
[----:B------:R-:W-:Y:S01]  /*1e80*/  STG.E.128 desc[UR4][R2.64], RZ ;  /* 0x000000ff02007986 */ /* 0x000fe2000c101d04 */
[----:B------:R-:W-:Y:S05]  /*1e90*/  EXIT ;  /* 0x000000000000794d */ /* 0x000fea0003800000 */
        .weak           $__internal_109_$__cuda_sm20_div_s64
        .type           $__internal_109_$__cuda_sm20_div_s64,@function
        .size           $__internal_109_$__cuda_sm20_div_s64,($__internal_110_$__cuda_sm20_rem_s64 - $__internal_109_$__cuda_sm20_div_s64)
$__internal_109_$__cuda_sm20_div_s64:
        /* <DEDUP_REMOVED lines=83> */
[----:B------:R-:W-:Y:S06]  /*23d0*/  RET.REL.NODEC R6 `(_ZN2at6native16triu_tril_kernelIN3c107complexIdEElLb0ELi1ELb1EEEvNS_4cuda6detail10TensorInfoIT_T0_EENS7_IKS8_S9_EEllS9_) ;  /* 0xffffffdc06087950 */ /* 0x000fec0003c3ffff */
        .weak           $__internal_110_$__cuda_sm20_rem_s64
        .type           $__internal_110_$__cuda_sm20_rem_s64,@function
        .size           $__internal_110_$__cuda_sm20_rem_s64,(.L_x_3258 - $__internal_110_$__cuda_sm20_rem_s64)
$__internal_110_$__cuda_sm20_rem_s64:
        /* <DEDUP_REMOVED lines=77> */
[----:B------:R-:W-:Y:S06]  /*28b0*/  RET.REL.NODEC R6 `(_ZN2at6native16triu_tril_kernelIN3c107complexIdEElLb0ELi1ELb1EEEvNS_4cuda6detail10TensorInfoIT_T0_EENS7_IKS8_S9_EEllS9_) ;  /* 0xffffffd406d07950 */ /* 0x000fec0003c3ffff */
.L_x_2217:
        /* <DEDUP_REMOVED lines=12> */
.L_x_3258:


//--------------------- .text._ZN2at6native16triu_tril_kernelIN3c107complexIdEEiLb0ELi1ELb0EEEvNS_4cuda6detail10TensorInfoIT_T0_EENS7_IKS8_S9_EEllS9_ --------------------------
	.section	.text._ZN2at6native16triu_tril_kernelIN3c107complexIdEEiLb0ELi1ELb0EEEvNS_4cuda6detail10TensorInfoIT_T0_EENS7_IKS8_S9_EEllS9_,"ax",@progbits
	.align	128
        .global         _ZN2at6native16triu_tril_kernelIN3c107complexIdEEiLb0ELi1ELb0EEEvNS_4cuda6detail10TensorInfoIT_T0_EENS7_IKS8_S9_EEllS9_
        .type           _ZN2at6native16triu_tril_kernelIN3c107complexIdEEiLb0ELi1ELb0EEEvNS_4cuda6detail10TensorInfoIT_T0_EENS7_IKS8_S9_EEllS9_,@function
        .size           _ZN2at6native16triu_tril_kernelIN3c107complexIdEEiLb0ELi1ELb0EEEvNS_4cuda6detail10TensorInfoIT_T0_EENS7_IKS8_S9_EEllS9_,(.L_x_3259 - _ZN2at6native16triu_tril_kernelIN3c107complexIdEEiLb0ELi1ELb0EEEvNS_4cuda6detail10TensorInfoIT_T0_EENS7_IKS8_S9_EEllS9_)
        .other          _ZN2at6native16triu_tril_kernelIN3c107complexIdEEiLb0ELi1ELb0EEEvNS_4cuda6detail10TensorInfoIT_T0_EENS7_IKS8_S9_EEllS9_,@"STO_CUDA_ENTRY STV_DEFAULT"
_ZN2at6native16triu_tril_kernelIN3c107complexIdEEiLb0ELi1ELb0EEEvNS_4cuda6detail10TensorInfoIT_T0_EENS7_IKS8_S9_EEllS9_:
.text._ZN2at6native16triu_tril_kernelIN3c107complexIdEEiLb0ELi1ELb0EEEvNS_4cuda6detail10TensorInfoIT_T0_EENS7_IKS8_S9_EEllS9_:
        /* <DEDUP_REMOVED lines=22> */
[----:B------:R-:W-:Y:S05]  /*0160*/  CALL.REL.NOINC `($__internal_111_$__cuda_sm20_div_s64) ;  /* 0x0000001400707944 */ /* 0x000fea0003c00000 */
[----:B------:R-:W-:Y:S01]  /*0170*/  IADD3 R5, -R9, RZ, RZ ;  /* 0x000000ff09057210 */ /* 0x000fe20007ffe1ff */
[----:B------:R-:W-:Y:S01]  /*0180*/  ULDC UR6, c[0x0][0x3d0] ;  /* 0x0000f40000067ab9 */ /* 0x000fe20000000800 */
[----:B------:R-:W-:Y:S02]  /*0190*/  IMAD.MOV.U32 R2, RZ, RZ, R9 ;  /* 0x000000ffff027224 */ /* 0x000fe400078e0009 */
[----:B------:R-:W-:Y:S02]  /*01a0*/  IMAD.MOV.U32 R3, RZ, RZ, R8 ;  /* 0x000000ffff037224 */ /* 0x000fe400078e0008 */
[----:B------:R-:W-:Y:S01]  /*01b0*/  IMAD R4, R5, UR6, R14 ;  /* 0x0000000605047c24 */ /* 0x000fe2000f8e020e */
[----:B------:R-:W-:Y:S06]  /*01c0*/  BRA `(.L_x_2220) ;  /* 0x0000000000547947 */ /* 0x000fec0003800000 */
.L_x_2219:
        /* <DEDUP_REMOVED lines=21> */
.L_x_2220:
[----:B------:R-:W-:Y:S05]  /*0320*/  BSYNC B0 ;  /* 0x0000000000007941 */ /* 0x000fea0003800000 */
.L_x_2218:
        /* <DEDUP_REMOVED lines=15> */
[----:B------:R-:W-:Y:S05]  /*0420*/  CALL.REL.NOINC `($__internal_111_$__cuda_sm20_div_s64) ;  /* 0x0000001000c07944 */ /* 0x000fea0003c00000 */
[--C-:B------:R-:W-:Y:S01]  /*0430*/  IMAD.MOV R3, RZ, RZ, -R9.reuse ;  /* 0x000000ffff037224 */ /* 0x100fe200078e0a09 */
[----:B------:R-:W-:Y:S01]  /*0440*/  MOV R15, R8 ;  /* 0x00000008000f7202 */ /* 0x000fe20000000f00 */
[----:B------:R-:W-:Y:S02]  /*0450*/  IMAD.MOV.U32 R14, RZ, RZ, R9 ;  /* 0x000000ffff0e7224 */ /* 0x000fe400078e0009 */
[----:B------:R-:W-:Y:S01]  /*0460*/  IMAD R3, R3, UR5, R2 ;  /* 0x0000000503037c24 */ /* 0x000fe2000f8e0202 */
[----:B------:R-:W-:Y:S06]  /*0470*/  BRA `(.L_x_2223) ;  /* 0x0000000000547947 */ /* 0x000fec0003800000 */
.L_x_2222:
        /* <DEDUP_REMOVED lines=21> */
.L_x_2223:
[----:B------:R-:W-:Y:S05]  /*05d0*/  BSYNC B0 ;  /* 0x0000000000007941 */ /* 0x000fea0003800000 */
.L_x_2221:
        /* <DEDUP_REMOVED lines=22> */
.L_x_2229:
        /* <DEDUP_REMOVED lines=10> */
[----:B------:R-:W-:Y:S05]  /*07e0*/  CALL.REL.NOINC `($__internal_111_$__cuda_sm20_div_s64) ;  /* 0x0000000c00d07944 */ /* 0x000fea0003c00000 */
[----:B------:R-:W-:Y:S01]  /*07f0*/  IADD3 R5, -R9, RZ, RZ ;  /* 0x000000ff09057210 */ /* 0x000fe20007ffe1ff */
[----:B------:R-:W-:-:S04]  /*0800*/  IMAD.MOV.U32 R15, RZ, RZ, R8 ;  /* 0x000000ffff0f7224 */ /* 0x000fc800078e0008 */
[----:B------:R-:W-:Y:S02]  /*0810*/  IMAD R10, R10, R5, R14 ;  /* 0x000000050a0a7224 */ /* 0x000fe400078e020e */
[----:B------:R-:W-:Y:S01]  /*0820*/  IMAD.MOV.U32 R14, RZ, RZ, R9 ;  /* 0x000000ffff0e7224 */ /* 0x000fe200078e0009 */
[----:B------:R-:W-:Y:S06]  /*0830*/  BRA `(.L_x_2228) ;  /* 0x0000000000587947 */ /* 0x000fec0003800000 */
.L_x_2227:
        /* <DEDUP_REMOVED lines=22> */
.L_x_2228:
[----:B------:R-:W-:Y:S05]  /*09a0*/  BSYNC B0 ;  /* 0x0000000000007941 */ /* 0x000fea0003800000 */
.L_x_2226:
        /* <DEDUP_REMOVED lines=10> */
.L_x_2225:
[----:B------:R-:W-:-:S13]  /*0a50*/  ISETP.GE.U32.AND P0, PT, R21, 0x3, PT ;  /* 0x000000031500780c */ /* 0x000fda0003f06070 */
[----:B------:R-:W-:Y:S05]  /*0a60*/  @!P0 BRA `(.L_x_2224) ;  /* 0x0000000800d88947 */ /* 0x000fea0003800000 */
[----:B------:R-:W-:Y:S01]  /*0a70*/  HFMA2.MMA R5, -RZ, RZ, 0, 6.4373016357421875e-06 ;  /* 0x0000006cff057435 */ /* 0x000fe200000001ff */
[C---:B------:R-:W-:Y:S01]  /*0a80*/  IMAD.SHL.U32 R22, R20.reuse, 0x4, RZ ;  /* 0x0000000414167824 */ /* 0x040fe200078e00ff */
[----:B------:R-:W-:-:S03]  /*0a90*/  IADD3 R21, R20, 0x4, RZ ;  /* 0x0000000414157810 */ /* 0x000fc60007ffe0ff */
[----:B------:R-:W-:-:S05]  /*0aa0*/  VIADD R22, R22, 0xe0 ;  /* 0x000000e016167836 */ /* 0x000fca0000000000 */
[----:B------:R-:W-:-:S07]  /*0ab0*/  IMAD R20, R20, 0x4, R5 ;  /* 0x0000000414147824 */ /* 0x000fce00078e0205 */
.L_x_2242:
        /* <DEDUP_REMOVED lines=10> */
[----:B------:R-:W-:Y:S05]  /*0b60*/  CALL.REL.NOINC `($__internal_111_$__cuda_sm20_div_s64) ;  /* 0x0000000800f07944 */ /* 0x000fea0003c00000 */
[----:B------:R-:W-:Y:S02]  /*0b70*/  IMAD.MOV R11, RZ, RZ, -R9 ;  /* 0x000000ffff0b7224 */ /* 0x000fe400078e0a09 */
[----:B------:R-:W-:Y:S02]  /*0b80*/  IMAD.MOV.U32 R15, RZ, RZ, R8 ;  /* 0x000000ffff0f7224 */ /* 0x000fe400078e0008 */
[----:B------:R-:W-:Y:S01]  /*0b90*/  IMAD R11, R10, R11, R14 ;  /* 0x0000000b0a0b7224 */ /* 0x000fe200078e020e */
[----:B------:R-:W-:Y:S01]  /*0ba0*/  MOV R14, R9 ;  /* 0x00000009000e7202 */ /* 0x000fe20000000f00 */
[----:B------:R-:W-:Y:S06]  /*0bb0*/  BRA `(.L_x_2232) ;  /* 0x0000000000587947 */ /* 0x000fec0003800000 */
.L_x_2231:
        /* <DEDUP_REMOVED lines=22> */
.L_x_2232:
[----:B------:R-:W-:Y:S05]  /*0d20*/  BSYNC B0 ;  /* 0x0000000000007941 */ /* 0x000fea0003800000 */
.L_x_2230:
        /* <DEDUP_REMOVED lines=20> */
.L_x_2234:
        /* <DEDUP_REMOVED lines=22> */
.L_x_2235:
[----:B------:R-:W-:Y:S05]  /*0fd0*/  BSYNC B0 ;  /* 0x0000000000007941 */ /* 0x000fea0003800000 */
.L_x_2233:
        /* <DEDUP_REMOVED lines=20> */
.L_x_2237:
        /* <DEDUP_REMOVED lines=22> */
.L_x_2238:
[----:B------:R-:W-:Y:S05]  /*1280*/  BSYNC B0 ;  /* 0x0000000000007941 */ /* 0x000fea0003800000 */
.L_x_2236:
        /* <DEDUP_REMOVED lines=20> */
.L_x_2240:
        /* <DEDUP_REMOVED lines=22> */
.L_x_2241:
[----:B------:R-:W-:Y:S05]  /*1530*/  BSYNC B0 ;  /* 0x0000000000007941 */ /* 0x000fea0003800000 */
.L_x_2239:
        /* <DEDUP_REMOVED lines=9> */
.L_x_2224:
[C---:B------:R-:W-:Y:S01]  /*15d0*/  IMAD.IADD R3, R4.reuse, 0x1, -R3 ;  /* 0x0000000104037824 */ /* 0x040fe200078e0a03 */
[----:B------:R-:W-:Y:S01]  /*15e0*/  ULDC.64 UR6, c[0x0][0x3c0] ;  /* 0x0000f00000067ab9 */ /* 0x000fe20000000a00 */
[----:B------:R-:W-:Y:S01]  /*15f0*/  ULDC UR4, c[0x0][UR4+0x21c] ;  /* 0x0000870004047abb */ /* 0x000fe20008000800 */
[----:B------:R-:W-:Y:S01]  /*1600*/  BSSY B0, `(.L_x_2243) ;  /* 0x000000d000007945 */ /* 0x000fe20003800000 */
[----:B------:R-:W-:Y:S02]  /*1610*/  ISETP.LT.AND P1, PT, R4, UR4, PT ;  /* 0x0000000404007c0c */ /* 0x000fe4000bf21270 */
[----:B------:R-:W-:Y:S02]  /*1620*/  CS2R R6, SRZ ;  /* 0x0000000000067805 */ /* 0x000fe4000001ff00 */
        /* <DEDUP_REMOVED lines=9> */
[----:B------:R0:W5:Y:S02]  /*16c0*/  LDG.E.128 R4, desc[UR6][R2.64] ;  /* 0x0000000602047981 */ /* 0x000164000c1e1d00 */
.L_x_2244:
[----:B------:R-:W-:Y:S05]  /*16d0*/  BSYNC B0 ;  /* 0x0000000000007941 */ /* 0x000fea0003800000 */
.L_x_2243:
[----:B------:R-:W-:Y:S05]  /*16e0*/  @!P1 EXIT ;  /* 0x000000000000994d */ /* 0x000fea0003800000 */
[----:B0-----:R-:W0:Y:S02]  /*16f0*/  LDC.64 R2, c[0x0][0x210] ;  /* 0x00008400ff027b82 */ /* 0x001e240000000a00 */
[----:B0-----:R-:W-:-:S05]  /*1700*/  IMAD.WIDE R2, R0, 0x10, R2 ;  /* 0x0000001000027825 */ /* 0x001fca00078e0202 */
[----:B-----5:R-:W-:Y:S01]  /*1710*/  STG.E.128 desc[UR6][R2.64], R4 ;  /* 0x0000000402007986 */ /* 0x020fe2000c101d06 */
[----:B------:R-:W-:Y:S05]  /*1720*/  EXIT ;  /* 0x000000000000794d */ /* 0x000fea0003800000 */
        .weak           $__internal_111_$__cuda_sm20_div_s64
        .type           $__internal_111_$__cuda_sm20_div_s64,@function
        .size           $__internal_111_$__cuda_sm20_div_s64,(.L_x_3259 - $__internal_111_$__cuda_sm20_div_s64)
$__internal_111_$__cuda_sm20_div_s64:
        /* <DEDUP_REMOVED lines=82> */
[----:B------:R-:W-:Y:S05]  /*1c50*/  RET.REL.NODEC R6 `(_ZN2at6native16triu_tril_kernelIN3c107complexIdEEiLb0ELi1ELb0EEEvNS_4cuda6detail10TensorInfoIT_T0_EENS7_IKS8_S9_EEllS9_) ;  /* 0xffffffe006e87950 */ /* 0x000fea0003c3ffff */
.L_x_2245:
        /* <DEDUP_REMOVED lines=10> */
.L_x_3259:


//--------------------- .text._ZN2at6native16triu_tril_kernelIN3c107complexIdEEiLb0ELi1ELb1EEEvNS_4cuda6detail10TensorInfoIT_T0_EENS7_IKS8_S9_EEllS9_ --------------------------
	.section	.text._ZN2at6native16triu_tril_kernelIN3c107complexIdEEiLb0ELi1ELb1EEEvNS_4cuda6detail10TensorInfoIT_T0_EENS7_IKS8_S9_EEllS9_,"ax",@progbits
	.align	128
        .global         _ZN2at6native16triu_tril_kernelIN3c107complexIdEEiLb0ELi1ELb1EEEvNS_4cuda6detail10TensorInfoIT_T0_EENS7_IKS8_S9_EEllS9_
        .type           _ZN2at6native16triu_tril_kernelIN3c107complexIdEEiLb0ELi1ELb1EEEvNS_4cuda6detail10TensorInfoIT_T0_EENS7_IKS8_S9_EEllS9_,@function
        .size           _ZN2at6native16triu_tril_kernelIN3c107complexIdEEiLb0ELi1ELb1EEEvNS_4cuda6detail10TensorInfoIT_T0_EENS7_IKS8_S9_EEllS9_,(.L_x_3261 - _ZN2at6native16triu_tril_kernelIN3c107complexIdEEiLb0ELi1ELb1EEEvNS_4cuda6detail10TensorInfoIT_T0_EENS7_IKS8_S9_EEllS9_)
        .other          _ZN2at6native16triu_tril_kernelIN3c107complexIdEEiLb0ELi1ELb1EEEvNS_4cuda6detail10TensorInfoIT_T0_EENS7_IKS8_S9_EEllS9_,@"STO_CUDA_ENTRY STV_DEFAULT"
_ZN2at6native16triu_tril_kernelIN3c107complexIdEEiLb0ELi1ELb1EEEvNS_4cuda6detail10TensorInfoIT_T0_EENS7_IKS8_S9_EEllS9_:
.text._ZN2at6native16triu_tril_kernelIN3c107complexIdEEiLb0ELi1ELb1EEEvNS_4cuda6detail10TensorInfoIT_T0_EENS7_IKS8_S9_EEllS9_:
        /* <DEDUP_REMOVED lines=22> */
[----:B------:R-:W-:Y:S05]  /*0160*/  CALL.REL.NOINC `($__internal_112_$__cuda_sm20_div_s64) ;  /* 0x00000014008c7944 */ /* 0x000fea0003c00000 */
[----:B------:R-:W-:Y:S01]  /*0170*/  IADD3 R3, -R8, RZ, RZ ;  /* 0x000000ff08037210 */ /* 0x000fe20007ffe1ff */
[----:B------:R-:W-:Y:S01]  /*0180*/  ULDC UR6, c[0x0][0x3d0] ;  /* 0x0000f40000067ab9 */ /* 0x000fe20000000800 */
[----:B------:R-:W-:-:S03]  /*0190*/  IMAD.MOV.U32 R4, RZ, RZ, R8 ;  /* 0x000000ffff047224 */ /* 0x000fc600078e0008 */
[----:B------:R-:W-:Y:S01]  /*01a0*/  IMAD R3, R3, UR6, R2 ;  /* 0x0000000603037c24 */ /* 0x000fe2000f8e0202 */
[----:B------:R-:W-:Y:S06]  /*01b0*/  BRA `(.L_x_2248) ;  /* 0x0000000000547947 */ /* 0x000fec0003800000 */
.L_x_2247:
        /* <DEDUP_REMOVED lines=21> */
.L_x_2248:
[----:B------:R-:W-:Y:S05]  /*0310*/  BSYNC B0 ;  /* 0x0000000000007941 */ /* 0x000fea0003800000 */
.L_x_2246:
        /* <DEDUP_REMOVED lines=13> */
[----:B------:R-:W-:Y:S05]  /*03f0*/  CALL.REL.NOINC `($__internal_113_$__cuda_sm20_rem_s64) ;  /* 0x0000001800347944 */ /* 0x000fea0003c00000 */
[----:B------:R-:W-:Y:S05]  /*0400*/  BRA `(.L_x_2251) ;  /* 0x0000000000447947 */ /* 0x000fea0003800000 */
.L_x_2250:
        /* <DEDUP_REMOVED lines=17> */
.L_x_2251:
[----:B------:R-:W-:Y:S05]  /*0520*/  BSYNC B0 ;  /* 0x0000000000007941 */ /* 0x000fea0003800000 */
.L_x_2249:
        /* <DEDUP_REMOVED lines=16> */
[----:B------:R-:W-:Y:S05]  /*0630*/  CALL.REL.NOINC `($__internal_112_$__cuda_sm20_div_s64) ;  /* 0x0000001000587944 */ /* 0x000fea0003c00000 */
[----:B------:R-:W-:Y:S02]  /*0640*/  IMAD.MOV.U32 R14, RZ, RZ, R8 ;  /* 0x000000ffff0e7224 */ /* 0x000fe400078e0008 */
[----:B------:R-:W-:Y:S01]  /*0650*/  IMAD.MOV.U32 R15, RZ, RZ, R5 ;  /* 0x000000ffff0f7224 */ /* 0x000fe200078e0005 */
[----:B------:R-:W-:Y:S06]  /*0660*/  BRA `(.L_x_2254) ;  /* 0x00000000004c7947 */ /* 0x000fec0003800000 */
.L_x_2253:
        /* <DEDUP_REMOVED lines=19> */
.L_x_2254:
[----:B------:R-:W-:Y:S05]  /*07a0*/  BSYNC B0 ;  /* 0x0000000000007941 */ /* 0x000fea0003800000 */
.L_x_2252:
        /* <DEDUP_REMOVED lines=18> */
.L_x_2260:
        /* <DEDUP_REMOVED lines=10> */
[----:B------:R-:W-:Y:S05]  /*0970*/  CALL.REL.NOINC `($__internal_112_$__cuda_sm20_div_s64) ;  /* 0x0000000c00887944 */ /* 0x000fea0003c00000 */
[----:B------:R-:W-:Y:S01]  /*0980*/  IADD3 R4, -R8, RZ, RZ ;  /* 0x000000ff08047210 */ /* 0x000fe20007ffe1ff */
[----:B------:R-:W-:-:S04]  /*0990*/  IMAD.MOV.U32 R15, RZ, RZ, R5 ;  /* 0x000000ffff0f7224 */ /* 0x000fc800078e0005 */
[----:B------:R-:W-:Y:S02]  /*09a0*/  IMAD R9, R9, R4, R14 ;  /* 0x0000000409097224 */ /* 0x000fe400078e020e */
[----:B------:R-:W-:Y:S01]  /*09b0*/  IMAD.MOV.U32 R14, RZ, RZ, R8 ;  /* 0x000000ffff0e7224 */ /* 0x000fe200078e0008 */
[----:B------:R-:W-:Y:S06]  /*09c0*/  BRA `(.L_x_2259) ;  /* 0x0000000000587947 */ /* 0x000fec0003800000 */
.L_x_2258:
        /* <DEDUP_REMOVED lines=22> */
.L_x_2259:
[----:B------:R-:W-:Y:S05]  /*0b30*/  BSYNC B0 ;  /* 0x0000000000007941 */ /* 0x000fea0003800000 */
.L_x_2257:
        /* <DEDUP_REMOVED lines=8> */
.L_x_2256:
[----:B------:R-:W-:-:S13]  /*0bc0*/  ISETP.GE.U32.AND P0, PT, R20, 0x3, PT ;  /* 0x000000031400780c */ /* 0x000fda0003f06070 */
[----:B------:R-:W-:Y:S05]  /*0bd0*/  @!P0 BRA `(.L_x_2255) ;  /* 0x0000000800b88947 */ /* 0x000fea0003800000 */
[C---:B------:R-:W-:Y:S01]  /*0be0*/  SHF.L.U32 R21, R18.reuse, 0x2, RZ ;  /* 0x0000000212157819 */ /* 0x040fe200000006ff */
[----:B------:R-:W-:Y:S02]  /*0bf0*/  IMAD.MOV.U32 R5, RZ, RZ, 0x6c ;  /* 0x0000006cff057424 */ /* 0x000fe400078e00ff */
[C---:B------:R-:W-:Y:S02]  /*0c00*/  VIADD R20, R18.reuse, 0x4 ;  /* 0x0000000412147836 */ /* 0x040fe40000000000 */
[----:B------:R-:W-:Y:S02]  /*0c10*/  IMAD R18, R18, 0x4, R5 ;  /* 0x0000000412127824 */ /* 0x000fe400078e0205 */
[----:B------:R-:W-:-:S07]  /*0c20*/  VIADD R21, R21, 0xe0 ;  /* 0x000000e015157836 */ /* 0x000fce0000000000 */
.L_x_2273:
        /* <DEDUP_REMOVED lines=16> */
.L_x_2262:
        /* <DEDUP_REMOVED lines=22> */
.L_x_2263:
[----:B------:R-:W-:Y:S05]  /*0e90*/  BSYNC B0 ;  /* 0x0000000000007941 */ /* 0x000fea0003800000 */
.L_x_2261:
        /* <DEDUP_REMOVED lines=12> */
[----:B------:R-:W-:Y:S05]  /*0f60*/  CALL.REL.NOINC `($__internal_112_$__cuda_sm20_div_s64) ;  /* 0x00000008000c7944 */ /* 0x000fea0003c00000 */
[----:B------:R-:W-:Y:S01]  /*0f70*/  IMAD.MOV R6, RZ, RZ, -R8 ;  /* 0x000000ffff067224 */ /* 0x000fe200078e0a08 */
[----:B------:R-:W-:-:S03]  /*0f80*/  MOV R15, R5 ;  /* 0x00000005000f7202 */ /* 0x000fc60000000f00 */
[----:B------:R-:W-:Y:S02]  /*0f90*/  IMAD R6, R9, R6, R14 ;  /* 0x0000000609067224 */ /* 0x000fe400078e020e */
[----:B------:R-:W-:Y:S01]  /*0fa0*/  IMAD.MOV.U32 R14, RZ, RZ, R8 ;  /* 0x000000ffff0e7224 */ /* 0x000fe200078e0008 */
[----:B------:R-:W-:Y:S06]  /*0fb0*/  BRA `(.L_x_2266) ;  /* 0x0000000000587947 */ /* 0x000fec0003800000 */
.L_x_2265:
        /* <DEDUP_REMOVED lines=22> */
.L_x_2266:
[----:B------:R-:W-:Y:S05]  /*1120*/  BSYNC B0 ;  /* 0x0000000000007941 */ /* 0x000fea0003800000 */
.L_x_2264:
        /* <DEDUP_REMOVED lines=13> */
[----:B------:R-:W-:Y:S02]  /*1200*/  IADD3 R6, -R8, RZ, RZ ;  /* 0x000000ff08067210 */ /* 0x000fe40007ffe1ff */
[----:B------:R-:W-:-:S03]  /*1210*/  MOV R15, R5 ;  /* 0x00000005000f7202 */ /* 0x000fc60000000f00 */
[----:B------:R-:W-:Y:S02]  /*1220*/  IMAD R6, R9, R6, R14 ;  /* 0x0000000609067224 */ /* 0x000fe400078e020e */
[----:B------:R-:W-:Y:S01]  /*1230*/  IMAD.MOV.U32 R14, RZ, RZ, R8 ;  /* 0x000000ffff0e7224 */ /* 0x000fe200078e0008 */
[----:B------:R-:W-:Y:S06]  /*1240*/  BRA `(.L_x_2269) ;  /* 0x0000000000587947 */ /* 0x000fec0003800000 */
.L_x_2268:
        /* <DEDUP_REMOVED lines=22> */
.L_x_2269:
[----:B------:R-:W-:Y:S05]  /*13b0*/  BSYNC B0 ;  /* 0x0000000000007941 */ /* 0x000fea0003800000 */
.L_x_2267:
        /* <DEDUP_REMOVED lines=18> */
.L_x_2271:
        /* <DEDUP_REMOVED lines=22> */
.L_x_2272:
[----:B------:R-:W-:Y:S05]  /*1640*/  BSYNC B0 ;  /* 0x0000000000007941 */ /* 0x000fea0003800000 */
.L_x_2270:
[----:B------:R0:W1:Y:S01]  /*1650*/  LDC R5, c[0x0][R18+0x204] ;  /* 0x0000810012057b82 */ /* 0x0000620000000800 */
[----:B------:R-:W-:Y:S02]  /*1660*/  VIADD R20, R20, 0xfffffffc ;  /* 0xfffffffc14147836 */ /* 0x000fe40000000000 */
[----:B------:R-:W-:-:S03]  /*1670*/  VIADD R21, R21, 0xfffffff0 ;  /* 0xfffffff015157836 */ /* 0x000fc60000000000 */
[----:B------:R-:W-:Y:S02]  /*1680*/  ISETP.GT.AND P0, PT, R20, 0x3, PT ;  /* 0x000000031400780c */ /* 0x000fe40003f04270 */
[----:B0-----:R-:W-:Y:S01]  /*1690*/  IADD3 R18, R18, -0x10, RZ ;  /* 0xfffffff012127810 */ /* 0x001fe20007ffe0ff */
[----:B-1----:R-:W-:-:S10]  /*16a0*/  IMAD R0, R5, R9, R0 ;  /* 0x0000000905007224 */ /* 0x002fd400078e0200 */
[----:B------:R-:W-:Y:S05]  /*16b0*/  @P0 BRA `(.L_x_2273) ;  /* 0xfffffff4005c0947 */ /* 0x000fea000383ffff */
.L_x_2255:
        /* <DEDUP_REMOVED lines=12> */
[----:B------:R-:W-:Y:S01]  /*1780*/  STG.E.128 desc[UR4][R2.64], RZ ;  /* 0x000000ff02007986 */ /* 0x000fe2000c101d04 */
[----:B------:R-:W-:Y:S05]  /*1790*/  EXIT ;  /* 0x000000000000794d */ /* 0x000fea0003800000 */
        .weak           $__internal_112_$__cuda_sm20_div_s64
        .type           $__internal_112_$__cuda_sm20_div_s64,@function
        .size           $__internal_112_$__cuda_sm20_div_s64,($__internal_113_$__cuda_sm20_rem_s64 - $__internal_112_$__cuda_sm20_div_s64)
$__internal_112_$__cuda_sm20_div_s64:
        /* <DEDUP_REMOVED lines=82> */
[----:B------:R-:W-:Y:S06]  /*1cc0*/  RET.REL.NODEC R6 `(_ZN2at6native16triu_tril_kernelIN3c107complexIdEEiLb0ELi1ELb1EEEvNS_4cuda6detail10TensorInfoIT_T0_EENS7_IKS8_S9_EEllS9_) ;  /* 0xffffffe006cc7950 */ /* 0x000fec0003c3ffff */
        .weak           $__internal_113_$__cuda_sm20_rem_s64
        .type           $__internal_113_$__cuda_sm20_rem_s64,@function
        .size           $__internal_113_$__cuda_sm20_rem_s64,(.L_x_3261 - $__internal_113_$__cuda_sm20_rem_s64)
$__internal_113_$__cuda_sm20_rem_s64:
        /* <DEDUP_REMOVED lines=72> */
[----:B------:R-:W-:Y:S05]  /*2150*/  RET.REL.NODEC R6 `(_ZN2at6native16triu_tril_kernelIN3c107complexIdEEiLb0ELi1ELb1EEEvNS_4cuda6detail10TensorInfoIT_T0_EENS7_IKS8_S9_EEllS9_) ;  /* 0xffffffdc06a87950 */ /* 0x000fea0003c3ffff */
.L_x_2274:
        /* <DEDUP_REMOVED lines=10> */
.L_x_3261:


//--------------------- .text._ZN2at6native16triu_tril_kernelIflLb0ELi2ELb0EEEvNS_4cuda6detail10TensorInfoIT_T0_EENS4_IKS5_S6_EEllS6_ --------------------------
	.section	.text._ZN2at6native16triu_tril_kernelIflLb0ELi2ELb0EEEvNS_4cuda6detail10TensorInfoIT_T0_EENS4_IKS5_S6_EEllS6_,"ax",@progbits
	.align	128
        .global         _ZN2at6native16triu_tril_kernelIflLb0ELi2ELb0EEEvNS_4cuda6detail10TensorInfoIT_T0_EENS4_IKS5_S6_EEllS6_
        .type           _ZN2at6native16triu_tril_kernelIflLb0ELi2ELb0EEEvNS_4cuda6detail10TensorInfoIT_T0_EENS4_IKS5_S6_EEllS6_,@function
        .size           _ZN2at6native16triu_tril_kernelIflLb0ELi2ELb0EEEvNS_4cuda6detail10TensorInfoIT_T0_EENS4_IKS5_S6_EEllS6_,(.L_x_3262 - _ZN2at6native16triu_tril_kernelIflLb0ELi2ELb0EEEvNS_4cuda6detail10TensorInfoIT_T0_EENS4_IKS5_S6_EEllS6_)
        .other          _ZN2at6native16triu_tril_kernelIflLb0ELi2ELb0EEEvNS_4cuda6detail10TensorInfoIT_T0_EENS4_IKS5_S6_EEllS6_,@"STO_CUDA_ENTRY STV_DEFAULT"
_ZN2at6native16triu_tril_kernelIflLb0ELi2ELb0EEEvNS_4cuda6detail10TensorInfoIT_T0_EENS4_IKS5_S6_EEllS6_:
.text._ZN2at6native16triu_tril_kernelIflLb0ELi2ELb0EEEvNS_4cuda6detail10TensorInfoIT_T0_EENS4_IKS5_S6_EEllS6_:
        /* <DEDUP_REMOVED lines=23> */
[----:B------:R-:W-:Y:S05]  /*0170*/  CALL.REL.NOINC `($__internal_114_$__cuda_sm20_div_s64) ;  /* 0x0000002000687944 */ /* 0x000fea0003c00000 */
        /* <DEDUP_REMOVED lines=10> */
.L_x_2276:
        /* <DEDUP_REMOVED lines=23> */
.L_x_2277:
[----:B------:R-:W-:Y:S05]  /*0390*/  BSYNC B0 ;  /* 0x0000000000007941 */ /* 0x000fea0003800000 */
.L_x_2275:
        /* <DEDUP_REMOVED lines=18> */
[----:B------:R-:W-:Y:S05]  /*04c0*/  CALL.REL.NOINC `($__internal_114_$__cuda_sm20_div_s64) ;  /* 0x0000001c00947944 */ /* 0x000fea0003c00000 */
[----:B------:R-:W-:Y:S01]  /*04d0*/  IADD3 R7, P0, RZ, -R19, RZ ;  /* 0x80000013ff077210 */ /* 0x000fe20007f1e0ff */
[----:B------:R-:W-:Y:S01]  /*04e0*/  IMAD.MOV.U32 R12, RZ, RZ, R19 ;  /* 0x000000ffff0c7224 */ /* 0x000fe200078e0013 */
[-C--:B------:R-:W-:Y:S02]  /*04f0*/  MOV R13, R11.reuse ;  /* 0x0000000b000d7202 */ /* 0x080fe40000000f00 */
[----:B------:R-:W-:Y:S01]  /*0500*/  IADD3.X R0, RZ, ~R11, RZ, P0, !PT ;  /* 0x8000000bff007210 */ /* 0x000fe200007fe4ff */
[----:B------:R-:W-:-:S04]  /*0510*/  IMAD.WIDE.U32 R4, R7, UR6, R4 ;  /* 0x0000000607047c25 */ /* 0x000fc8000f8e0004 */
[----:B------:R-:W-:-:S04]  /*0520*/  IMAD R0, R0, UR6, RZ ;  /* 0x0000000600007c24 */ /* 0x000fc8000f8e02ff */
[----:B------:R-:W-:-:S04]  /*0530*/  IMAD R7, R7, UR7, R0 ;  /* 0x0000000707077c24 */ /* 0x000fc8000f8e0200 */
[----:B------:R-:W-:Y:S01]  /*0540*/  IMAD.IADD R5, R5, 0x1, R7 ;  /* 0x0000000105057824 */ /* 0x000fe200078e0207 */
[----:B------:R-:W-:Y:S06]  /*0550*/  BRA `(.L_x_2280) ;  /* 0x0000000000587947 */ /* 0x000fec0003800000 */
.L_x_2279:
        /* <DEDUP_REMOVED lines=22> */
.L_x_2280:
[----:B------:R-:W-:Y:S05]  /*06c0*/  BSYNC B0 ;  /* 0x0000000000007941 */ /* 0x000fea0003800000 */
.L_x_2278:
        /* <DEDUP_REMOVED lines=57> */
.L_x_2286:
        /* <DEDUP_REMOVED lines=14> */
[----:B------:R-:W-:Y:S05]  /*0b40*/  CALL.REL.NOINC `($__internal_114_$__cuda_sm20_div_s64) ;  /* 0x0000001400f47944 */ /* 0x000fea0003c00000 */
        /* <DEDUP_REMOVED lines=11> */
.L_x_2284:
        /* <DEDUP_REMOVED lines=23> */
.L_x_2285:
[----:B------:R-:W-:Y:S05]  /*0d70*/  BSYNC B0 ;  /* 0x0000000000007941 */ /* 0x000fea0003800000 */
.L_x_2283:
        /* <DEDUP_REMOVED lines=19> */
.L_x_2282:
        /* <DEDUP_REMOVED lines=13> */
.L_x_2299:
        /* <DEDUP_REMOVED lines=14> */
[----:B------:R-:W-:Y:S05]  /*1060*/  CALL.REL.NOINC `($__internal_114_$__cuda_sm20_div_s64) ;  /* 0x0000001000ac7944 */ /* 0x000fea0003c00000 */
        /* <DEDUP_REMOVED lines=10> */
.L_x_2288:
        /* <DEDUP_REMOVED lines=23> */
.L_x_2289:
[----:B------:R-:W-:Y:S05]  /*1280*/  BSYNC B0 ;  /* 0x0000000000007941 */ /* 0x000fea0003800000 */
.L_x_2287:
        /* <DEDUP_REMOVED lines=35> */
.L_x_2291:
        /* <DEDUP_REMOVED lines=23> */
.L_x_2292:
[----:B------:R-:W-:Y:S05]  /*1630*/  BSYNC B0 ;  /* 0x0000000000007941 */ /* 0x000fea0003800000 */
.L_x_2290:
        /* <DEDUP_REMOVED lines=37> */
.L_x_2294:
        /* <DEDUP_REMOVED lines=23> */
.L_x_2295:
[----:B------:R-:W-:Y:S05]  /*1a00*/  BSYNC B0 ;  /* 0x0000000000007941 */ /* 0x000fea0003800000 */
.L_x_2293:
        /* <DEDUP_REMOVED lines=38> */
.L_x_2297:
        /* <DEDUP_REMOVED lines=22> */
.L_x_2298:
[----:B------:R-:W-:Y:S05]  /*1dd0*/  BSYNC B0 ;  /* 0x0000000000007941 */ /* 0x000fea0003800000 */
.L_x_2296:
        /* <DEDUP_REMOVED lines=19> */
.L_x_2281:
[----:B------:R-:W-:Y:S01]  /*1f10*/  IADD3 R0, P0, R2, -R4, RZ ;  /* 0x8000000402007210 */ /* 0x000fe20007f1e0ff */
[----:B------:R-:W-:Y:S01]  /*1f20*/  ULDC.64 UR6, c[0x0][0x550] ;  /* 0x0001540000067ab9 */ /* 0x000fe20000000a00 */
[----:B------:R-:W-:Y:S01]  /*1f30*/  ULDC.64 UR4, c[0x0][0x208] ;  /* 0x0000820000047ab9 */ /* 0x000fe20000000a00 */
[----:B------:R-:W-:Y:S01]  /*1f40*/  BSSY B0, `(.L_x_2300) ;  /* 0x0000024000007945 */ /* 0x000fe20003800000 */
[----:B------:R-:W-:Y:S01]  /*1f50*/  IADD3.X R6, R3, ~R5, RZ, P0, !PT ;  /* 0x8000000503067210 */ /* 0x000fe200007fe4ff */
[----:B------:R-:W-:Y:S01]  /*1f60*/  HFMA2.MMA R11, -RZ, RZ, 0, 0 ;  /* 0x00000000ff0b7435 */ /* 0x000fe200000001ff */
[----:B------:R-:W-:Y:S01]  /*1f70*/  ISETP.GT.U32.AND P0, PT, R0, UR6, PT ;  /* 0x0000000600007c0c */ /* 0x000fe2000bf04070 */
[----:B------:R-:W-:-:S03]  /*1f80*/  IMAD.MOV.U32 R7, RZ, RZ, RZ ;  /* 0x000000ffff077224 */ /* 0x000fc600078e00ff */
[----:B------:R-:W-:-:S13]  /*1f90*/  ISETP.GT.AND.EX P0, PT, R6, UR7, PT, P0 ;  /* 0x0000000706007c0c */ /* 0x000fda000bf04300 */
[----:B------:R-:W-:Y:S05]  /*1fa0*/  @P0 BRA `(.L_x_2301) ;  /* 0x0000000000740947 */ /* 0x000fea0003800000 */
[----:B------:R-:W0:Y:S01]  /*1fb0*/  LDC R4, c[0x0][0x548] ;  /* 0x00015200ff047b82 */ /* 0x000e220000000800 */
[----:B------:R-:W-:Y:S01]  /*1fc0*/  UMOV UR8, 0x1a0 ;  /* 0x000001a000087882 */ /* 0x000fe20000000000 */
[----:B------:R-:W-:Y:S01]  /*1fd0*/  IADD3 R0, P2, R0, 0x1, RZ ;  /* 0x0000000100007810 */ /* 0x000fe20007f5e0ff */
[----:B------:R-:W-:Y:S01]  /*1fe0*/  BSSY B1, `(.L_x_2302) ;  /* 0x0000018000017945 */ /* 0x000fe20003800000 */
[----:B------:R-:W-:Y:S02]  /*1ff0*/  MOV R11, RZ ;  /* 0x000000ff000b7202 */ /* 0x000fe40000000f00 */
[----:B------:R-:W-:Y:S02]  /*2000*/  ISETP.GT.U32.AND P0, PT, R0, UR6, PT ;  /* 0x0000000600007c0c */ /* 0x000fe4000bf04070 */
[----:B------:R-:W-:-:S04]  /*2010*/  IADD3.X R0, RZ, R6, RZ, P2, !PT ;  /* 0x00000006ff007210 */ /* 0x000fc800017fe4ff */
[----:B------:R-:W-:Y:S01]  /*2020*/  ISETP.GT.AND.EX P0, PT, R0, UR7, PT, P0 ;  /* 0x0000000700007c0c */ /* 0x000fe2000bf04300 */
[----:B------:R-:W-:Y:S02]  /*2030*/  IMAD.MOV.U32 R0, RZ, RZ, RZ ;  /* 0x000000ffff007224 */ /* 0x000fe400078e00ff */
[----:B0-----:R-:W-:-:S05]  /*2040*/  VIADD R4, R4, 0xfffffffe ;  /* 0xfffffffe04047836 */ /* 0x001fca0000000000 */
[----:B------:R-:W-:-:S04]  /*2050*/  LEA R10, R4, UR8, 0x3 ;  /* 0x00000008040a7c11 */ /* 0x000fc8000f8e18ff */
[----:B------:R-:W0:Y:S02]  /*2060*/  LDC.64 R4, c[0x0][R10+0x220] ;  /* 0x000088000a047b82 */ /* 0x000e240000000a00 */
[----:B0-----:R-:W-:-:S04]  /*2070*/  ISETP.GE.U32.AND P1, PT, R2, R4, PT ;  /* 0x000000040200720c */ /* 0x001fc80003f26070 */
[----:B------:R-:W-:-:S13]  /*2080*/  ISETP.GE.AND.EX P1, PT, R3, R5, PT, P1 ;  /* 0x000000050300720c */ /* 0x000fda0003f26310 */
[----:B------:R-:W-:Y:S05]  /*2090*/  @P1 BRA `(.L_x_2303) ;  /* 0x0000000000301947 */ /* 0x000fea0003800000 */
[----:B------:R-:W-:Y:S01]  /*20a0*/  IADD3 R7, P2, R2, 0x1, RZ ;  /* 0x0000000102077810 */ /* 0x000fe20007f5e0ff */
[----:B------:R-:W-:-:S03]  /*20b0*/  ULDC.64 UR8, c[0x0][0x3b0] ;  /* 0x0000ec0000087ab9 */ /* 0x000fc60000000a00 */
[----:B------:R-:W-:Y:S01]  /*20c0*/  ISETP.GE.U32.AND P1, PT, R7, R4, PT ;  /* 0x000000040700720c */ /* 0x000fe20003f26070 */
[----:B------:R-:W-:-:S05]  /*20d0*/  IMAD.X R4, RZ, RZ, R3, P2 ;  /* 0x000000ffff047224 */ /* 0x000fca00010e0603 */
[----:B------:R-:W-:Y:S02]  /*20e0*/  ISETP.GE.AND.EX P1, PT, R4, R5, PT, P1 ;  /* 0x000000050400720c */ /* 0x000fe40003f26310 */
[----:B------:R-:W-:-:S04]  /*20f0*/  LEA R4, P2, R8, UR8, 0x2 ;  /* 0x0000000808047c11 */ /* 0x000fc8000f8410ff */
[----:B------:R-:W-:-:S07]  /*2100*/  LEA.HI.X R5, R8, UR9, R9, 0x2, P2 ;  /* 0x0000000908057c11 */ /* 0x000fce00090f1409 */
[----:B------:R-:W0:Y:S02]  /*2110*/  @!P1 LDC.64 R10, c[0x0][R10+0x2e8] ;  /* 0x0000ba000a0a9b82 */ /* 0x000e240000000a00 */
[----:B0-----:R-:W-:-:S04]  /*2120*/  @!P1 LEA R6, P2, R10, R4, 0x2 ;  /* 0x000000040a069211 */ /* 0x001fc800078410ff */
[----:B------:R-:W-:Y:S02]  /*2130*/  @!P1 LEA.HI.X R7, R10, R5, R11, 0x2, P2 ;  /* 0x000000050a079211 */ /* 0x000fe400010f140b */
[----:B------:R0:W5:Y:S04]  /*2140*/  LDG.E R11, desc[UR4][R4.64] ;  /* 0x00000004040b7981 */ /* 0x000168000c1e1900 */
[----:B------:R0:W5:Y:S03]  /*2150*/  @!P1 LDG.E R0, desc[UR4][R6.64] ;  /* 0x0000000406009981 */ /* 0x000166000c1e1900 */
.L_x_2303:
[----:B------:R-:W-:Y:S05]  /*2160*/  BSYNC B1 ;  /* 0x0000000000017941 */ /* 0x000fea0003800000 */
.L_x_2302:
[----:B0----5:R-:W-:-:S07]  /*2170*/  FSEL R7, R0, RZ, !P0 ;  /* 0x000000ff00077208 */ /* 0x021fce0004000000 */
.L_x_2301:
[----:B------:R-:W-:Y:S05]  /*2180*/  BSYNC B0 ;  /* 0x0000000000007941 */ /* 0x000fea0003800000 */
.L_x_2300:
        /* <DEDUP_REMOVED lines=25> */
        .weak           $__internal_114_$__cuda_sm20_div_s64
        .type           $__internal_114_$__cuda_sm20_div_s64,@function
        .size           $__internal_114_$__cuda_sm20_div_s64,(.L_x_3262 - $__internal_114_$__cuda_sm20_div_s64)
$__internal_114_$__cuda_sm20_div_s64:
        /* <DEDUP_REMOVED lines=83> */
[----:B------:R-:W-:Y:S06]  /*2850*/  RET.REL.NODEC R20 `(_ZN2at6native16triu_tril_kernelIflLb0ELi2ELb0EEEvNS_4cuda6detail10TensorInfoIT_T0_EENS4_IKS5_S6_EEllS6_) ;  /* 0xffffffd414e87950 */ /* 0x000fec0003c3ffff */
.L_x_2304:
        /* <DEDUP_REMOVED lines=10> */
.L_x_3262:


//--------------------- .text._ZN2at6native16triu_tril_kernelIflLb0ELi2ELb1EEEvNS_4cuda6detail10TensorInfoIT_T0_EENS4_IKS5_S6_EEllS6_ --------------------------
	.section	.text._ZN2at6native16triu_tril_kernelIflLb0ELi2ELb1EEEvNS_4cuda6detail10TensorInfoIT_T0_EENS4_IKS5_S6_EEllS6_,"ax",@progbits
	.align	128
        .global         _ZN2at6native16triu_tril_kernelIflLb0ELi2ELb1EEEvNS_4cuda6detail10TensorInfoIT_T0_EENS4_IKS5_S6_EEllS6_
        .type           _ZN2at6native16triu_tril_kernelIflLb0ELi2ELb1EEEvNS_4cuda6detail10TensorInfoIT_T0_EENS4_IKS5_S6_EEllS6_,@function
        .size           _ZN2at6native16triu_tril_kernelIflLb0ELi2ELb1EEEvNS_4cuda6detail10TensorInfoIT_T0_EENS4_IKS5_S6_EEllS6_,(.L_x_3264 - _ZN2at6native16triu_tril_kernelIflLb0ELi2ELb1EEEvNS_4cuda6detail10TensorInfoIT_T0_EENS4_IKS5_S6_EEllS6_)
        .other          _ZN2at6native16triu_tril_kernelIflLb0ELi2ELb1EEEvNS_4cuda6detail10TensorInfoIT_T0_EENS4_IKS5_S6_EEllS6_,@"STO_CUDA_ENTRY STV_DEFAULT"
_ZN2at6native16triu_tril_kernelIflLb0ELi2ELb1EEEvNS_4cuda6detail10TensorInfoIT_T0_EENS4_IKS5_S6_EEllS6_:
.text._ZN2at6native16triu_tril_kernelIflLb0ELi2ELb1EEEvNS_4cuda6detail10TensorInfoIT_T0_EENS4_IKS5_S6_EEllS6_:
        /* <DEDUP_REMOVED lines=23> */
[----:B------:R-:W-:Y:S05]  /*0170*/  CALL.REL.NOINC `($__internal_115_$__cuda_sm20_div_s64) ;  /* 0x0000001c00987944 */ /* 0x000fea0003c00000 */
        /* <DEDUP_REMOVED lines=8> */
.L_x_2306:
        /* <DEDUP_REMOVED lines=23> */
.L_x_2307:
[----:B------:R-:W-:Y:S05]  /*0370*/  BSYNC B0 ;  /* 0x0000000000007941 */ /* 0x000fea0003800000 */
.L_x_2305:
        /* <DEDUP_REMOVED lines=12> */
[----:B------:R-:W-:Y:S05]  /*0440*/  CALL.REL.NOINC `($__internal_116_$__cuda_sm20_rem_s64) ;  /* 0x0000002000347944 */ /* 0x000fea0003c00000 */
[----:B------:R-:W-:Y:S05]  /*0450*/  BRA `(.L_x_2310) ;  /* 0x0000000000487947 */ /* 0x000fea0003800000 */
.L_x_2309:
        /* <DEDUP_REMOVED lines=18> */
.L_x_2310:
[----:B------:R-:W-:Y:S05]  /*0580*/  BSYNC B0 ;  /* 0x0000000000007941 */ /* 0x000fea0003800000 */
.L_x_2308:
        /* <DEDUP_REMOVED lines=21> */
[----:B------:R-:W-:Y:S05]  /*06e0*/  CALL.REL.NOINC `($__internal_115_$__cuda_sm20_div_s64) ;  /* 0x00000018003c7944 */ /* 0x000fea0003c00000 */
[----:B------:R-:W-:Y:S01]  /*06f0*/  MOV R18, R4 ;  /* 0x0000000400127202 */ /* 0x000fe20000000f00 */
[----:B------:R-:W-:Y:S01]  /*0700*/  IMAD.MOV.U32 R19, RZ, RZ, R5 ;  /* 0x000000ffff137224 */ /* 0x000fe200078e0005 */
[----:B------:R-:W-:Y:S06]  /*0710*/  BRA `(.L_x_2313) ;  /* 0x00000000004c7947 */ /* 0x000fec0003800000 */
.L_x_2312:
        /* <DEDUP_REMOVED lines=19> */
.L_x_2313:
[----:B------:R-:W-:Y:S05]  /*0850*/  BSYNC B0 ;  /* 0x0000000000007941 */ /* 0x000fea0003800000 */
.L_x_2311:
        /* <DEDUP_REMOVED lines=42> */
.L_x_2319:
        /* <DEDUP_REMOVED lines=13> */
[----:B------:R-:W-:Y:S05]  /*0bd0*/  CALL.REL.NOINC `($__internal_115_$__cuda_sm20_div_s64) ;  /* 0x0000001400007944 */ /* 0x000fea0003c00000 */
        /* <DEDUP_REMOVED lines=11> */
.L_x_2317:
        /* <DEDUP_REMOVED lines=23> */
.L_x_2318:
[----:B------:R-:W-:Y:S05]  /*0e00*/  BSYNC B0 ;  /* 0x0000000000007941 */ /* 0x000fea0003800000 */
.L_x_2316:
        /* <DEDUP_REMOVED lines=14> */
.L_x_2315:
        /* <DEDUP_REMOVED lines=11> */
.L_x_2332:
        /* <DEDUP_REMOVED lines=13> */
[----:B------:R-:W-:Y:S05]  /*1070*/  CALL.REL.NOINC `($__internal_115_$__cuda_sm20_div_s64) ;  /* 0x0000000c00d87944 */ /* 0x000fea0003c00000 */
        /* <DEDUP_REMOVED lines=11> */
.L_x_2321:
        /* <DEDUP_REMOVED lines=23> */
.L_x_2322:
[----:B------:R-:W-:Y:S05]  /*12a0*/  BSYNC B0 ;  /* 0x0000000000007941 */ /* 0x000fea0003800000 */
.L_x_2320:
        /* <DEDUP_REMOVED lines=18> */
[----:B------:R-:W-:Y:S05]  /*13d0*/  CALL.REL.NOINC `($__internal_115_$__cuda_sm20_div_s64) ;  /* 0x0000000c00007944 */ /* 0x000fea0003c00000 */
        /* <DEDUP_REMOVED lines=11> */
.L_x_2324:
        /* <DEDUP_REMOVED lines=23> */
.L_x_2325:
[----:B------:R-:W-:Y:S05]  /*1600*/  BSYNC B0 ;  /* 0x0000000000007941 */ /* 0x000fea0003800000 */
.L_x_2323:
        /* <DEDUP_REMOVED lines=31> */
.L_x_2327:
        /* <DEDUP_REMOVED lines=23> */
.L_x_2328:
[----:B------:R-:W-:Y:S05]  /*1970*/  BSYNC B0 ;  /* 0x0000000000007941 */ /* 0x000fea0003800000 */
.L_x_2326:
        /* <DEDUP_REMOVED lines=31> */
.L_x_2330:
        /* <DEDUP_REMOVED lines=23> */
.L_x_2331:
[----:B------:R-:W-:Y:S05]  /*1ce0*/  BSYNC B0 ;  /* 0x0000000000007941 */ /* 0x000fea0003800000 */
.L_x_2329:
        /* <DEDUP_REMOVED lines=14> */
.L_x_2314:
        /* <DEDUP_REMOVED lines=33> */
        .weak           $__internal_115_$__cuda_sm20_div_s64
        .type           $__internal_115_$__cuda_sm20_div_s64,@function
        .size           $__internal_115_$__cuda_sm20_div_s64,($__internal_116_$__cuda_sm20_rem_s64 - $__internal_115_$__cuda_sm20_div_s64)
$__internal_115_$__cuda_sm20_div_s64:
        /* <DEDUP_REMOVED lines=83> */
[----:B------:R-:W-:Y:S06]  /*2510*/  RET.REL.NODEC R6 `(_ZN2at6native16triu_tril_kernelIflLb0ELi2ELb1EEEvNS_4cuda6detail10TensorInfoIT_T0_EENS4_IKS5_S6_EEllS6_) ;  /* 0xffffffd806b87950 */ /* 0x000fec0003c3ffff */
        .weak           $__internal_116_$__cuda_sm20_rem_s64
        .type           $__internal_116_$__cuda_sm20_rem_s64,@function
        .size           $__internal_116_$__cuda_sm20_rem_s64,(.L_x_3264 - $__internal_116_$__cuda_sm20_rem_s64)
$__internal_116_$__cuda_sm20_rem_s64:
        /* <DEDUP_REMOVED lines=77> */
[----:B------:R-:W-:Y:S06]  /*29f0*/  RET.REL.NODEC R6 `(_ZN2at6native16triu_tril_kernelIflLb0ELi2ELb1EEEvNS_4cuda6detail10TensorInfoIT_T0_EENS4_IKS5_S6_EEllS6_) ;  /* 0xffffffd406807950 */ /* 0x000fec0003c3ffff */
.L_x_2333:
        /* <DEDUP_REMOVED lines=16> */
.L_x_3264:


//--------------------- .text._ZN2at6native16triu_tril_kernelIfiLb0ELi2ELb0EEEvNS_4cuda6detail10TensorInfoIT_T0_EENS4_IKS5_S6_EEllS6_ --------------------------
	.section	.text._ZN2at6native16triu_tril_kernelIfiLb0ELi2ELb0EEEvNS_4cuda6detail10TensorInfoIT_T0_EENS4_IKS5_S6_EEllS6_,"ax",@progbits
	.align	128
        .global         _ZN2at6native16triu_tril_kernelIfiLb0ELi2ELb0EEEvNS_4cuda6detail10TensorInfoIT_T0_EENS4_IKS5_S6_EEllS6_
        .type           _ZN2at6native16triu_tril_kernelIfiLb0ELi2ELb0EEEvNS_4cuda6detail10TensorInfoIT_T0_EENS4_IKS5_S6_EEllS6_,@function
        .size           _ZN2at6native16triu_tril_kernelIfiLb0ELi2ELb0EEEvNS_4cuda6detail10TensorInfoIT_T0_EENS4_IKS5_S6_EEllS6_,(.L_x_3265 - _ZN2at6native16triu_tril_kernelIfiLb0ELi2ELb0EEEvNS_4cuda6detail10TensorInfoIT_T0_EENS4_IKS5_S6_EEllS6_)
        .other          _ZN2at6native16triu_tril_kernelIfiLb0ELi2ELb0EEEvNS_4cuda6detail10TensorInfoIT_T0_EENS4_IKS5_S6_EEllS6_,@"STO_CUDA_ENTRY STV_DEFAULT"
_ZN2at6native16triu_tril_kernelIfiLb0ELi2ELb0EEEvNS_4cuda6detail10TensorInfoIT_T0_EENS4_IKS5_S6_EEllS6_:
.text._ZN2at6native16triu_tril_kernelIfiLb0ELi2ELb0EEEvNS_4cuda6detail10TensorInfoIT_T0_EENS4_IKS5_S6_EEllS6_:
        /* <DEDUP_REMOVED lines=23> */
[----:B------:R-:W-:Y:S05]  /*0170*/  CALL.REL.NOINC `($__internal_117_$__cuda_sm20_div_s64) ;  /* 0x0000001800107944 */ /* 0x000fea0003c00000 */
[----:B------:R-:W-:Y:S01]  /*0180*/  IADD3 R0, -R8, RZ, RZ ;  /* 0x000000ff08007210 */ /* 0x000fe20007ffe1ff */
[----:B------:R-:W-:Y:S01]  /*0190*/  ULDC UR6, c[0x0][0x3d0] ;  /* 0x0000f40000067ab9 */ /* 0x000fe20000000800 */
[----:B------:R-:W-:Y:S02]  /*01a0*/  IMAD.MOV.U32 R16, RZ, RZ, R8 ;  /* 0x000000ffff107224 */ /* 0x000fe400078e0008 */
[----:B------:R-:W-:Y:S02]  /*01b0*/  IMAD.MOV.U32 R17, RZ, RZ, R9 ;  /* 0x000000ffff117224 */ /* 0x000fe400078e0009 */
[----:B------:R-:W-:Y:S01]  /*01c0*/  IMAD R3, R0, UR6, R3 ;  /* 0x0000000600037c24 */ /* 0x000fe2000f8e0203 */
[----:B------:R-:W-:Y:S06]  /*01d0*/  BRA `(.L_x_2336) ;  /* 0x0000000000547947 */ /* 0x000fec0003800000 */
.L_x_2335:
        /* <DEDUP_REMOVED lines=21> */
.L_x_2336:
[----:B------:R-:W-:Y:S05]  /*0330*/  BSYNC B0 ;  /* 0x0000000000007941 */ /* 0x000fea0003800000 */
.L_x_2334:
        /* <DEDUP_REMOVED lines=15> */
[----:B------:R-:W-:Y:S05]  /*0430*/  CALL.REL.NOINC `($__internal_117_$__cuda_sm20_div_s64) ;  /* 0x0000001400607944 */ /* 0x000fea0003c00000 */
[--C-:B------:R-:W-:Y:S01]  /*0440*/  IMAD.MOV R5, RZ, RZ, -R8.reuse ;  /* 0x000000ffff057224 */ /* 0x100fe200078e0a08 */
[----:B------:R-:W-:Y:S01]  /*0450*/  MOV R15, R9 ;  /* 0x00000009000f7202 */ /* 0x000fe20000000f00 */
[----:B------:R-:W-:Y:S02]  /*0460*/  IMAD.MOV.U32 R14, RZ, RZ, R8 ;  /* 0x000000ffff0e7224 */ /* 0x000fe400078e0008 */
[----:B------:R-:W-:Y:S01]  /*0470*/  IMAD R2, R5, UR5, R16 ;  /* 0x0000000505027c24 */ /* 0x000fe2000f8e0210 */
[----:B------:R-:W-:Y:S06]  /*0480*/  BRA `(.L_x_2339) ;  /* 0x0000000000547947 */ /* 0x000fec0003800000 */
.L_x_2338:
        /* <DEDUP_REMOVED lines=21> */
.L_x_2339:
[----:B------:R-:W-:Y:S05]  /*05e0*/  BSYNC B0 ;  /* 0x0000000000007941 */ /* 0x000fea0003800000 */
.L_x_2337:
        /* <DEDUP_REMOVED lines=24> */
.L_x_2345:
        /* <DEDUP_REMOVED lines=11> */
[----:B------:R-:W-:Y:S05]  /*0820*/  CALL.REL.NOINC `($__internal_117_$__cuda_sm20_div_s64) ;  /* 0x0000001000647944 */ /* 0x000fea0003c00000 */
[----:B------:R-:W-:Y:S02]  /*0830*/  IMAD.MOV R7, RZ, RZ, -R8 ;  /* 0x000000ffff077224 */ /* 0x000fe400078e0a08 */
[----:B------:R-:W-:Y:S02]  /*0840*/  IMAD.MOV.U32 R15, RZ, RZ, R9 ;  /* 0x000000ffff0f7224 */ /* 0x000fe400078e0009 */
[----:B------:R-:W-:Y:S01]  /*0850*/  IMAD R7, R7, UR10, R14 ;  /* 0x0000000a07077c24 */ /* 0x000fe2000f8e020e */
[----:B------:R-:W-:Y:S01]  /*0860*/  MOV R14, R8 ;  /* 0x00000008000e7202 */ /* 0x000fe20000000f00 */
[----:B------:R-:W-:Y:S06]  /*0870*/  BRA `(.L_x_2344) ;  /* 0x0000000000587947 */ /* 0x000fec0003800000 */
.L_x_2343:
        /* <DEDUP_REMOVED lines=22> */
.L_x_2344:
[----:B------:R-:W-:Y:S05]  /*09e0*/  BSYNC B0 ;  /* 0x0000000000007941 */ /* 0x000fea0003800000 */
.L_x_2342:
        /* <DEDUP_REMOVED lines=10> */
.L_x_2341:
        /* <DEDUP_REMOVED lines=9> */
.L_x_2358:
        /* <DEDUP_REMOVED lines=12> */
[----:B------:R-:W-:Y:S01]  /*0be0*/  IMAD.MOV R15, RZ, RZ, -R8 ;  /* 0x000000ffff0f7224 */ /* 0x000fe200078e0a08 */
[----:B------:R-:W-:Y:S01]  /*0bf0*/  MOV R16, R8 ;  /* 0x0000000800107202 */ /* 0x000fe20000000f00 */
[----:B------:R-:W-:Y:S02]  /*0c00*/  IMAD.MOV.U32 R17, RZ, RZ, R9 ;  /* 0x000000ffff117224 */ /* 0x000fe400078e0009 */
[----:B------:R-:W-:Y:S01]  /*0c10*/  IMAD R15, R15, UR5, R14 ;  /* 0x000000050f0f7c24 */ /* 0x000fe2000f8e020e */
[----:B------:R-:W-:Y:S06]  /*0c20*/  BRA `(.L_x_2348) ;  /* 0x0000000000547947 */ /* 0x000fec0003800000 */
.L_x_2347:
        /* <DEDUP_REMOVED lines=21> */
.L_x_2348:
[----:B------:R-:W-:Y:S05]  /*0d80*/  BSYNC B0 ;  /* 0x0000000000007941 */ /* 0x000fea0003800000 */
.L_x_2346:
        /* <DEDUP_REMOVED lines=15> */
[----:B------:R-:W-:Y:S05]  /*0e80*/  CALL.REL.NOINC `($__internal_117_$__cuda_sm20_div_s64) ;  /* 0x0000000800cc7944 */ /* 0x000fea0003c00000 */
[----:B------:R-:W-:Y:S01]  /*0e90*/  IMAD.MOV R17, RZ, RZ, -R8 ;  /* 0x000000ffff117224 */ /* 0x000fe200078e0a08 */
[----:B------:R-:W-:Y:S01]  /*0ea0*/  MOV R14, R8 ;  /* 0x00000008000e7202 */ /* 0x000fe20000000f00 */
[----:B------:R-:W-:Y:S02]  /*0eb0*/  IMAD.MOV.U32 R15, RZ, RZ, R9 ;  /* 0x000000ffff0f7224 */ /* 0x000fe400078e0009 */
[----:B------:R-:W-:Y:S01]  /*0ec0*/  IMAD R17, R17, UR10, R16 ;  /* 0x0000000a11117c24 */ /* 0x000fe2000f8e0210 */
[----:B------:R-:W-:Y:S06]  /*0ed0*/  BRA `(.L_x_2351) ;  /* 0x0000000000547947 */ /* 0x000fec0003800000 */
.L_x_2350:
        /* <DEDUP_REMOVED lines=21> */
.L_x_2351:
[----:B------:R-:W-:Y:S05]  /*1030*/  BSYNC B0 ;  /* 0x0000000000007941 */ /* 0x000fea0003800000 */
.L_x_2349:
        /* <DEDUP_REMOVED lines=21> */
.L_x_2353:
        /* <DEDUP_REMOVED lines=21> */
.L_x_2354:
[----:B------:R-:W-:Y:S05]  /*12e0*/  BSYNC B0 ;  /* 0x0000000000007941 */ /* 0x000fea0003800000 */
.L_x_2352:
        /* <DEDUP_REMOVED lines=21> */
.L_x_2356:
        /* <DEDUP_REMOVED lines=21> */
.L_x_2357:
[----:B------:R-:W-:Y:S05]  /*1590*/  BSYNC B0 ;  /* 0x0000000000007941 */ /* 0x000fea0003800000 */
.L_x_2355:
        /* <DEDUP_REMOVED lines=11> */
.L_x_2340:
        /* <DEDUP_REMOVED lines=10> */
[----:B------:R-:W-:Y:S01]  /*16f0*/  BSSY B1, `(.L_x_2361) ;  /* 0x0000016000017945 */ /* 0x000fe20003800000 */
[----:B------:R-:W-:Y:S02]  /*1700*/  IMAD.MOV.U32 R9, RZ, RZ, RZ ;  /* 0x000000ffff097224 */ /* 0x000fe400078e00ff */
[C---:B------:R-:W-:Y:S01]  /*1710*/  ISETP.GT.U32.AND P0, PT, R2.reuse, UR10, PT ;  /* 0x0000000a02007c0c */ /* 0x040fe2000bf04070 */
[----:B------:R-:W0:Y:S01]  /*1720*/  LDC R4, c[0x0][R4+0x21c] ;  /* 0x0000870004047b82 */ /* 0x000e220000000800 */
[----:B------:R-:W-:Y:S01]  /*1730*/  VIADD R0, R2, 0x1 ;  /* 0x0000000102007836 */ /* 0x000fe20000000000 */
[----:B------:R-:W-:-:S04]  /*1740*/  SHF.R.S32.HI R2, RZ, 0x1f, R2 ;  /* 0x0000001fff027819 */ /* 0x000fc80000011402 */
[----:B------:R-:W-:Y:S02]  /*1750*/  ISETP.GT.U32.AND P1, PT, R0, UR10, PT ;  /* 0x0000000a00007c0c */ /* 0x000fe4000bf24070 */
[----:B------:R-:W-:Y:S02]  /*1760*/  SHF.R.S32.HI R0, RZ, 0x1f, R0 ;  /* 0x0000001fff007819 */ /* 0x000fe40000011400 */
[----:B------:R-:W-:Y:S02]  /*1770*/  ISETP.GT.AND.EX P0, PT, R2, UR11, PT, P0 ;  /* 0x0000000b02007c0c */ /* 0x000fe4000bf04300 */
[----:B------:R-:W-:Y:S01]  /*1780*/  ISETP.GT.AND.EX P1, PT, R0, UR11, PT, P1 ;  /* 0x0000000b00007c0c */ /* 0x000fe2000bf24310 */
        /* <DEDUP_REMOVED lines=12> */
.L_x_2362:
[----:B------:R-:W-:Y:S05]  /*1850*/  BSYNC B1 ;  /* 0x0000000000017941 */ /* 0x000fea0003800000 */
.L_x_2361:
[----:B-----5:R-:W-:Y:S02]  /*1860*/  FSEL R9, R9, RZ, !P0 ;  /* 0x000000ff09097208 */ /* 0x020fe40004000000 */
[----:B------:R-:W-:Y:S01]  /*1870*/  FSEL R7, R0, RZ, !P1 ;  /* 0x000000ff00077208 */ /* 0x000fe20004800000 */
[----:B------:R-:W-:Y:S06]  /*1880*/  BRA `(.L_x_2363) ;  /* 0x0000000000087947 */ /* 0x000fec0003800000 */
.L_x_2360:
[----:B------:R-:W-:Y:S01]  /*1890*/  MOV R7, RZ ;  /* 0x000000ff00077202 */ /* 0x000fe20000000f00 */
[----:B------:R-:W-:-:S07]  /*18a0*/  IMAD.MOV.U32 R9, RZ, RZ, RZ ;  /* 0x000000ffff097224 */ /* 0x000fce00078e00ff */
.L_x_2363:
[----:B------:R-:W-:Y:S05]  /*18b0*/  BSYNC B0 ;  /* 0x0000000000007941 */ /* 0x000fea0003800000 */
.L_x_2359:
        /* <DEDUP_REMOVED lines=16> */
        .weak           $__internal_117_$__cuda_sm20_div_s64
        .type           $__internal_117_$__cuda_sm20_div_s64,@function
        .size           $__internal_117_$__cuda_sm20_div_s64,(.L_x_3265 - $__internal_117_$__cuda_sm20_div_s64)
$__internal_117_$__cuda_sm20_div_s64:
        /* <DEDUP_REMOVED lines=82> */
[----:B------:R-:W-:Y:S06]  /*1ee0*/  RET.REL.NODEC R6 `(_ZN2at6native16triu_tril_kernelIfiLb0ELi2ELb0EEEvNS_4cuda6detail10TensorInfoIT_T0_EENS4_IKS5_S6_EEllS6_) ;  /* 0xffffffe006447950 */ /* 0x000fec0003c3ffff */
.L_x_2364:
        /* <DEDUP_REMOVED lines=9> */
.L_x_3265:


//--------------------- .text._ZN2at6native16triu_tril_kernelIfiLb0ELi2ELb1EEEvNS_4cuda6detail10TensorInfoIT_T0_EENS4_IKS5_S6_EEllS6_ --------------------------
	.section	.text._ZN2at6native16triu_tril_kernelIfiLb0ELi2ELb1EEEvNS_4cuda6detail10TensorInfoIT_T0_EENS4_IKS5_S6_EEllS6_,"ax",@progbits
	.align	128
        .global         _ZN2at6native16triu_tril_kernelIfiLb0ELi2ELb1EEEvNS_4cuda6detail10TensorInfoIT_T0_EENS4_IKS5_S6_EEllS6_
        .type           _ZN2at6native16triu_tril_kernelIfiLb0ELi2ELb1EEEvNS_4cuda6detail10TensorInfoIT_T0_EENS4_IKS5_S6_EEllS6_,@function
        .size           _ZN2at6native16triu_tril_kernelIfiLb0ELi2ELb1EEEvNS_4cuda6detail10TensorInfoIT_T0_EENS4_IKS5_S6_EEllS6_,(.L_x_3267 - _ZN2at6native16triu_tril_kernelIfiLb0ELi2ELb1EEEvNS_4cuda6detail10TensorInfoIT_T0_EENS4_IKS5_S6_EEllS6_)
        .other          _ZN2at6native16triu_tril_kernelIfiLb0ELi2ELb1EEEvNS_4cuda6detail10TensorInfoIT_T0_EENS4_IKS5_S6_EEllS6_,@"STO_CUDA_ENTRY STV_DEFAULT"
_ZN2at6native16triu_tril_kernelIfiLb0ELi2ELb1EEEvNS_4cuda6detail10TensorInfoIT_T0_EENS4_IKS5_S6_EEllS6_:
.text._ZN2at6native16triu_tril_kernelIfiLb0ELi2ELb1EEEvNS_4cuda6detail10TensorInfoIT_T0_EENS4_IKS5_S6_EEllS6_:
        /* <DEDUP_REMOVED lines=23> */
[----:B------:R-:W-:Y:S05]  /*0170*/  CALL.REL.NOINC `($__internal_118_$__cuda_sm20_div_s64) ;  /* 0x0000001400c87944 */ /* 0x000fea0003c00000 */
[----:B------:R-:W-:Y:S01]  /*0180*/  IADD3 R0, -R8, RZ, RZ ;  /* 0x000000ff08007210 */ /* 0x000fe20007ffe1ff */
[----:B------:R-:W-:Y:S01]  /*0190*/  ULDC UR6, c[0x0][0x3d0] ;  /* 0x0000f40000067ab9 */ /* 0x000fe20000000800 */
[----:B------:R-:W-:-:S03]  /*01a0*/  IMAD.MOV.U32 R4, RZ, RZ, R8 ;  /* 0x000000ffff047224 */ /* 0x000fc600078e0008 */
[----:B------:R-:W-:Y:S01]  /*01b0*/  IMAD R3, R0, UR6, R3 ;  /* 0x0000000600037c24 */ /* 0x000fe2000f8e0203 */
[----:B------:R-:W-:Y:S06]  /*01c0*/  BRA `(.L_x_2367) ;  /* 0x0000000000587947 */ /* 0x000fec0003800000 */
.L_x_2366:
        /* <DEDUP_REMOVED lines=22> */
.L_x_2367:
[----:B------:R-:W-:Y:S05]  /*0330*/  BSYNC B0 ;  /* 0x0000000000007941 */ /* 0x000fea0003800000 */
.L_x_2365:
        /* <DEDUP_REMOVED lines=13> */
[----:B------:R-:W-:Y:S05]  /*0410*/  CALL.REL.NOINC `($__internal_119_$__cuda_sm20_rem_s64) ;  /* 0x00000018006c7944 */ /* 0x000fea0003c00000 */
[----:B------:R-:W-:Y:S05]  /*0420*/  BRA `(.L_x_2370) ;  /* 0x0000000000447947 */ /* 0x000fea0003800000 */
.L_x_2369:
        /* <DEDUP_REMOVED lines=17> */
.L_x_2370:
[----:B------:R-:W-:Y:S05]  /*0540*/  BSYNC B0 ;  /* 0x0000000000007941 */ /* 0x000fea0003800000 */
.L_x_2368:
        /* <DEDUP_REMOVED lines=16> */
[----:B------:R-:W-:Y:S05]  /*0650*/  CALL.REL.NOINC `($__internal_118_$__cuda_sm20_div_s64) ;  /* 0x0000001000907944 */ /* 0x000fea0003c00000 */
[----:B------:R-:W-:Y:S01]  /*0660*/  IMAD.MOV.U32 R14, RZ, RZ, R8 ;  /* 0x000000ffff0e7224 */ /* 0x000fe200078e0008 */
[----:B------:R-:W-:Y:S01]  /*0670*/  MOV R15, R5 ;  /* 0x00000005000f7202 */ /* 0x000fe20000000f00 */
[----:B------:R-:W-:Y:S06]  /*0680*/  BRA `(.L_x_2373) ;  /* 0x00000000004c7947 */ /* 0x000fec0003800000 */
.L_x_2372:
        /* <DEDUP_REMOVED lines=19> */
.L_x_2373:
[----:B------:R-:W-:Y:S05]  /*07c0*/  BSYNC B0 ;  /* 0x0000000000007941 */ /* 0x000fea0003800000 */
.L_x_2371:
        /* <DEDUP_REMOVED lines=18> */
.L_x_2379:
        /* <DEDUP_REMOVED lines=10> */
[----:B------:R-:W-:Y:S05]  /*0990*/  CALL.REL.NOINC `($__internal_118_$__cuda_sm20_div_s64) ;  /* 0x0000000c00c07944 */ /* 0x000fea0003c00000 */
[----:B------:R-:W-:Y:S01]  /*09a0*/  IMAD.MOV R4, RZ, RZ, -R8 ;  /* 0x000000ffff047224 */ /* 0x000fe200078e0a08 */
[----:B------:R-:W-:-:S03]  /*09b0*/  MOV R15, R5 ;  /* 0x00000005000f7202 */ /* 0x000fc60000000f00 */
[----:B------:R-:W-:Y:S02]  /*09c0*/  IMAD R9, R9, R4, R14 ;  /* 0x0000000409097224 */ /* 0x000fe400078e020e */
[----:B------:R-:W-:Y:S01]  /*09d0*/  IMAD.MOV.U32 R14, RZ, RZ, R8 ;  /* 0x000000ffff0e7224 */ /* 0x000fe200078e0008 */
[----:B------:R-:W-:Y:S06]  /*09e0*/  BRA `(.L_x_2378) ;  /* 0x0000000000587947 */ /* 0x000fec0003800000 */
.L_x_2377:
        /* <DEDUP_REMOVED lines=22> */
.L_x_2378:
[----:B------:R-:W-:Y:S05]  /*0b50*/  BSYNC B0 ;  /* 0x0000000000007941 */ /* 0x000fea0003800000 */
.L_x_2376:
        /* <DEDUP_REMOVED lines=8> */
.L_x_2375:
[----:B------:R-:W-:-:S13]  /*0be0*/  ISETP.GE.U32.AND P0, PT, R20, 0x3, PT ;  /* 0x000000031400780c */ /* 0x000fda0003f06070 */
[----:B------:R-:W-:Y:S05]  /*0bf0*/  @!P0 BRA `(.L_x_2374) ;  /* 0x0000000800b88947 */ /* 0x000fea0003800000 */
[----:B------:R-:W-:Y:S01]  /*0c00*/  HFMA2.MMA R5, -RZ, RZ, 0, 6.4373016357421875e-06 ;  /* 0x0000006cff057435 */ /* 0x000fe200000001ff */
[C---:B------:R-:W-:Y:S02]  /*0c10*/  IMAD.SHL.U32 R21, R18.reuse, 0x4, RZ ;  /* 0x0000000412157824 */ /* 0x040fe400078e00ff */
[----:B------:R-:W-:-:S03]  /*0c20*/  VIADD R20, R18, 0x4 ;  /* 0x0000000412147836 */ /* 0x000fc60000000000 */
[----:B------:R-:W-:-:S04]  /*0c30*/  IADD3 R21, R21, 0xe0, RZ ;  /* 0x000000e015157810 */ /* 0x000fc80007ffe0ff */
[----:B------:R-:W-:-:S07]  /*0c40*/  IMAD R18, R18, 0x4, R5 ;  /* 0x0000000412127824 */ /* 0x000fce00078e0205 */
.L_x_2392:
        /* <DEDUP_REMOVED lines=16> */
.L_x_2381:
        /* <DEDUP_REMOVED lines=22> */
.L_x_2382:
[----:B------:R-:W-:Y:S05]  /*0eb0*/  BSYNC B0 ;  /* 0x0000000000007941 */ /* 0x000fea0003800000 */
.L_x_2380:
        /* <DEDUP_REMOVED lines=12> */
[----:B------:R-:W-:Y:S05]  /*0f80*/  CALL.REL.NOINC `($__internal_118_$__cuda_sm20_div_s64) ;  /* 0x0000000800447944 */ /* 0x000fea0003c00000 */
[----:B------:R-:W-:Y:S02]  /*0f90*/  IMAD.MOV R6, RZ, RZ, -R8 ;  /* 0x000000ffff067224 */ /* 0x000fe400078e0a08 */
[----:B------:R-:W-:Y:S02]  /*0fa0*/  IMAD.MOV.U32 R15, RZ, RZ, R5 ;  /* 0x000000ffff0f7224 */ /* 0x000fe400078e0005 */
[----:B------:R-:W-:Y:S01]  /*0fb0*/  IMAD R6, R9, R6, R14 ;  /* 0x0000000609067224 */ /* 0x000fe200078e020e */
[----:B------:R-:W-:Y:S01]  /*0fc0*/  MOV R14, R8 ;  /* 0x00000008000e7202 */ /* 0x000fe20000000f00 */
[----:B------:R-:W-:Y:S06]  /*0fd0*/  BRA `(.L_x_2385) ;  /* 0x0000000000587947 */ /* 0x000fec0003800000 */
.L_x_2384:
        /* <DEDUP_REMOVED lines=22> */
.L_x_2385:
[----:B------:R-:W-:Y:S05]  /*1140*/  BSYNC B0 ;  /* 0x0000000000007941 */ /* 0x000fea0003800000 */
.L_x_2383:
        /* <DEDUP_REMOVED lines=12> */
[----:B------:R-:W-:Y:S05]  /*1210*/  CALL.REL.NOINC `($__internal_118_$__cuda_sm20_div_s64) ;  /* 0x0000000400a07944 */ /* 0x000fea0003c00000 */
[----:B------:R-:W-:Y:S01]  /*1220*/  IADD3 R6, -R8, RZ, RZ ;  /* 0x000000ff08067210 */ /* 0x000fe20007ffe1ff */
[----:B------:R-:W-:-:S04]  /*1230*/  IMAD.MOV.U32 R15, RZ, RZ, R5 ;  /* 0x000000ffff0f7224 */ /* 0x000fc800078e0005 */
[----:B------:R-:W-:Y:S02]  /*1240*/  IMAD R6, R9, R6, R14 ;  /* 0x0000000609067224 */ /* 0x000fe400078e020e */
[----:B------:R-:W-:Y:S01]  /*1250*/  IMAD.MOV.U32 R14, RZ, RZ, R8 ;  /* 0x000000ffff0e7224 */ /* 0x000fe200078e0008 */
[----:B------:R-:W-:Y:S06]  /*1260*/  BRA `(.L_x_2388) ;  /* 0x0000000000587947 */ /* 0x000fec0003800000 */
.L_x_2387:
        /* <DEDUP_REMOVED lines=22> */
.L_x_2388:
[----:B------:R-:W-:Y:S05]  /*13d0*/  BSYNC B0 ;  /* 0x0000000000007941 */ /* 0x000fea0003800000 */
.L_x_2386:
        /* <DEDUP_REMOVED lines=12> */
[----:B------:R-:W-:Y:S05]  /*14a0*/  CALL.REL.NOINC `($__internal_118_$__cuda_sm20_div_s64) ;  /* 0x0000000000fc7944 */ /* 0x000fea0003c00000 */
[----:B------:R-:W-:Y:S02]  /*14b0*/  IMAD.MOV R4, RZ, RZ, -R8 ;  /* 0x000000ffff047224 */ /* 0x000fe400078e0a08 */
[----:B------:R-:W-:Y:S02]  /*14c0*/  IMAD.MOV.U32 R15, RZ, RZ, R5 ;  /* 0x000000ffff0f7224 */ /* 0x000fe400078e0005 */
[----:B------:R-:W-:Y:S01]  /*14d0*/  IMAD R9, R9, R4, R14 ;  /* 0x0000000409097224 */ /* 0x000fe200078e020e */
[----:B------:R-:W-:Y:S01]  /*14e0*/  MOV R14, R8 ;  /* 0x00000008000e7202 */ /* 0x000fe20000000f00 */
[----:B------:R-:W-:Y:S06]  /*14f0*/  BRA `(.L_x_2391) ;  /* 0x0000000000587947 */ /* 0x000fec0003800000 */
.L_x_2390:
        /* <DEDUP_REMOVED lines=22> */
.L_x_2391:
[----:B------:R-:W-:Y:S05]  /*1660*/  BSYNC B0 ;  /* 0x0000000000007941 */ /* 0x000fea0003800000 */
.L_x_2389:
[----:B------:R0:W1:Y:S01]  /*1670*/  LDC R5, c[0x0][R18+0x204] ;  /* 0x0000810012057b82 */ /* 0x0000620000000800 */
[----:B------:R-:W-:Y:S02]  /*1680*/  IADD3 R20, R20, -0x4, RZ ;  /* 0xfffffffc14147810 */ /* 0x000fe40007ffe0ff */
[----:B------:R-:W-:Y:S02]  /*1690*/  IADD3 R21, R21, -0x10, RZ ;  /* 0xfffffff015157810 */ /* 0x000fe40007ffe0ff */
[----:B------:R-:W-:Y:S01]  /*16a0*/  ISETP.GT.AND P0, PT, R20, 0x3, PT ;  /* 0x000000031400780c */ /* 0x000fe20003f04270 */
[----:B0-----:R-:W-:Y:S02]  /*16b0*/  VIADD R18, R18, 0xfffffff0 ;  /* 0xfffffff012127836 */ /* 0x001fe40000000000 */
[----:B-1----:R-:W-:-:S10]  /*16c0*/  IMAD R0, R5, R9, R0 ;  /* 0x0000000905007224 */ /* 0x002fd400078e0200 */
[----:B------:R-:W-:Y:S05]  /*16d0*/  @P0 BRA `(.L_x_2392) ;  /* 0xfffffff4005c0947 */ /* 0x000fea000383ffff */
.L_x_2374:
        /* <DEDUP_REMOVED lines=28> */
        .weak           $__internal_118_$__cuda_sm20_div_s64
        .type           $__internal_118_$__cuda_sm20_div_s64,@function
        .size           $__internal_118_$__cuda_sm20_div_s64,($__internal_119_$__cuda_sm20_rem_s64 - $__internal_118_$__cuda_sm20_div_s64)
$__internal_118_$__cuda_sm20_div_s64:
        /* <DEDUP_REMOVED lines=82> */
[----:B------:R-:W-:Y:S06]  /*1dc0*/  RET.REL.NODEC R6 `(_ZN2at6native16triu_tril_kernelIfiLb0ELi2ELb1EEEvNS_4cuda6detail10TensorInfoIT_T0_EENS4_IKS5_S6_EEllS6_) ;  /* 0xffffffe0068c7950 */ /* 0x000fec0003c3ffff */
        .weak           $__internal_119_$__cuda_sm20_rem_s64
        .type           $__internal_119_$__cuda_sm20_rem_s64,@function
        .size           $__internal_119_$__cuda_sm20_rem_s64,(.L_x_3267 - $__internal_119_$__cuda_sm20_rem_s64)
$__internal_119_$__cuda_sm20_rem_s64:
        /* <DEDUP_REMOVED lines=72> */
[----:B------:R-:W-:Y:S05]  /*2250*/  RET.REL.NODEC R6 `(_ZN2at6native16triu_tril_kernelIfiLb0ELi2ELb1EEEvNS_4cuda6detail10TensorInfoIT_T0_EENS4_IKS5_S6_EEllS6_) ;  /* 0xffffffdc06687950 */ /* 0x000fea0003c3ffff */
.L_x_2393:
        /* <DEDUP_REMOVED lines=10> */
.L_x_3267:


//--------------------- .text._ZN2at6native16triu_tril_kernelIdlLb0ELi1ELb0EEEvNS_4cuda6detail10TensorInfoIT_T0_EENS4_IKS5_S6_EEllS6_ --------------------------
	.section	.text._ZN2at6native16triu_tril_kernelIdlLb0ELi1ELb0EEEvNS_4cuda6detail10TensorInfoIT_T0_EENS4_IKS5_S6_EEllS6_,"ax",@progbits
	.align	128
        .global         _ZN2at6native16triu_tril_kernelIdlLb0ELi1ELb0EEEvNS_4cuda6detail10TensorInfoIT_T0_EENS4_IKS5_S6_EEllS6_
        .type           _ZN2at6native16triu_tril_kernelIdlLb0ELi1ELb0EEEvNS_4cuda6detail10TensorInfoIT_T0_EENS4_IKS5_S6_EEllS6_,@function
        .size           _ZN2at6native16triu_tril_kernelIdlLb0ELi1ELb0EEEvNS_4cuda6detail10TensorInfoIT_T0_EENS4_IKS5_S6_EEllS6_,(.L_x_3268 - _ZN2at6native16triu_tril_kernelIdlLb0ELi1ELb0EEEvNS_4cuda6detail10TensorInfoIT_T0_EENS4_IKS5_S6_EEllS6_)
        .other          _ZN2at6native16triu_tril_kernelIdlLb0ELi1ELb0EEEvNS_4cuda6detail10TensorInfoIT_T0_EENS4_IKS5_S6_EEllS6_,@"STO_CUDA_ENTRY STV_DEFAULT"
_ZN2at6native16triu_tril_kernelIdlLb0ELi1ELb0EEEvNS_4cuda6detail10TensorInfoIT_T0_EENS4_IKS5_S6_EEllS6_:
.text._ZN2at6native16triu_tril_kernelIdlLb0ELi1ELb0EEEvNS_4cuda6detail10TensorInfoIT_T0_EENS4_IKS5_S6_EEllS6_:
        /* <DEDUP_REMOVED lines=21> */
[----:B------:R-:W-:Y:S05]  /*0150*/  CALL.REL.NOINC `($__internal_120_$__cuda_sm20_div_s64) ;  /* 0x0000001c00c07944 */ /* 0x000fea0003c00000 */
        /* <DEDUP_REMOVED lines=10> */
.L_x_2395:
        /* <DEDUP_REMOVED lines=23> */
.L_x_2396:
[----:B------:R-:W-:Y:S05]  /*0370*/  BSYNC B0 ;  /* 0x0000000000007941 */ /* 0x000fea0003800000 */
.L_x_2394:
        /* <DEDUP_REMOVED lines=18> */
[----:B------:R-:W-:Y:S05]  /*04a0*/  CALL.REL.NOINC `($__internal_120_$__cuda_sm20_div_s64) ;  /* 0x0000001800ec7944 */ /* 0x000fea0003c00000 */
        /* <DEDUP_REMOVED lines=9> */
.L_x_2398:
        /* <DEDUP_REMOVED lines=22> */
.L_x_2399:
[----:B------:R-:W-:Y:S05]  /*06a0*/  BSYNC B0 ;  /* 0x0000000000007941 */ /* 0x000fea0003800000 */
.L_x_2397:
        /* <DEDUP_REMOVED lines=56> */
.L_x_2405:
        /* <DEDUP_REMOVED lines=26> */
.L_x_2403:
        /* <DEDUP_REMOVED lines=23> */
.L_x_2404:
[----:B------:R-:W-:Y:S05]  /*0d40*/  BSYNC B0 ;  /* 0x0000000000007941 */ /* 0x000fea0003800000 */
.L_x_2402:
        /* <DEDUP_REMOVED lines=19> */
.L_x_2401:
        /* <DEDUP_REMOVED lines=13> */
.L_x_2418:
        /* <DEDUP_REMOVED lines=14> */
[----:B------:R-:W-:Y:S05]  /*1030*/  CALL.REL.NOINC `($__internal_120_$__cuda_sm20_div_s64) ;  /* 0x0000001000087944 */ /* 0x000fea0003c00000 */
        /* <DEDUP_REMOVED lines=10> */
.L_x_2407:
        /* <DEDUP_REMOVED lines=23> */
.L_x_2408:
[----:B------:R-:W-:Y:S05]  /*1250*/  BSYNC B0 ;  /* 0x0000000000007941 */ /* 0x000fea0003800000 */
.L_x_2406:
        /* <DEDUP_REMOVED lines=35> */
.L_x_2410:
        /* <DEDUP_REMOVED lines=23> */
.L_x_2411:
[----:B------:R-:W-:Y:S05]  /*1600*/  BSYNC B0 ;  /* 0x0000000000007941 */ /* 0x000fea0003800000 */
.L_x_2409:
        /* <DEDUP_REMOVED lines=37> */
.L_x_2413:
        /* <DEDUP_REMOVED lines=23> */
.L_x_2414:
[----:B------:R-:W-:Y:S05]  /*19d0*/  BSYNC B0 ;  /* 0x0000000000007941 */ /* 0x000fea0003800000 */
.L_x_2412:
        /* <DEDUP_REMOVED lines=38> */
.L_x_2416:
        /* <DEDUP_REMOVED lines=22> */
.L_x_2417:
[----:B------:R-:W-:Y:S05]  /*1da0*/  BSYNC B0 ;  /* 0x0000000000007941 */ /* 0x000fea0003800000 */
.L_x_2415:
        /* <DEDUP_REMOVED lines=19> */
.L_x_2400:
        /* <DEDUP_REMOVED lines=8> */
[----:B------:R-:W-:Y:S01]  /*1f60*/  ISETP.GE.AND.EX P1, PT, R3, UR5, PT, P1 ;  /* 0x0000000503007c0c */ /* 0x000fe2000bf26310 */
[----:B------:R-:W-:Y:S01]  /*1f70*/  ULDC.64 UR4, c[0x0][0x208] ;  /* 0x0000820000047ab9 */ /* 0x000fe20000000a00 */
[----:B------:R-:W-:Y:S02]  /*1f80*/  CS2R R2, SRZ ;  /* 0x0000000000027805 */ /* 0x000fe4000001ff00 */
[----:B------:R-:W-:-:S13]  /*1f90*/  PLOP3.LUT P0, PT, P0, P1, PT, 0xa8, 0x0 ;  /* 0x000000000000781c */ /* 0x000fda0000703570 */
[----:B------:R-:W-:Y:S05]  /*1fa0*/  @P0 BRA `(.L_x_2420) ;  /* 0x0000000000100947 */ /* 0x000fea0003800000 */
[----:B------:R-:W-:Y:S02]  /*1fb0*/  ULDC.64 UR6, c[0x0][0x3b0] ;  /* 0x0000ec0000067ab9 */ /* 0x000fe40000000a00 */
[----:B------:R-:W-:-:S04]  /*1fc0*/  LEA R2, P0, R8, UR6, 0x3 ;  /* 0x0000000608027c11 */ /* 0x000fc8000f8018ff */
[----:B------:R-:W-:-:S06]  /*1fd0*/  LEA.HI.X R3, R8, UR7, R9, 0x3, P0 ;  /* 0x0000000708037c11 */ /* 0x000fcc00080f1c09 */
[----:B------:R-:W5:Y:S03]  /*1fe0*/  LDG.E.64 R2, desc[UR4][R2.64] ;  /* 0x0000000402027981 */ /* 0x000f66000c1e1b00 */
.L_x_2420:
[----:B------:R-:W-:Y:S05]  /*1ff0*/  BSYNC B0 ;  /* 0x0000000000007941 */ /* 0x000fea0003800000 */
.L_x_2419:
[----:B------:R-:W-:Y:S05]  /*2000*/  @P1 EXIT ;  /* 0x000000000000194d */ /* 0x000fea0003800000 */
[----:B------:R-:W-:Y:S02]  /*2010*/  ULDC.64 UR6, c[0x0][0x210] ;  /* 0x0000840000067ab9 */ /* 0x000fe40000000a00 */
[----:B------:R-:W-:-:S04]  /*2020*/  LEA R4, P0, R14, UR6, 0x3 ;  /* 0x000000060e047c11 */ /* 0x000fc8000f8018ff */
[----:B------:R-:W-:-:S05]  /*2030*/  LEA.HI.X R5, R14, UR7, R15, 0x3, P0 ;  /* 0x000000070e057c11 */ /* 0x000fca00080f1c0f */
[----:B-----5:R-:W-:Y:S01]  /*2040*/  STG.E.64 desc[UR4][R4.64], R2 ;  /* 0x0000000204007986 */ /* 0x020fe2000c101b04 */
[----:B------:R-:W-:Y:S05]  /*2050*/  EXIT ;  /* 0x000000000000794d */ /* 0x000fea0003800000 */
        .weak           $__internal_120_$__cuda_sm20_div_s64
        .type           $__internal_120_$__cuda_sm20_div_s64,@function
        .size           $__internal_120_$__cuda_sm20_div_s64,(.L_x_3268 - $__internal_120_$__cuda_sm20_div_s64)
$__internal_120_$__cuda_sm20_div_s64:
        /* <DEDUP_REMOVED lines=83> */
[----:B------:R-:W-:Y:S06]  /*2590*/  RET.REL.NODEC R20 `(_ZN2at6native16triu_tril_kernelIdlLb0ELi1ELb0EEEvNS_4cuda6detail10TensorInfoIT_T0_EENS4_IKS5_S6_EEllS6_) ;  /* 0xffffffd814987950 */ /* 0x000fec0003c3ffff */
.L_x_2421:
        /* <DEDUP_REMOVED lines=14> */
.L_x_3268:


//--------------------- .text._ZN2at6native16triu_tril_kernelIdlLb0ELi1ELb1EEEvNS_4cuda6detail10TensorInfoIT_T0_EENS4_IKS5_S6_EEllS6_ --------------------------
	.section	.text._ZN2at6native16triu_tril_kernelIdlLb0ELi1ELb1EEEvNS_4cuda6detail10TensorInfoIT_T0_EENS4_IKS5_S6_EEllS6_,"ax",@progbits
	.align	128
        .global         _ZN2at6native16triu_tril_kernelIdlLb0ELi1ELb1EEEvNS_4cuda6detail10TensorInfoIT_T0_EENS4_IKS5_S6_EEllS6_
        .type           _ZN2at6native16triu_tril_kernelIdlLb0ELi1ELb1EEEvNS_4cuda6detail10TensorInfoIT_T0_EENS4_IKS5_S6_EEllS6_,@function
        .size           _ZN2at6native16triu_tril_kernelIdlLb0ELi1ELb1EEEvNS_4cuda6detail10TensorInfoIT_T0_EENS4_IKS5_S6_EEllS6_,(.L_x_3270 - _ZN2at6native16triu_tril_kernelIdlLb0ELi1ELb1EEEvNS_4cuda6detail10TensorInfoIT_T0_EENS4_IKS5_S6_EEllS6_)
        .other          _ZN2at6native16triu_tril_kernelIdlLb0ELi1ELb1EEEvNS_4cuda6detail10TensorInfoIT_T0_EENS4_IKS5_S6_EEllS6_,@"STO_CUDA_ENTRY STV_DEFAULT"
_ZN2at6native16triu_tril_kernelIdlLb0ELi1ELb1EEEvNS_4cuda6detail10TensorInfoIT_T0_EENS4_IKS5_S6_EEllS6_:
.text._ZN2at6native16triu_tril_kernelIdlLb0ELi1ELb1EEEvNS_4cuda6detail10TensorInfoIT_T0_EENS4_IKS5_S6_EEllS6_:
        /* <DEDUP_REMOVED lines=21> */
[----:B------:R-:W-:Y:S05]  /*0150*/  CALL.REL.NOINC `($__internal_121_$__cuda_sm20_div_s64) ;  /* 0x0000001c00507944 */ /* 0x000fea0003c00000 */
        /* <DEDUP_REMOVED lines=8> */
.L_x_2423:
        /* <DEDUP_REMOVED lines=23> */
.L_x_2424:
[----:B------:R-:W-:Y:S05]  /*0350*/  BSYNC B0 ;  /* 0x0000000000007941 */ /* 0x000fea0003800000 */
.L_x_2422:
        /* <DEDUP_REMOVED lines=12> */
[----:B------:R-:W-:Y:S05]  /*0420*/  CALL.REL.NOINC `($__internal_122_$__cuda_sm20_rem_s64) ;  /* 0x0000001c00ec7944 */ /* 0x000fea0003c00000 */
[----:B------:R-:W-:Y:S05]  /*0430*/  BRA `(.L_x_2427) ;  /* 0x0000000000487947 */ /* 0x000fea0003800000 */
.L_x_2426:
        /* <DEDUP_REMOVED lines=18> */
.L_x_2427:
[----:B------:R-:W-:Y:S05]  /*0560*/  BSYNC B0 ;  /* 0x0000000000007941 */ /* 0x000fea0003800000 */
.L_x_2425:
        /* <DEDUP_REMOVED lines=21> */
[----:B------:R-:W-:Y:S05]  /*06c0*/  CALL.REL.NOINC `($__internal_121_$__cuda_sm20_div_s64) ;  /* 0x0000001400f47944 */ /* 0x000fea0003c00000 */
[----:B------:R-:W-:Y:S01]  /*06d0*/  IMAD.MOV.U32 R18, RZ, RZ, R4 ;  /* 0x000000ffff127224 */ /* 0x000fe200078e0004 */
[----:B------:R-:W-:Y:S01]  /*06e0*/  MOV R19, R5 ;  /* 0x0000000500137202 */ /* 0x000fe20000000f00 */
[----:B------:R-:W-:Y:S06]  /*06f0*/  BRA `(.L_x_2430) ;  /* 0x00000000004c7947 */ /* 0x000fec0003800000 */
.L_x_2429:
        /* <DEDUP_REMOVED lines=19> */
.L_x_2430:
[----:B------:R-:W-:Y:S05]  /*0830*/  BSYNC B0 ;  /* 0x0000000000007941 */ /* 0x000fea0003800000 */
.L_x_2428:
        /* <DEDUP_REMOVED lines=42> */
.L_x_2436:
        /* <DEDUP_REMOVED lines=13> */
[----:B------:R-:W-:Y:S05]  /*0bb0*/  CALL.REL.NOINC `($__internal_121_$__cuda_sm20_div_s64) ;  /* 0x0000001000b87944 */ /* 0x000fea0003c00000 */
        /* <DEDUP_REMOVED lines=11> */
.L_x_2434:
        /* <DEDUP_REMOVED lines=23> */
.L_x_2435:
[----:B------:R-:W-:Y:S05]  /*0de0*/  BSYNC B0 ;  /* 0x0000000000007941 */ /* 0x000fea0003800000 */
.L_x_2433:
        /* <DEDUP_REMOVED lines=14> */
.L_x_2432:
        /* <DEDUP_REMOVED lines=11> */
.L_x_2449:
        /* <DEDUP_REMOVED lines=13> */
[----:B------:R-:W-:Y:S05]  /*1050*/  CALL.REL.NOINC `($__internal_121_$__cuda_sm20_div_s64) ;  /* 0x0000000c00907944 */ /* 0x000fea0003c00000 */
        /* <DEDUP_REMOVED lines=11> */
.L_x_2438:
        /* <DEDUP_REMOVED lines=23> */
.L_x_2439:
[----:B------:R-:W-:Y:S05]  /*1280*/  BSYNC B0 ;  /* 0x0000000000007941 */ /* 0x000fea0003800000 */
.L_x_2437:
        /* <DEDUP_REMOVED lines=30> */
.L_x_2441:
        /* <DEDUP_REMOVED lines=23> */
.L_x_2442:
[----:B------:R-:W-:Y:S05]  /*15e0*/  BSYNC B0 ;  /* 0x0000000000007941 */ /* 0x000fea0003800000 */
.L_x_2440:
        /* <DEDUP_REMOVED lines=31> */
.L_x_2444:
        /* <DEDUP_REMOVED lines=23> */
.L_x_2445:
[----:B------:R-:W-:Y:S05]  /*1950*/  BSYNC B0 ;  /* 0x0000000000007941 */ /* 0x000fea0003800000 */
.L_x_2443:
        /* <DEDUP_REMOVED lines=31> */
.L_x_2447:
        /* <DEDUP_REMOVED lines=23> */
.L_x_2448:
[----:B------:R-:W-:Y:S05]  /*1cc0*/  BSYNC B0 ;  /* 0x0000000000007941 */ /* 0x000fea0003800000 */
.L_x_2446:
        /* <DEDUP_REMOVED lines=14> */
.L_x_2431:
        /* <DEDUP_REMOVED lines=15> */
        .weak           $__internal_121_$__cuda_sm20_div_s64
        .type           $__internal_121_$__cuda_sm20_div_s64,@function
        .size           $__internal_121_$__cuda_sm20_div_s64,($__internal_122_$__cuda_sm20_rem_s64 - $__internal_121_$__cuda_sm20_div_s64)
$__internal_121_$__cuda_sm20_div_s64:
        /* <DEDUP_REMOVED lines=83> */
[----:B------:R-:W-:Y:S06]  /*23d0*/  RET.REL.NODEC R6 `(_ZN2at6native16triu_tril_kernelIdlLb0ELi1ELb1EEEvNS_4cuda6detail10TensorInfoIT_T0_EENS4_IKS5_S6_EEllS6_) ;  /* 0xffffffdc06087950 */ /* 0x000fec0003c3ffff */
        .weak           $__internal_122_$__cuda_sm20_rem_s64
        .type           $__internal_122_$__cuda_sm20_rem_s64,@function
        .size           $__internal_122_$__cuda_sm20_rem_s64,(.L_x_3270 - $__internal_122_$__cuda_sm20_rem_s64)
$__internal_122_$__cuda_sm20_rem_s64:
        /* <DEDUP_REMOVED lines=77> */
[----:B------:R-:W-:Y:S06]  /*28b0*/  RET.REL.NODEC R6 `(_ZN2at6native16triu_tril_kernelIdlLb0ELi1ELb1EEEvNS_4cuda6detail10TensorInfoIT_T0_EENS4_IKS5_S6_EEllS6_) ;  /* 0xffffffd406d07950 */ /* 0x000fec0003c3ffff */
.L_x_2450:
        /* <DEDUP_REMOVED lines=12> */
.L_x_3270:


//--------------------- .text._ZN2at6native16triu_tril_kernelIdiLb0ELi1ELb0EEEvNS_4cuda6detail10TensorInfoIT_T0_EENS4_IKS5_S6_EEllS6_ --------------------------
	.section	.text._ZN2at6native16triu_tril_kernelIdiLb0ELi1ELb0EEEvNS_4cuda6detail10TensorInfoIT_T0_EENS4_IKS5_S6_EEllS6_,"ax",@progbits
	.align	128
        .global         _ZN2at6native16triu_tril_kernelIdiLb0ELi1ELb0EEEvNS_4cuda6detail10TensorInfoIT_T0_EENS4_IKS5_S6_EEllS6_
        .type           _ZN2at6native16triu_tril_kernelIdiLb0ELi1ELb0EEEvNS_4cuda6detail10TensorInfoIT_T0_EENS4_IKS5_S6_EEllS6_,@function
        .size           _ZN2at6native16triu_tril_kernelIdiLb0ELi1ELb0EEEvNS_4cuda6detail10TensorInfoIT_T0_EENS4_IKS5_S6_EEllS6_,(.L_x_3271 - _ZN2at6native16triu_tril_kernelIdiLb0ELi1ELb0EEEvNS_4cuda6detail10TensorInfoIT_T0_EENS4_IKS5_S6_EEllS6_)
        .other          _ZN2at6native16triu_tril_kernelIdiLb0ELi1ELb0EEEvNS_4cuda6detail10TensorInfoIT_T0_EENS4_IKS5_S6_EEllS6_,@"STO_CUDA_ENTRY STV_DEFAULT"
_ZN2at6native16triu_tril_kernelIdiLb0ELi1ELb0EEEvNS_4cuda6detail10TensorInfoIT_T0_EENS4_IKS5_S6_EEllS6_:
.text._ZN2at6native16triu_tril_kernelIdiLb0ELi1ELb0EEEvNS_4cuda6detail10TensorInfoIT_T0_EENS4_IKS5_S6_EEllS6_:
        /* <DEDUP_REMOVED lines=22> */
[----:B------:R-:W-:Y:S05]  /*0160*/  CALL.REL.NOINC `($__internal_123_$__cuda_sm20_div_s64) ;  /* 0x00000014006c7944 */ /* 0x000fea0003c00000 */
[----:B------:R-:W-:Y:S01]  /*0170*/  IADD3 R5, -R9, RZ, RZ ;  /* 0x000000ff09057210 */ /* 0x000fe20007ffe1ff */
[----:B------:R-:W-:Y:S01]  /*0180*/  ULDC UR6, c[0x0][0x3d0] ;  /* 0x0000f40000067ab9 */ /* 0x000fe20000000800 */
[----:B------:R-:W-:Y:S02]  /*0190*/  IMAD.MOV.U32 R2, RZ, RZ, R9 ;  /* 0x000000ffff027224 */ /* 0x000fe400078e0009 */
[----:B------:R-:W-:Y:S02]  /*01a0*/  IMAD.MOV.U32 R3, RZ, RZ, R8 ;  /* 0x000000ffff037224 */ /* 0x000fe400078e0008 */
[----:B------:R-:W-:Y:S01]  /*01b0*/  IMAD R4, R5, UR6, R14 ;  /* 0x0000000605047c24 */ /* 0x000fe2000f8e020e */
[----:B------:R-:W-:Y:S06]  /*01c0*/  BRA `(.L_x_2453) ;  /* 0x0000000000547947 */ /* 0x000fec0003800000 */
.L_x_2452:
        /* <DEDUP_REMOVED lines=21> */
.L_x_2453:
[----:B------:R-:W-:Y:S05]  /*0320*/  BSYNC B0 ;  /* 0x0000000000007941 */ /* 0x000fea0003800000 */
.L_x_2451:
        /* <DEDUP_REMOVED lines=15> */
[----:B------:R-:W-:Y:S05]  /*0420*/  CALL.REL.NOINC `($__internal_123_$__cuda_sm20_div_s64) ;  /* 0x0000001000bc7944 */ /* 0x000fea0003c00000 */
[--C-:B------:R-:W-:Y:S01]  /*0430*/  IMAD.MOV R3, RZ, RZ, -R9.reuse ;  /* 0x000000ffff037224 */ /* 0x100fe200078e0a09 */
[----:B------:R-:W-:Y:S01]  /*0440*/  MOV R15, R8 ;  /* 0x00000008000f7202 */ /* 0x000fe20000000f00 */
[----:B------:R-:W-:Y:S02]  /*0450*/  IMAD.MOV.U32 R14, RZ, RZ, R9 ;  /* 0x000000ffff0e7224 */ /* 0x000fe400078e0009 */
[----:B------:R-:W-:Y:S01]  /*0460*/  IMAD R3, R3, UR5, R2 ;  /* 0x0000000503037c24 */ /* 0x000fe2000f8e0202 */
[----:B------:R-:W-:Y:S06]  /*0470*/  BRA `(.L_x_2456) ;  /* 0x0000000000547947 */ /* 0x000fec0003800000 */
.L_x_2455:
        /* <DEDUP_REMOVED lines=21> */
.L_x_2456:
[----:B------:R-:W-:Y:S05]  /*05d0*/  BSYNC B0 ;  /* 0x0000000000007941 */ /* 0x000fea0003800000 */
.L_x_2454:
        /* <DEDUP_REMOVED lines=22> */
.L_x_2462:
        /* <DEDUP_REMOVED lines=10> */
[----:B------:R-:W-:Y:S05]  /*07e0*/  CALL.REL.NOINC `($__internal_123_$__cuda_sm20_div_s64) ;  /* 0x0000000c00cc7944 */ /* 0x000fea0003c00000 */
[----:B------:R-:W-:Y:S01]  /*07f0*/  IADD3 R5, -R9, RZ, RZ ;  /* 0x000000ff09057210 */ /* 0x000fe20007ffe1ff */
[----:B------:R-:W-:-:S04]  /*0800*/  IMAD.MOV.U32 R15, RZ, RZ, R8 ;  /* 0x000000ffff0f7224 */ /* 0x000fc800078e0008 */
[----:B------:R-:W-:Y:S02]  /*0810*/  IMAD R10, R10, R5, R14 ;  /* 0x000000050a0a7224 */ /* 0x000fe400078e020e */
[----:B------:R-:W-:Y:S01]  /*0820*/  IMAD.MOV.U32 R14, RZ, RZ, R9 ;  /* 0x000000ffff0e7224 */ /* 0x000fe200078e0009 */
[----:B------:R-:W-:Y:S06]  /*0830*/  BRA `(.L_x_2461) ;  /* 0x0000000000587947 */ /* 0x000fec0003800000 */
.L_x_2460:
        /* <DEDUP_REMOVED lines=22> */
.L_x_2461:
[----:B------:R-:W-:Y:S05]  /*09a0*/  BSYNC B0 ;  /* 0x0000000000007941 */ /* 0x000fea0003800000 */
.L_x_2459:
        /* <DEDUP_REMOVED lines=10> */
.L_x_2458:
[----:B------:R-:W-:-:S13]  /*0a50*/  ISETP.GE.U32.AND P0, PT, R21, 0x3, PT ;  /* 0x000000031500780c */ /* 0x000fda0003f06070 */
[----:B------:R-:W-:Y:S05]  /*0a60*/  @!P0 BRA `(.L_x_2457) ;  /* 0x0000000800d88947 */ /* 0x000fea0003800000 */
[----:B------:R-:W-:Y:S01]  /*0a70*/  HFMA2.MMA R5, -RZ, RZ, 0, 6.4373016357421875e-06 ;  /* 0x0000006cff057435 */ /* 0x000fe200000001ff */
[C---:B------:R-:W-:Y:S01]  /*0a80*/  IMAD.SHL.U32 R22, R20.reuse, 0x4, RZ ;  /* 0x0000000414167824 */ /* 0x040fe200078e00ff */
[----:B------:R-:W-:-:S03]  /*0a90*/  IADD3 R21, R20, 0x4, RZ ;  /* 0x0000000414157810 */ /* 0x000fc60007ffe0ff */
[----:B------:R-:W-:-:S05]  /*0aa0*/  VIADD R22, R22, 0xe0 ;  /* 0x000000e016167836 */ /* 0x000fca0000000000 */
[----:B------:R-:W-:-:S07]  /*0ab0*/  IMAD R20, R20, 0x4, R5 ;  /* 0x0000000414147824 */ /* 0x000fce00078e0205 */
.L_x_2475:
        /* <DEDUP_REMOVED lines=10> */
[----:B------:R-:W-:Y:S05]  /*0b60*/  CALL.REL.NOINC `($__internal_123_$__cuda_sm20_div_s64) ;  /* 0x0000000800ec7944 */ /* 0x000fea0003c00000 */
[----:B------:R-:W-:Y:S02]  /*0b70*/  IMAD.MOV R11, RZ, RZ, -R9 ;  /* 0x000000ffff0b7224 */ /* 0x000fe400078e0a09 */
[----:B------:R-:W-:Y:S02]  /*0b80*/  IMAD.MOV.U32 R15, RZ, RZ, R8 ;  /* 0x000000ffff0f7224 */ /* 0x000fe400078e0008 */
[----:B------:R-:W-:Y:S01]  /*0b90*/  IMAD R11, R10, R11, R14 ;  /* 0x0000000b0a0b7224 */ /* 0x000fe200078e020e */
[----:B------:R-:W-:Y:S01]  /*0ba0*/  MOV R14, R9 ;  /* 0x00000009000e7202 */ /* 0x000fe20000000f00 */
[----:B------:R-:W-:Y:S06]  /*0bb0*/  BRA `(.L_x_2465) ;  /* 0x0000000000587947 */ /* 0x000fec0003800000 */
.L_x_2464:
        /* <DEDUP_REMOVED lines=22> */
.L_x_2465:
[----:B------:R-:W-:Y:S05]  /*0d20*/  BSYNC B0 ;  /* 0x0000000000007941 */ /* 0x000fea0003800000 */
.L_x_2463:
        /* <DEDUP_REMOVED lines=20> */
.L_x_2467:
        /* <DEDUP_REMOVED lines=22> */
.L_x_2468:
[----:B------:R-:W-:Y:S05]  /*0fd0*/  BSYNC B0 ;  /* 0x0000000000007941 */ /* 0x000fea0003800000 */
.L_x_2466:
        /* <DEDUP_REMOVED lines=20> */
.L_x_2470:
        /* <DEDUP_REMOVED lines=22> */
.L_x_2471:
[----:B------:R-:W-:Y:S05]  /*1280*/  BSYNC B0 ;  /* 0x0000000000007941 */ /* 0x000fea0003800000 */
.L_x_2469:
        /* <DEDUP_REMOVED lines=20> */
.L_x_2473:
        /* <DEDUP_REMOVED lines=22> */
.L_x_2474:
[----:B------:R-:W-:Y:S05]  /*1530*/  BSYNC B0 ;  /* 0x0000000000007941 */ /* 0x000fea0003800000 */
.L_x_2472:
        /* <DEDUP_REMOVED lines=9> */
.L_x_2457:
        /* <DEDUP_REMOVED lines=15> */
.L_x_2477:
[----:B------:R-:W-:Y:S05]  /*16c0*/  BSYNC B0 ;  /* 0x0000000000007941 */ /* 0x000fea0003800000 */
.L_x_2476:
[----:B------:R-:W-:Y:S05]  /*16d0*/  @!P1 EXIT ;  /* 0x000000000000994d */ /* 0x000fea0003800000 */
[----:B0-----:R-:W0:Y:S02]  /*16e0*/  LDC.64 R2, c[0x0][0x210] ;  /* 0x00008400ff027b82 */ /* 0x001e240000000a00 */
[----:B0-----:R-:W-:-:S05]  /*16f0*/  IMAD.WIDE R2, R0, 0x8, R2 ;  /* 0x0000000800027825 */ /* 0x001fca00078e0202 */
[----:B-----5:R-:W-:Y:S01]  /*1700*/  STG.E.64 desc[UR6][R2.64], R4 ;  /* 0x0000000402007986 */ /* 0x020fe2000c101b06 */
[----:B------:R-:W-:Y:S05]  /*1710*/  EXIT ;  /* 0x000000000000794d */ /* 0x000fea0003800000 */
        .weak           $__internal_123_$__cuda_sm20_div_s64
        .type           $__internal_123_$__cuda_sm20_div_s64,@function
        .size           $__internal_123_$__cuda_sm20_div_s64,(.L_x_3271 - $__internal_123_$__cuda_sm20_div_s64)
$__internal_123_$__cuda_sm20_div_s64:
        /* <DEDUP_REMOVED lines=82> */
[----:B------:R-:W-:Y:S05]  /*1c40*/  RET.REL.NODEC R6 `(_ZN2at6native16triu_tril_kernelIdiLb0ELi1ELb0EEEvNS_4cuda6detail10TensorInfoIT_T0_EENS4_IKS5_S6_EEllS6_) ;  /* 0xffffffe006ec7950 */ /* 0x000fea0003c3ffff */
.L_x_2478:
        /* <DEDUP_REMOVED lines=11> */
.L_x_3271:


//--------------------- .text._ZN2at6native16triu_tril_kernelIdiLb0ELi1ELb1EEEvNS_4cuda6detail10TensorInfoIT_T0_EENS4_IKS5_S6_EEllS6_ --------------------------
	.section	.text._ZN2at6native16triu_tril_kernelIdiLb0ELi1ELb1EEEvNS_4cuda6detail10TensorInfoIT_T0_EENS4_IKS5_S6_EEllS6_,"ax",@progbits
	.align	128
        .global         _ZN2at6native16triu_tril_kernelIdiLb0ELi1ELb1EEEvNS_4cuda6detail10TensorInfoIT_T0_EENS4_IKS5_S6_EEllS6_
        .type           _ZN2at6native16triu_tril_kernelIdiLb0ELi1ELb1EEEvNS_4cuda6detail10TensorInfoIT_T0_EENS4_IKS5_S6_EEllS6_,@function
        .size           _ZN2at6native16triu_tril_kernelIdiLb0ELi1ELb1EEEvNS_4cuda6detail10TensorInfoIT_T0_EENS4_IKS5_S6_EEllS6_,(.L_x_3273 - _ZN2at6native16triu_tril_kernelIdiLb0ELi1ELb1EEEvNS_4cuda6detail10TensorInfoIT_T0_EENS4_IKS5_S6_EEllS6_)
        .other          _ZN2at6native16triu_tril_kernelIdiLb0ELi1ELb1EEEvNS_4cuda6detail10TensorInfoIT_T0_EENS4_IKS5_S6_EEllS6_,@"STO_CUDA_ENTRY STV_DEFAULT"
_ZN2at6native16triu_tril_kernelIdiLb0ELi1ELb1EEEvNS_4cuda6detail10TensorInfoIT_T0_EENS4_IKS5_S6_EEllS6_:
.text._ZN2at6native16triu_tril_kernelIdiLb0ELi1ELb1EEEvNS_4cuda6detail10TensorInfoIT_T0_EENS4_IKS5_S6_EEllS6_:
        /* <DEDUP_REMOVED lines=22> */
[----:B------:R-:W-:Y:S05]  /*0160*/  CALL.REL.NOINC `($__internal_124_$__cuda_sm20_div_s64) ;  /* 0x00000014008c7944 */ /* 0x000fea0003c00000 */
[----:B------:R-:W-:Y:S01]  /*0170*/  IADD3 R3, -R8, RZ, RZ ;  /* 0x000000ff08037210 */ /* 0x000fe20007ffe1ff */
[----:B------:R-:W-:Y:S01]  /*0180*/  ULDC UR6, c[0x0][0x3d0] ;  /* 0x0000f40000067ab9 */ /* 0x000fe20000000800 */
[----:B------:R-:W-:-:S03]  /*0190*/  IMAD.MOV.U32 R4, RZ, RZ, R8 ;  /* 0x000000ffff047224 */ /* 0x000fc600078e0008 */
[----:B------:R-:W-:Y:S01]  /*01a0*/  IMAD R3, R3, UR6, R2 ;  /* 0x0000000603037c24 */ /* 0x000fe2000f8e0202 */
[----:B------:R-:W-:Y:S06]  /*01b0*/  BRA `(.L_x_2481) ;  /* 0x0000000000547947 */ /* 0x000fec0003800000 */
.L_x_2480:
        /* <DEDUP_REMOVED lines=21> */
.L_x_2481:
[----:B------:R-:W-:Y:S05]  /*0310*/  BSYNC B0 ;  /* 0x0000000000007941 */ /* 0x000fea0003800000 */
.L_x_2479:
        /* <DEDUP_REMOVED lines=13> */
[----:B------:R-:W-:Y:S05]  /*03f0*/  CALL.REL.NOINC `($__internal_125_$__cuda_sm20_rem_s64) ;  /* 0x0000001800347944 */ /* 0x000fea0003c00000 */
[----:B------:R-:W-:Y:S05]  /*0400*/  BRA `(.L_x_2484) ;  /* 0x0000000000447947 */ /* 0x000fea0003800000 */
.L_x_2483:
        /* <DEDUP_REMOVED lines=17> */
.L_x_2484:
[----:B------:R-:W-:Y:S05]  /*0520*/  BSYNC B0 ;  /* 0x0000000000007941 */ /* 0x000fea0003800000 */
.L_x_2482:
        /* <DEDUP_REMOVED lines=16> */
[----:B------:R-:W-:Y:S05]  /*0630*/  CALL.REL.NOINC `($__internal_124_$__cuda_sm20_div_s64) ;  /* 0x0000001000587944 */ /* 0x000fea0003c00000 */
[----:B------:R-:W-:Y:S02]  /*0640*/  IMAD.MOV.U32 R14, RZ, RZ, R8 ;  /* 0x000000ffff0e7224 */ /* 0x000fe400078e0008 */
[----:B------:R-:W-:Y:S01]  /*0650*/  IMAD.MOV.U32 R15, RZ, RZ, R5 ;  /* 0x000000ffff0f7224 */ /* 0x000fe200078e0005 */
[----:B------:R-:W-:Y:S06]  /*0660*/  BRA `(.L_x_2487) ;  /* 0x00000000004c7947 */ /* 0x000fec0003800000 */
.L_x_2486:
        /* <DEDUP_REMOVED lines=19> */
.L_x_2487:
[----:B------:R-:W-:Y:S05]  /*07a0*/  BSYNC B0 ;  /* 0x0000000000007941 */ /* 0x000fea0003800000 */
.L_x_2485:
        /* <DEDUP_REMOVED lines=18> */
.L_x_2493:
        /* <DEDUP_REMOVED lines=10> */
[----:B------:R-:W-:Y:S05]  /*0970*/  CALL.REL.NOINC `($__internal_124_$__cuda_sm20_div_s64) ;  /* 0x0000000c00887944 */ /* 0x000fea0003c00000 */
[----:B------:R-:W-:Y:S01]  /*0980*/  IADD3 R4, -R8, RZ, RZ ;  /* 0x000000ff08047210 */ /* 0x000fe20007ffe1ff */
[----:B------:R-:W-:-:S04]  /*0990*/  IMAD.MOV.U32 R15, RZ, RZ, R5 ;  /* 0x000000ffff0f7224 */ /* 0x000fc800078e0005 */
[----:B------:R-:W-:Y:S02]  /*09a0*/  IMAD R9, R9, R4, R14 ;  /* 0x0000000409097224 */ /* 0x000fe400078e020e */
[----:B------:R-:W-:Y:S01]  /*09b0*/  IMAD.MOV.U32 R14, RZ, RZ, R8 ;  /* 0x000000ffff0e7224 */ /* 0x000fe200078e0008 */
[----:B------:R-:W-:Y:S06]  /*09c0*/  BRA `(.L_x_2492) ;  /* 0x0000000000587947 */ /* 0x000fec0003800000 */
.L_x_2491:
        /* <DEDUP_REMOVED lines=22> */
.L_x_2492:
[----:B------:R-:W-:Y:S05]  /*0b30*/  BSYNC B0 ;  /* 0x0000000000007941 */ /* 0x000fea0003800000 */
.L_x_2490:
        /* <DEDUP_REMOVED lines=8> */
.L_x_2489:
[----:B------:R-:W-:-:S13]  /*0bc0*/  ISETP.GE.U32.AND P0, PT, R20, 0x3, PT ;  /* 0x000000031400780c */ /* 0x000fda0003f06070 */
[----:B------:R-:W-:Y:S05]  /*0bd0*/  @!P0 BRA `(.L_x_2488) ;  /* 0x0000000800b88947 */ /* 0x000fea0003800000 */
[C---:B------:R-:W-:Y:S01]  /*0be0*/  SHF.L.U32 R21, R18.reuse, 0x2, RZ ;  /* 0x0000000212157819 */ /* 0x040fe200000006ff */
[----:B------:R-:W-:Y:S02]  /*0bf0*/  IMAD.MOV.U32 R5, RZ, RZ, 0x6c ;  /* 0x0000006cff057424 */ /* 0x000fe400078e00ff */
[C---:B------:R-:W-:Y:S02]  /*0c00*/  VIADD R20, R18.reuse, 0x4 ;  /* 0x0000000412147836 */ /* 0x040fe40000000000 */
[----:B------:R-:W-:Y:S02]  /*0c10*/  IMAD R18, R18, 0x4, R5 ;  /* 0x0000000412127824 */ /* 0x000fe400078e0205 */
[----:B------:R-:W-:-:S07]  /*0c20*/  VIADD R21, R21, 0xe0 ;  /* 0x000000e015157836 */ /* 0x000fce0000000000 */
.L_x_2506:
        /* <DEDUP_REMOVED lines=16> */
.L_x_2495:
        /* <DEDUP_REMOVED lines=22> */
.L_x_2496:
[----:B------:R-:W-:Y:S05]  /*0e90*/  BSYNC B0 ;  /* 0x0000000000007941 */ /* 0x000fea0003800000 */
.L_x_2494:
        /* <DEDUP_REMOVED lines=12> */
[----:B------:R-:W-:Y:S05]  /*0f60*/  CALL.REL.NOINC `($__internal_124_$__cuda_sm20_div_s64) ;  /* 0x00000008000c7944 */ /* 0x000fea0003c00000 */
[----:B------:R-:W-:Y:S01]  /*0f70*/  IMAD.MOV R6, RZ, RZ, -R8 ;  /* 0x000000ffff067224 */ /* 0x000fe200078e0a08 */
[----:B------:R-:W-:-:S03]  /*0f80*/  MOV R15, R5 ;  /* 0x00000005000f7202 */ /* 0x000fc60000000f00 */
[----:B------:R-:W-:Y:S02]  /*0f90*/  IMAD R6, R9, R6, R14 ;  /* 0x0000000609067224 */ /* 0x000fe400078e020e */
[----:B------:R-:W-:Y:S01]  /*0fa0*/  IMAD.MOV.U32 R14, RZ, RZ, R8 ;  /* 0x000000ffff0e7224 */ /* 0x000fe200078e0008 */
[----:B------:R-:W-:Y:S06]  /*0fb0*/  BRA `(.L_x_2499) ;  /* 0x0000000000587947 */ /* 0x000fec0003800000 */
.L_x_2498:
        /* <DEDUP_REMOVED lines=22> */
.L_x_2499:
[----:B------:R-:W-:Y:S05]  /*1120*/  BSYNC B0 ;  /* 0x0000000000007941 */ /* 0x000fea0003800000 */
.L_x_2497:
        /* <DEDUP_REMOVED lines=13> */
[----:B------:R-:W-:Y:S02]  /*1200*/  IADD3 R6, -R8, RZ, RZ ;  /* 0x000000ff08067210 */ /* 0x000fe40007ffe1ff */
[----:B------:R-:W-:-:S03]  /*1210*/  MOV R15, R5 ;  /* 0x00000005000f7202 */ /* 0x000fc60000000f00 */
[----:B------:R-:W-:Y:S02]  /*1220*/  IMAD R6, R9, R6, R14 ;  /* 0x0000000609067224 */ /* 0x000fe400078e020e */
[----:B------:R-:W-:Y:S01]  /*1230*/  IMAD.MOV.U32 R14, RZ, RZ, R8 ;  /* 0x000000ffff0e7224 */ /* 0x000fe200078e0008 */
[----:B------:R-:W-:Y:S06]  /*1240*/  BRA `(.L_x_2502) ;  /* 0x0000000000587947 */ /* 0x000fec0003800000 */
.L_x_2501:
        /* <DEDUP_REMOVED lines=22> */
.L_x_2502:
[----:B------:R-:W-:Y:S05]  /*13b0*/  BSYNC B0 ;  /* 0x0000000000007941 */ /* 0x000fea0003800000 */
.L_x_2500:
        /* <DEDUP_REMOVED lines=18> */
.L_x_2504:
        /* <DEDUP_REMOVED lines=22> */
.L_x_2505:
[----:B------:R-:W-:Y:S05]  /*1640*/  BSYNC B0 ;  /* 0x0000000000007941 */ /* 0x000fea0003800000 */
.L_x_2503:
[----:B------:R0:W1:Y:S01]  /*1650*/  LDC R5, c[0x0][R18+0x204] ;  /* 0x0000810012057b82 */ /* 0x0000620000000800 */
[----:B------:R-:W-:Y:S02]  /*1660*/  VIADD R20, R20, 0xfffffffc ;  /* 0xfffffffc14147836 */ /* 0x000fe40000000000 */
[----:B------:R-:W-:-:S03]  /*1670*/  VIADD R21, R21, 0xfffffff0 ;  /* 0xfffffff015157836 */ /* 0x000fc60000000000 */
[----:B------:R-:W-:Y:S02]  /*1680*/  ISETP.GT.AND P0, PT, R20, 0x3, PT ;  /* 0x000000031400780c */ /* 0x000fe40003f04270 */
[----:B0-----:R-:W-:Y:S01]  /*1690*/  IADD3 R18, R18, -0x10, RZ ;  /* 0xfffffff012127810 */ /* 0x001fe20007ffe0ff */
[----:B-1----:R-:W-:-:S10]  /*16a0*/  IMAD R0, R5, R9, R0 ;  /* 0x0000000905007224 */ /* 0x002fd400078e0200 */
[----:B------:R-:W-:Y:S05]  /*16b0*/  @P0 BRA `(.L_x_2506) ;  /* 0xfffffff4005c0947 */ /* 0x000fea000383ffff */
.L_x_2488:
        /* <DEDUP_REMOVED lines=14> */
        .weak           $__internal_124_$__cuda_sm20_div_s64
        .type           $__internal_124_$__cuda_sm20_div_s64,@function
        .size           $__internal_124_$__cuda_sm20_div_s64,($__internal_125_$__cuda_sm20_rem_s64 - $__internal_124_$__cuda_sm20_div_s64)
$__internal_124_$__cuda_sm20_div_s64:
        /* <DEDUP_REMOVED lines=82> */
[----:B------:R-:W-:Y:S06]  /*1cc0*/  RET.REL.NODEC R6 `(_ZN2at6native16triu_tril_kernelIdiLb0ELi1ELb1EEEvNS_4cuda6detail10TensorInfoIT_T0_EENS4_IKS5_S6_EEllS6_) ;  /* 0xffffffe006cc7950 */ /* 0x000fec0003c3ffff */
        .weak           $__internal_125_$__cuda_sm20_rem_s64
        .type           $__internal_125_$__cuda_sm20_rem_s64,@function
        .size           $__internal_125_$__cuda_sm20_rem_s64,(.L_x_3273 - $__internal_125_$__cuda_sm20_rem_s64)
$__internal_125_$__cuda_sm20_rem_s64:
        /* <DEDUP_REMOVED lines=72> */
[----:B------:R-:W-:Y:S05]  /*2150*/  RET.REL.NODEC R6 `(_ZN2at6native16triu_tril_kernelIdiLb0ELi1ELb1EEEvNS_4cuda6detail10TensorInfoIT_T0_EENS4_IKS5_S6_EEllS6_) ;  /* 0xffffffdc06a87950 */ /* 0x000fea0003c3ffff */
.L_x_2507:
        /* <DEDUP_REMOVED lines=10> */
.L_x_3273:


//--------------------- .text._ZN2at6native16triu_tril_kernelIslLb0ELi4ELb0EEEvNS_4cuda6detail10TensorInfoIT_T0_EENS4_IKS5_S6_EEllS6_ --------------------------
	.section	.text._ZN2at6native16triu_tril_kernelIslLb0ELi4ELb0EEEvNS_4cuda6detail10TensorInfoIT_T0_EENS4_IKS5_S6_EEllS6_,"ax",@progbits
	.align	128
        .global         _ZN2at6native16triu_tril_kernelIslLb0ELi4ELb0EEEvNS_4cuda6detail10TensorInfoIT_T0_EENS4_IKS5_S6_EEllS6_
        .type           _ZN2at6native16triu_tril_kernelIslLb0ELi4ELb0EEEvNS_4cuda6detail10TensorInfoIT_T0_EENS4_IKS5_S6_EEllS6_,@function
        .size           _ZN2at6native16triu_tril_kernelIslLb0ELi4ELb0EEEvNS_4cuda6detail10TensorInfoIT_T0_EENS4_IKS5_S6_EEllS6_,(.L_x_3274 - _ZN2at6native16triu_tril_kernelIslLb0ELi4ELb0EEEvNS_4cuda6detail10TensorInfoIT_T0_EENS4_IKS5_S6_EEllS6_)
        .other          _ZN2at6native16triu_tril_kernelIslLb0ELi4ELb0EEEvNS_4cuda6detail10TensorInfoIT_T0_EENS4_IKS5_S6_EEllS6_,@"STO_CUDA_ENTRY STV_DEFAULT"
_ZN2at6native16triu_tril_kernelIslLb0ELi4ELb0EEEvNS_4cuda6detail10TensorInfoIT_T0_EENS4_IKS5_S6_EEllS6_:
.text._ZN2at6native16triu_tril_kernelIslLb0ELi4ELb0EEEvNS_4cuda6detail10TensorInfoIT_T0_EENS4_IKS5_S6_EEllS6_:
        /* <DEDUP_REMOVED lines=23> */
[----:B------:R-:W-:Y:S05]  /*0170*/  CALL.REL.NOINC `($__internal_126_$__cuda_sm20_div_s64) ;  /* 0x0000002400347944 */ /* 0x000fea0003c00000 */
        /* <DEDUP_REMOVED lines=10> */
.L_x_2509:
        /* <DEDUP_REMOVED lines=23> */
.L_x_2510:
[----:B------:R-:W-:Y:S05]  /*0390*/  BSYNC B0 ;  /* 0x0000000000007941 */ /* 0x000fea0003800000 */
.L_x_2508:
        /* <DEDUP_REMOVED lines=18> */
[----:B------:R-:W-:Y:S05]  /*04c0*/  CALL.REL.NOINC `($__internal_126_$__cuda_sm20_div_s64) ;  /* 0x0000002000607944 */ /* 0x000fea0003c00000 */
        /* <DEDUP_REMOVED lines=9> */
.L_x_2512:
        /* <DEDUP_REMOVED lines=22> */
.L_x_2513:
[----:B------:R-:W-:Y:S05]  /*06c0*/  BSYNC B0 ;  /* 0x0000000000007941 */ /* 0x000fea0003800000 */
.L_x_2511:
        /* <DEDUP_REMOVED lines=57> */
.L_x_2519:
        /* <DEDUP_REMOVED lines=14> */
[----:B------:R-:W-:Y:S05]  /*0b40*/  CALL.REL.NOINC `($__internal_126_$__cuda_sm20_div_s64) ;  /* 0x0000001800c07944 */ /* 0x000fea0003c00000 */
        /* <DEDUP_REMOVED lines=11> */
.L_x_2517:
        /* <DEDUP_REMOVED lines=23> */
.L_x_2518:
[----:B------:R-:W-:Y:S05]  /*0d70*/  BSYNC B0 ;  /* 0x0000000000007941 */ /* 0x000fea0003800000 */
.L_x_2516:
        /* <DEDUP_REMOVED lines=19> */
.L_x_2515:
        /* <DEDUP_REMOVED lines=13> */
.L_x_2532:
        /* <DEDUP_REMOVED lines=25> */
.L_x_2521:
        /* <DEDUP_REMOVED lines=23> */
.L_x_2522:
[----:B------:R-:W-:Y:S05]  /*1280*/  BSYNC B0 ;  /* 0x0000000000007941 */ /* 0x000fea0003800000 */
.L_x_2520:
        /* <DEDUP_REMOVED lines=24> */
[----:B------:R-:W-:Y:S05]  /*1410*/  CALL.REL.NOINC `($__internal_126_$__cuda_sm20_div_s64) ;  /* 0x00000010008c7944 */ /* 0x000fea0003c00000 */
        /* <DEDUP_REMOVED lines=10> */
.L_x_2524:
        /* <DEDUP_REMOVED lines=23> */
.L_x_2525:
[----:B------:R-:W-:Y:S05]  /*1630*/  BSYNC B0 ;  /* 0x0000000000007941 */ /* 0x000fea0003800000 */
.L_x_2523:
        /* <DEDUP_REMOVED lines=26> */
[----:B------:R-:W-:Y:S05]  /*17e0*/  CALL.REL.NOINC `($__internal_126_$__cuda_sm20_div_s64) ;  /* 0x0000000c00987944 */ /* 0x000fea0003c00000 */
        /* <DEDUP_REMOVED lines=10> */
.L_x_2527:
        /* <DEDUP_REMOVED lines=23> */
.L_x_2528:
[----:B------:R-:W-:Y:S05]  /*1a00*/  BSYNC B0 ;  /* 0x0000000000007941 */ /* 0x000fea0003800000 */
.L_x_2526:
        /* <DEDUP_REMOVED lines=27> */
[----:B------:R-:W-:Y:S05]  /*1bc0*/  CALL.REL.NOINC `($__internal_126_$__cuda_sm20_div_s64) ;  /* 0x0000000800a07944 */ /* 0x000fea0003c00000 */
        /* <DEDUP_REMOVED lines=10> */
.L_x_2530:
        /* <DEDUP_REMOVED lines=22> */
.L_x_2531:
[----:B------:R-:W-:Y:S05]  /*1dd0*/  BSYNC B0 ;  /* 0x0000000000007941 */ /* 0x000fea0003800000 */
.L_x_2529:
        /* <DEDUP_REMOVED lines=19> */
.L_x_2514:
[----:B------:R-:W-:Y:S01]  /*1f10*/  IADD3 R10, P0, R2, -R4, RZ ;  /* 0x80000004020a7210 */ /* 0x000fe20007f1e0ff */
[----:B------:R-:W-:Y:S01]  /*1f20*/  ULDC.64 UR6, c[0x0][0x550] ;  /* 0x0001540000067ab9 */ /* 0x000fe20000000a00 */
[----:B------:R-:W-:Y:S01]  /*1f30*/  ULDC.64 UR4, c[0x0][0x208] ;  /* 0x0000820000047ab9 */ /* 0x000fe20000000a00 */
[----:B------:R-:W-:Y:S01]  /*1f40*/  BSSY B0, `(.L_x_2533) ;  /* 0x0000047000007945 */ /* 0x000fe20003800000 */
[----:B------:R-:W-:Y:S02]  /*1f50*/  IADD3.X R11, R3, ~R5, RZ, P0, !PT ;  /* 0x80000005030b7210 */ /* 0x000fe400007fe4ff */
[----:B------:R-:W-:Y:S02]  /*1f60*/  ISETP.GT.U32.AND P0, PT, R10, UR6, PT ;  /* 0x000000060a007c0c */ /* 0x000fe4000bf04070 */
[----:B------:R-:W-:Y:S02]  /*1f70*/  PRMT R0, RZ, 0x7610, R0 ;  /* 0x00007610ff007816 */ /* 0x000fe40000000000 */
[----:B------:R-:W-:-:S02]  /*1f80*/  ISETP.GT.AND.EX P0, PT, R11, UR7, PT, P0 ;  /* 0x000000070b007c0c */ /* 0x000fc4000bf04300 */
[----:B------:R-:W-:Y:S02]  /*1f90*/  PRMT R4, RZ, 0x7610, R4 ;  /* 0x00007610ff047816 */ /* 0x000fe40000000004 */
[----:B------:R-:W-:Y:S02]  /*1fa0*/  PRMT R5, RZ, 0x7610, R5 ;  /* 0x00007610ff057816 */ /* 0x000fe40000000005 */
[----:B------:R-:W-:-:S07]  /*1fb0*/  PRMT R12, RZ, 0x7610, R12 ;  /* 0x00007610ff0c7816 */ /* 0x000fce000000000c */
[----:B------:R-:W-:Y:S05]  /*1fc0*/  @P0 BRA `(.L_x_2534) ;  /* 0x0000000000f80947 */ /* 0x000fea0003800000 */
[----:B------:R-:W0:Y:S01]  /*1fd0*/  LDC R0, c[0x0][0x548] ;  /* 0x00015200ff007b82 */ /* 0x000e220000000800 */
[----:B------:R-:W-:Y:S01]  /*1fe0*/  UMOV UR8, 0x1a0 ;  /* 0x000001a000087882 */ /* 0x000fe20000000000 */
[----:B------:R-:W-:Y:S01]  /*1ff0*/  BSSY B1, `(.L_x_2535) ;  /* 0x000002a000017945 */ /* 0x000fe20003800000 */
[----:B------:R-:W-:Y:S02]  /*2000*/  PRMT R12, RZ, 0x7610, R12 ;  /* 0x00007610ff0c7816 */ /* 0x000fe4000000000c */
        /* <DEDUP_REMOVED lines=18> */
[----:B------:R-:W0:Y:S02]  /*2130*/  LDC.64 R8, c[0x0][R17+0x2e8] ;  /* 0x0000ba0011087b82 */ /* 0x000e240000000a00 */
[C---:B0-----:R-:W-:Y:S01]  /*2140*/  IMAD.SHL.U32 R19, R8.reuse, 0x2, RZ ;  /* 0x0000000208137824 */ /* 0x041fe200078e00ff */
        /* <DEDUP_REMOVED lines=12> */
[----:B------:R-:W-:Y:S02]  /*2210*/  IADD3.X R4, RZ, R3, RZ, P1, !PT ;  /* 0x00000003ff047210 */ /* 0x000fe40000ffe4ff */
[----:B------:R-:W-:Y:S02]  /*2220*/  IADD3 R16, P1, R6, R19, RZ ;  /* 0x0000001306107210 */ /* 0x000fe40007f3e0ff */
[----:B------:R-:W-:-:S03]  /*2230*/  ISETP.GE.AND.EX P0, PT, R4, R5, PT, P0 ;  /* 0x000000050400720c */ /* 0x000fc60003f06300 */
[----:B------:R-:W-:-:S10]  /*2240*/  IMAD.X R17, R7, 0x1, R21, P1 ;  /* 0x0000000107117824 */ /* 0x000fd400008e0615 */
[----:B------:R-:W-:Y:S02]  /*2250*/  @!P0 IADD3 R4, P1, R16, R19, RZ ;  /* 0x0000001310048210 */ /* 0x000fe40007f3e0ff */
[----:B------:R0:W5:Y:S02]  /*2260*/  LDG.E.U16 R16, desc[UR4][R16.64] ;  /* 0x0000000410107981 */ /* 0x000164000c1e1500 */
[----:B------:R-:W-:-:S05]  /*2270*/  @!P0 IADD3.X R5, R17, R21, RZ, P1, !PT ;  /* 0x0000001511058210 */ /* 0x000fca0000ffe4ff */
[----:B------:R0:W5:Y:S04]  /*2280*/  @!P0 LDG.E.U16 R12, desc[UR4][R4.64] ;  /* 0x00000004040c8981 */ /* 0x000168000c1e1500 */
.L_x_2536:
[----:B------:R-:W-:Y:S05]  /*2290*/  BSYNC B1 ;  /* 0x0000000000017941 */ /* 0x000fea0003800000 */
.L_x_2535:
[C---:B0-----:R-:W-:Y:S02]  /*22a0*/  IADD3 R5, P3, R10.reuse, 0x1, RZ ;  /* 0x000000010a057810 */ /* 0x041fe40007f7e0ff */
[C---:B------:R-:W-:Y:S02]  /*22b0*/  IADD3 R4, P4, R10.reuse, 0x2, RZ ;  /* 0x000000020a047810 */ /* 0x040fe40007f9e0ff */
[----:B------:R-:W-:Y:S02]  /*22c0*/  IADD3 R10, P5, R10, 0x3, RZ ;  /* 0x000000030a0a7810 */ /* 0x000fe40007fbe0ff */
[----:B------:R-:W-:Y:S01]  /*22d0*/  ISETP.GT.U32.AND P2, PT, R5, UR6, PT ;  /* 0x0000000605007c0c */ /* 0x000fe2000bf44070 */
[--C-:B------:R-:W-:Y:S01]  /*22e0*/  IMAD.X R5, RZ, RZ, R11.reuse, P3 ;  /* 0x000000ffff057224 */ /* 0x100fe200018e060b */
[----:B------:R-:W-:Y:S02]  /*22f0*/  ISETP.GT.U32.AND P1, PT, R4, UR6, PT ;  /* 0x0000000604007c0c */ /* 0x000fe4000bf24070 */
[----:B------:R-:W-:Y:S01]  /*2300*/  IADD3.X R4, RZ, R11, RZ, P4, !PT ;  /* 0x0000000bff047210 */ /* 0x000fe200027fe4ff */
[----:B------:R-:W-:Y:S01]  /*2310*/  IMAD.X R11, RZ, RZ, R11, P5 ;  /* 0x000000ffff0b7224 */ /* 0x000fe200028e060b */
[----:B------:R-:W-:-:S02]  /*2320*/  ISETP.GT.U32.AND P0, PT, R10, UR6, PT ;  /* 0x000000060a007c0c */ /* 0x000fc4000bf04070 */
[----:B------:R-:W-:Y:S02]  /*2330*/  ISETP.GT.AND.EX P2, PT, R5, UR7, PT, P2 ;  /* 0x0000000705007c0c */ /* 0x000fe4000bf44320 */
[----:B------:R-:W-:Y:S02]  /*2340*/  ISETP.GT.AND.EX P1, PT, R4, UR7, PT, P1 ;  /* 0x0000000704007c0c */ /* 0x000fe4000bf24310 */
[----:B------:R-:W-:Y:S02]  /*2350*/  ISETP.GT.AND.EX P0, PT, R11, UR7, PT, P0 ;  /* 0x000000070b007c0c */ /* 0x000fe4000bf04300 */
[----:B-----5:R-:W-:Y:S02]  /*2360*/  SEL R13, R13, RZ, !P2 ;  /* 0x000000ff0d0d7207 */ /* 0x020fe40005000000 */
[----:B------:R-:W-:Y:S02]  /*2370*/  SEL R16, R16, RZ, !P1 ;  /* 0x000000ff10107207 */ /* 0x000fe40004800000 */
[----:B------:R-:W-:-:S02]  /*2380*/  SEL R4, R12, RZ, !P0 ;  /* 0x000000ff0c047207 */ /* 0x000fc40004000000 */
[----:B------:R-:W-:Y:S02]  /*2390*/  PRMT R12, R13, 0x7610, R12 ;  /* 0x000076100d0c7816 */ /* 0x000fe4000000000c */
[----:B------:R-:W-:-:S07]  /*23a0*/  PRMT R5, R16, 0x7610, R5 ;  /* 0x0000761010057816 */ /* 0x000fce0000000005 */
.L_x_2534:
[----:B------:R-:W-:Y:S05]  /*23b0*/  BSYNC B0 ;  /* 0x0000000000007941 */ /* 0x000fea0003800000 */
.L_x_2533:
        /* <DEDUP_REMOVED lines=22> */
[----:B------:R-:W1:Y:S01]  /*2520*/  LDC.64 R10, c[0x0][R10+0x2e0] ;  /* 0x0000b8000a0a7b82 */ /* 0x000e620000000a00 */
[----:B------:R-:W-:Y:S02]  /*2530*/  ISETP.GE.AND.EX P0, PT, R13, R9, PT, P0 ;  /* 0x000000090d00720c */ /* 0x000fe40003f06300 */
[----:B-1----:R-:W-:-:S04]  /*2540*/  LEA R14, P1, R10, R6, 0x1 ;  /* 0x000000060a0e7211 */ /* 0x002fc800078208ff */
[----:B------:R-:W-:-:S05]  /*2550*/  LEA.HI.X R15, R10, R7, R11, 0x1, P1 ;  /* 0x000000070a0f7211 */ /* 0x000fca00008f0c0b */
[----:B------:R1:W-:Y:S02]  /*2560*/  STG.E.U16 desc[UR4][R14.64], R12 ;  /* 0x0000000c0e007986 */ /* 0x0003e4000c101504 */
[----:B------:R-:W-:Y:S05]  /*2570*/  @P0 EXIT ;  /* 0x000000000000094d */ /* 0x000fea0003800000 */
[----:B------:R-:W-:-:S04]  /*2580*/  IADD3 R13, P1, R2, 0x3, RZ ;  /* 0x00000003020d7810 */ /* 0x000fc80007f3e0ff */
[----:B------:R-:W-:Y:S01]  /*2590*/  ISETP.GE.U32.AND P0, PT, R13, R8, PT ;  /* 0x000000080d00720c */ /* 0x000fe20003f06070 */
[----:B------:R-:W-:Y:S01]  /*25a0*/  IMAD.X R3, RZ, RZ, R3, P1 ;  /* 0x000000ffff037224 */ /* 0x000fe200008e0603 */
[----:B------:R-:W-:-:S04]  /*25b0*/  LEA R2, P1, R10, R6, 0x2 ;  /* 0x000000060a027211 */ /* 0x000fc800078210ff */
[----:B------:R-:W-:Y:S02]  /*25c0*/  ISETP.GE.AND.EX P0, PT, R3, R9, PT, P0 ;  /* 0x000000090300720c */ /* 0x000fe40003f06300 */
[----:B------:R-:W-:-:S05]  /*25d0*/  LEA.HI.X R3, R10, R7, R11, 0x2, P1 ;  /* 0x000000070a037211 */ /* 0x000fca00008f140b */
[----:B------:R2:W-:Y:S06]  /*25e0*/  STG.E.U16 desc[UR4][R2.64], R5 ;  /* 0x0000000502007986 */ /* 0x0005ec000c101504 */
[----:B------:R-:W-:Y:S05]  /*25f0*/  @P0 EXIT ;  /* 0x000000000000094d */ /* 0x000fea0003800000 */
[----:B0-----:R-:W-:-:S04]  /*2600*/  IMAD.WIDE.U32 R6, R10, 0x6, R6 ;  /* 0x000000060a067825 */ /* 0x001fc800078e0006 */
[----:B------:R-:W-:-:S05]  /*2610*/  IMAD R11, R11, 0x6, RZ ;  /* 0x000000060b0b7824 */ /* 0x000fca00078e02ff */
[----:B------:R-:W-:-:S05]  /*2620*/  IADD3 R7, R7, R11, RZ ;  /* 0x0000000b07077210 */ /* 0x000fca0007ffe0ff */
[----:B------:R-:W-:Y:S01]  /*2630*/  STG.E.U16 desc[UR4][R6.64], R4 ;  /* 0x0000000406007986 */ /* 0x000fe2000c101504 */
[----:B------:R-:W-:Y:S05]  /*2640*/  EXIT ;  /* 0x000000000000794d */ /* 0x000fea0003800000 */
        .weak           $__internal_126_$__cuda_sm20_div_s64
        .type           $__internal_126_$__cuda_sm20_div_s64,@function
        .size           $__internal_126_$__cuda_sm20_div_s64,(.L_x_3274 - $__internal_126_$__cuda_sm20_div_s64)
$__internal_126_$__cuda_sm20_div_s64:
        /* <DEDUP_REMOVED lines=83> */
[----:B------:R-:W-:Y:S06]  /*2b80*/  RET.REL.NODEC R20 `(_ZN2at6native16triu_tril_kernelIslLb0ELi4ELb0EEEvNS_4cuda6detail10TensorInfoIT_T0_EENS4_IKS5_S6_EEllS6_) ;  /* 0xffffffd4141c7950 */ /* 0x000fec0003c3ffff */
.L_x_2537:
        /* <DEDUP_REMOVED lines=15> */
.L_x_3274:


//--------------------- .text._ZN2at6native16triu_tril_kernelIslLb0ELi4ELb1EEEvNS_4cuda6detail10TensorInfoIT_T0_EENS4_IKS5_S6_EEllS6_ --------------------------
	.section	.text._ZN2at6native16triu_tril_kernelIslLb0ELi4ELb1EEEvNS_4cuda6detail10TensorInfoIT_T0_EENS4_IKS5_S6_EEllS6_,"ax",@progbits
	.align	128
        .global         _ZN2at6native16triu_tril_kernelIslLb0ELi4ELb1EEEvNS_4cuda6detail10TensorInfoIT_T0_EENS4_IKS5_S6_EEllS6_
        .type           _ZN2at6native16triu_tril_kernelIslLb0ELi4ELb1EEEvNS_4cuda6detail10TensorInfoIT_T0_EENS4_IKS5_S6_EEllS6_,@function
        .size           _ZN2at6native16triu_tril_kernelIslLb0ELi4ELb1EEEvNS_4cuda6detail10TensorInfoIT_T0_EENS4_IKS5_S6_EEllS6_,(.L_x_3276 - _ZN2at6native16triu_tril_kernelIslLb0ELi4ELb1EEEvNS_4cuda6detail10TensorInfoIT_T0_EENS4_IKS5_S6_EEllS6_)
        .other          _ZN2at6native16triu_tril_kernelIslLb0ELi4ELb1EEEvNS_4cuda6detail10TensorInfoIT_T0_EENS4_IKS5_S6_EEllS6_,@"STO_CUDA_ENTRY STV_DEFAULT"
_ZN2at6native16triu_tril_kernelIslLb0ELi4ELb1EEEvNS_4cuda6detail10TensorInfoIT_T0_EENS4_IKS5_S6_EEllS6_:
.text._ZN2at6native16triu_tril_kernelIslLb0ELi4ELb1EEEvNS_4cuda6detail10TensorInfoIT_T0_EENS4_IKS5_S6_EEllS6_:
        /* <DEDUP_REMOVED lines=23> */
[----:B------:R-:W-:Y:S05]  /*0170*/  CALL.REL.NOINC `($__internal_127_$__cuda_sm20_div_s64) ;  /* 0x0000002000707944 */ /* 0x000fea0003c00000 */
        /* <DEDUP_REMOVED lines=8> */
.L_x_2539:
        /* <DEDUP_REMOVED lines=23> */
.L_x_2540:
[----:B------:R-:W-:Y:S05]  /*0370*/  BSYNC B0 ;  /* 0x0000000000007941 */ /* 0x000fea0003800000 */
.L_x_2538:
        /* <DEDUP_REMOVED lines=12> */
[----:B------:R-:W-:Y:S05]  /*0440*/  CALL.REL.NOINC `($__internal_128_$__cuda_sm20_rem_s64) ;  /* 0x0000002400087944 */ /* 0x000fea0003c00000 */
[----:B------:R-:W-:Y:S05]  /*0450*/  BRA `(.L_x_2543) ;  /* 0x0000000000487947 */ /* 0x000fea0003800000 */
.L_x_2542:
        /* <DEDUP_REMOVED lines=18> */
.L_x_2543:
[----:B------:R-:W-:Y:S05]  /*0580*/  BSYNC B0 ;  /* 0x0000000000007941 */ /* 0x000fea0003800000 */
.L_x_2541:
        /* <DEDUP_REMOVED lines=21> */
[----:B------:R-:W-:Y:S05]  /*06e0*/  CALL.REL.NOINC `($__internal_127_$__cuda_sm20_div_s64) ;  /* 0x0000001c00147944 */ /* 0x000fea0003c00000 */
[----:B------:R-:W-:Y:S01]  /*06f0*/  MOV R18, R10 ;  /* 0x0000000a00127202 */ /* 0x000fe20000000f00 */
[----:B------:R-:W-:Y:S01]  /*0700*/  IMAD.MOV.U32 R19, RZ, RZ, R11 ;  /* 0x000000ffff137224 */ /* 0x000fe200078e000b */
[----:B------:R-:W-:Y:S06]  /*0710*/  BRA `(.L_x_2546) ;  /* 0x00000000004c7947 */ /* 0x000fec0003800000 */
.L_x_2545:
        /* <DEDUP_REMOVED lines=19> */
.L_x_2546:
[----:B------:R-:W-:Y:S05]  /*0850*/  BSYNC B0 ;  /* 0x0000000000007941 */ /* 0x000fea0003800000 */
.L_x_2544:
        /* <DEDUP_REMOVED lines=42> */
.L_x_2552:
        /* <DEDUP_REMOVED lines=14> */
[----:B------:R-:W-:Y:S05]  /*0be0*/  CALL.REL.NOINC `($__internal_127_$__cuda_sm20_div_s64) ;  /* 0x0000001400d47944 */ /* 0x000fea0003c00000 */
        /* <DEDUP_REMOVED lines=11> */
.L_x_2550:
        /* <DEDUP_REMOVED lines=23> */
.L_x_2551:
[----:B------:R-:W-:Y:S05]  /*0e10*/  BSYNC B0 ;  /* 0x0000000000007941 */ /* 0x000fea0003800000 */
.L_x_2549:
        /* <DEDUP_REMOVED lines=14> */
.L_x_2548:
        /* <DEDUP_REMOVED lines=13> */
.L_x_2565:
        /* <DEDUP_REMOVED lines=14> */
[----:B------:R-:W-:Y:S05]  /*10b0*/  CALL.REL.NOINC `($__internal_127_$__cuda_sm20_div_s64) ;  /* 0x0000001000a07944 */ /* 0x000fea0003c00000 */
        /* <DEDUP_REMOVED lines=11> */
.L_x_2554:
        /* <DEDUP_REMOVED lines=23> */
.L_x_2555:
[----:B------:R-:W-:Y:S05]  /*12e0*/  BSYNC B0 ;  /* 0x0000000000007941 */ /* 0x000fea0003800000 */
.L_x_2553:
        /* <DEDUP_REMOVED lines=31> */
.L_x_2557:
        /* <DEDUP_REMOVED lines=23> */
.L_x_2558:
[----:B------:R-:W-:Y:S05]  /*1650*/  BSYNC B0 ;  /* 0x0000000000007941 */ /* 0x000fea0003800000 */
.L_x_2556:
        /* <DEDUP_REMOVED lines=33> */
.L_x_2560:
        /* <DEDUP_REMOVED lines=23> */
.L_x_2561:
[----:B------:R-:W-:Y:S05]  /*19e0*/  BSYNC B0 ;  /* 0x0000000000007941 */ /* 0x000fea0003800000 */
.L_x_2559:
        /* <DEDUP_REMOVED lines=32> */
.L_x_2563:
        /* <DEDUP_REMOVED lines=23> */
.L_x_2564:
[----:B------:R-:W-:Y:S05]  /*1d60*/  BSYNC B0 ;  /* 0x0000000000007941 */ /* 0x000fea0003800000 */
.L_x_2562:
        /* <DEDUP_REMOVED lines=13> */
.L_x_2547:
        /* <DEDUP_REMOVED lines=38> */
.L_x_2567:
[----:B------:R-:W-:Y:S05]  /*20a0*/  BSYNC B0 ;  /* 0x0000000000007941 */ /* 0x000fea0003800000 */
.L_x_2566:
        /* <DEDUP_REMOVED lines=26> */
.L_x_2569:
[----:B------:R-:W-:Y:S05]  /*2250*/  BSYNC B0 ;  /* 0x0000000000007941 */ /* 0x000fea0003800000 */
.L_x_2568:
        /* <DEDUP_REMOVED lines=14> */
        .weak           $__internal_127_$__cuda_sm20_div_s64
        .type           $__internal_127_$__cuda_sm20_div_s64,@function
        .size           $__internal_127_$__cuda_sm20_div_s64,($__internal_128_$__cuda_sm20_rem_s64 - $__internal_127_$__cuda_sm20_div_s64)
$__internal_127_$__cuda_sm20_div_s64:
        /* <DEDUP_REMOVED lines=82> */
[----:B------:R-:W-:Y:S06]  /*2860*/  RET.REL.NODEC R8 `(_ZN2at6native16triu_tril_kernelIslLb0ELi4ELb1EEEvNS_4cuda6detail10TensorInfoIT_T0_EENS4_IKS5_S6_EEllS6_) ;  /* 0xffffffd408e47950 */ /* 0x000fec0003c3ffff */
        .weak           $__internal_128_$__cuda_sm20_rem_s64
        .type           $__internal_128_$__cuda_sm20_rem_s64,@function
        .size           $__internal_128_$__cuda_sm20_rem_s64,(.L_x_3276 - $__internal_128_$__cuda_sm20_rem_s64)
$__internal_128_$__cuda_sm20_rem_s64:
        /* <DEDUP_REMOVED lines=77> */
[----:B------:R-:W-:Y:S06]  /*2d40*/  RET.REL.NODEC R6 `(_ZN2at6native16triu_tril_kernelIslLb0ELi4ELb1EEEvNS_4cuda6detail10TensorInfoIT_T0_EENS4_IKS5_S6_EEllS6_) ;  /* 0xffffffd006ac7950 */ /* 0x000fec0003c3ffff */
.L_x_2570:
        /* <DEDUP_REMOVED lines=11> */
.L_x_3276:


//--------------------- .text._ZN2at6native16triu_tril_kernelIsiLb0ELi4ELb0EEEvNS_4cuda6detail10TensorInfoIT_T0_EENS4_IKS5_S6_EEllS6_ --------------------------
	.section	.text._ZN2at6native16triu_tril_kernelIsiLb0ELi4ELb0EEEvNS_4cuda6detail10TensorInfoIT_T0_EENS4_IKS5_S6_EEllS6_,"ax",@progbits
	.align	128
        .global         _ZN2at6native16triu_tril_kernelIsiLb0ELi4ELb0EEEvNS_4cuda6detail10TensorInfoIT_T0_EENS4_IKS5_S6_EEllS6_
        .type           _ZN2at6native16triu_tril_kernelIsiLb0ELi4ELb0EEEvNS_4cuda6detail10TensorInfoIT_T0_EENS4_IKS5_S6_EEllS6_,@function
        .size           _ZN2at6native16triu_tril_kernelIsiLb0ELi4ELb0EEEvNS_4cuda6detail10TensorInfoIT_T0_EENS4_IKS5_S6_EEllS6_,(.L_x_3277 - _ZN2at6native16triu_tril_kernelIsiLb0ELi4ELb0EEEvNS_4cuda6detail10TensorInfoIT_T0_EENS4_IKS5_S6_EEllS6_)
        .other          _ZN2at6native16triu_tril_kernelIsiLb0ELi4ELb0EEEvNS_4cuda6detail10TensorInfoIT_T0_EENS4_IKS5_S6_EEllS6_,@"STO_CUDA_ENTRY STV_DEFAULT"
_ZN2at6native16triu_tril_kernelIsiLb0ELi4ELb0EEEvNS_4cuda6detail10TensorInfoIT_T0_EENS4_IKS5_S6_EEllS6_:
.text._ZN2at6native16triu_tril_kernelIsiLb0ELi4ELb0EEEvNS_4cuda6detail10TensorInfoIT_T0_EENS4_IKS5_S6_EEllS6_:
        /* <DEDUP_REMOVED lines=23> */
[----:B------:R-:W-:Y:S05]  /*0170*/  CALL.REL.NOINC `($__internal_129_$__cuda_sm20_div_s64) ;  /* 0x0000001800b87944 */ /* 0x000fea0003c00000 */
[----:B------:R-:W-:Y:S01]  /*0180*/  IADD3 R0, -R8, RZ, RZ ;  /* 0x000000ff08007210 */ /* 0x000fe20007ffe1ff */
[----:B------:R-:W-:Y:S01]  /*0190*/  ULDC UR6, c[0x0][0x3d0] ;  /* 0x0000f40000067ab9 */ /* 0x000fe20000000800 */
[----:B------:R-:W-:Y:S02]  /*01a0*/  IMAD.MOV.U32 R16, RZ, RZ, R8 ;  /* 0x000000ffff107224 */ /* 0x000fe400078e0008 */
[----:B------:R-:W-:Y:S02]  /*01b0*/  IMAD.MOV.U32 R17, RZ, RZ, R9 ;  /* 0x000000ffff117224 */ /* 0x000fe400078e0009 */
[----:B------:R-:W-:Y:S01]  /*01c0*/  IMAD R3, R0, UR6, R3 ;  /* 0x0000000600037c24 */ /* 0x000fe2000f8e0203 */
[----:B------:R-:W-:Y:S06]  /*01d0*/  BRA `(.L_x_2573) ;  /* 0x0000000000547947 */ /* 0x000fec0003800000 */
.L_x_2572:
        /* <DEDUP_REMOVED lines=21> */
.L_x_2573:
[----:B------:R-:W-:Y:S05]  /*0330*/  BSYNC B0 ;  /* 0x0000000000007941 */ /* 0x000fea0003800000 */
.L_x_2571:
        /* <DEDUP_REMOVED lines=15> */
[----:B------:R-:W-:Y:S05]  /*0430*/  CALL.REL.NOINC `($__internal_129_$__cuda_sm20_div_s64) ;  /* 0x0000001800087944 */ /* 0x000fea0003c00000 */
[--C-:B------:R-:W-:Y:S01]  /*0440*/  IMAD.MOV R5, RZ, RZ, -R8.reuse ;  /* 0x000000ffff057224 */ /* 0x100fe200078e0a08 */
[----:B------:R-:W-:Y:S01]  /*0450*/  MOV R15, R9 ;  /* 0x00000009000f7202 */ /* 0x000fe20000000f00 */
[----:B------:R-:W-:Y:S02]  /*0460*/  IMAD.MOV.U32 R14, RZ, RZ, R8 ;  /* 0x000000ffff0e7224 */ /* 0x000fe400078e0008 */
[----:B------:R-:W-:Y:S01]  /*0470*/  IMAD R2, R5, UR5, R16 ;  /* 0x0000000505027c24 */ /* 0x000fe2000f8e0210 */
[----:B------:R-:W-:Y:S06]  /*0480*/  BRA `(.L_x_2576) ;  /* 0x0000000000547947 */ /* 0x000fec0003800000 */
.L_x_2575:
        /* <DEDUP_REMOVED lines=21> */
.L_x_2576:
[----:B------:R-:W-:Y:S05]  /*05e0*/  BSYNC B0 ;  /* 0x0000000000007941 */ /* 0x000fea0003800000 */
.L_x_2574:
        /* <DEDUP_REMOVED lines=24> */
.L_x_2582:
        /* <DEDUP_REMOVED lines=11> */
[----:B------:R-:W-:Y:S05]  /*0820*/  CALL.REL.NOINC `($__internal_129_$__cuda_sm20_div_s64) ;  /* 0x00000014000c7944 */ /* 0x000fea0003c00000 */
[----:B------:R-:W-:Y:S02]  /*0830*/  IMAD.MOV R7, RZ, RZ, -R8 ;  /* 0x000000ffff077224 */ /* 0x000fe400078e0a08 */
[----:B------:R-:W-:Y:S02]  /*0840*/  IMAD.MOV.U32 R15, RZ, RZ, R9 ;  /* 0x000000ffff0f7224 */ /* 0x000fe400078e0009 */
[----:B------:R-:W-:Y:S01]  /*0850*/  IMAD R7, R7, UR10, R14 ;  /* 0x0000000a07077c24 */ /* 0x000fe2000f8e020e */
[----:B------:R-:W-:Y:S01]  /*0860*/  MOV R14, R8 ;  /* 0x00000008000e7202 */ /* 0x000fe20000000f00 */
[----:B------:R-:W-:Y:S06]  /*0870*/  BRA `(.L_x_2581) ;  /* 0x0000000000587947 */ /* 0x000fec0003800000 */
.L_x_2580:
        /* <DEDUP_REMOVED lines=22> */
.L_x_2581:
[----:B------:R-:W-:Y:S05]  /*09e0*/  BSYNC B0 ;  /* 0x0000000000007941 */ /* 0x000fea0003800000 */
.L_x_2579:
        /* <DEDUP_REMOVED lines=10> */
.L_x_2578:
        /* <DEDUP_REMOVED lines=9> */
.L_x_2595:
        /* <DEDUP_REMOVED lines=12> */
[----:B------:R-:W-:Y:S01]  /*0be0*/  IMAD.MOV R15, RZ, RZ, -R8 ;  /* 0x000000ffff0f7224 */ /* 0x000fe200078e0a08 */
[----:B------:R-:W-:Y:S01]  /*0bf0*/  MOV R16, R8 ;  /* 0x0000000800107202 */ /* 0x000fe20000000f00 */
[----:B------:R-:W-:Y:S02]  /*0c00*/  IMAD.MOV.U32 R17, RZ, RZ, R9 ;  /* 0x000000ffff117224 */ /* 0x000fe400078e0009 */
[----:B------:R-:W-:Y:S01]  /*0c10*/  IMAD R15, R15, UR5, R14 ;  /* 0x000000050f0f7c24 */ /* 0x000fe2000f8e020e */
[----:B------:R-:W-:Y:S06]  /*0c20*/  BRA `(.L_x_2585) ;  /* 0x0000000000547947 */ /* 0x000fec0003800000 */
.L_x_2584:
        /* <DEDUP_REMOVED lines=21> */
.L_x_2585:
[----:B------:R-:W-:Y:S05]  /*0d80*/  BSYNC B0 ;  /* 0x0000000000007941 */ /* 0x000fea0003800000 */
.L_x_2583:
        /* <DEDUP_REMOVED lines=15> */
[----:B------:R-:W-:Y:S05]  /*0e80*/  CALL.REL.NOINC `($__internal_129_$__cuda_sm20_div_s64) ;  /* 0x0000000c00747944 */ /* 0x000fea0003c00000 */
[----:B------:R-:W-:Y:S01]  /*0e90*/  IADD3 R17, -R8, RZ, RZ ;  /* 0x000000ff08117210 */ /* 0x000fe20007ffe1ff */
[----:B------:R-:W-:Y:S02]  /*0ea0*/  IMAD.MOV.U32 R14, RZ, RZ, R8 ;  /* 0x000000ffff0e7224 */ /* 0x000fe400078e0008 */
[----:B------:R-:W-:Y:S02]  /*0eb0*/  IMAD.MOV.U32 R15, RZ, RZ, R9 ;  /* 0x000000ffff0f7224 */ /* 0x000fe400078e0009 */
[----:B------:R-:W-:Y:S01]  /*0ec0*/  IMAD R17, R17, UR10, R16 ;  /* 0x0000000a11117c24 */ /* 0x000fe2000f8e0210 */
[----:B------:R-:W-:Y:S06]  /*0ed0*/  BRA `(.L_x_2588) ;  /* 0x0000000000547947 */ /* 0x000fec0003800000 */
.L_x_2587:
        /* <DEDUP_REMOVED lines=21> */
.L_x_2588:
[----:B------:R-:W-:Y:S05]  /*1030*/  BSYNC B0 ;  /* 0x0000000000007941 */ /* 0x000fea0003800000 */
.L_x_2586:
        /* <DEDUP_REMOVED lines=21> */
.L_x_2590:
        /* <DEDUP_REMOVED lines=21> */
.L_x_2591:
[----:B------:R-:W-:Y:S05]  /*12e0*/  BSYNC B0 ;  /* 0x0000000000007941 */ /* 0x000fea0003800000 */
.L_x_2589:
        /* <DEDUP_REMOVED lines=21> */
.L_x_2593:
        /* <DEDUP_REMOVED lines=21> */
.L_x_2594:
[----:B------:R-:W-:Y:S05]  /*1590*/  BSYNC B0 ;  /* 0x0000000000007941 */ /* 0x000fea0003800000 */
.L_x_2592:
        /* <DEDUP_REMOVED lines=11> */
.L_x_2577:
        /* <DEDUP_REMOVED lines=23> */
[----:B------:R-:W-:-:S06]  /*17c0*/  MOV R11, UR4 ;  /* 0x00000004000b7c02 */ /* 0x000fcc0008000f00 */
[----:B------:R-:W0:Y:S02]  /*17d0*/  LDC R11, c[0x0][R11+0x280] ;  /* 0x0000a0000b0b7b82 */ /* 0x000e240000000800 */
[----:B0-----:R-:W-:-:S05]  /*17e0*/  IMAD.WIDE R6, R11, 0x2, R6 ;  /* 0x000000020b067825 */ /* 0x001fca00078e0206 */
[----:B------:R0:W5:Y:S01]  /*17f0*/  LDG.E.U16 R4, desc[UR6][R6.64] ;  /* 0x0000000606047981 */ /* 0x000162000c1e1500 */
[----:B------:R-:W-:-:S05]  /*1800*/  VIADD R9, R3, 0x2 ;  /* 0x0000000203097836 */ /* 0x000fca0000000000 */
        /* <DEDUP_REMOVED lines=9> */
.L_x_2599:
[----:B------:R-:W-:Y:S05]  /*18a0*/  BSYNC B1 ;  /* 0x0000000000017941 */ /* 0x000fea0003800000 */
.L_x_2598:
[----:B------:R-:W-:-:S04]  /*18b0*/  IADD3 R2, R3, -R2, RZ ;  /* 0x8000000203027210 */ /* 0x000fc80007ffe0ff */
[C---:B------:R-:W-:Y:S01]  /*18c0*/  ISETP.GT.U32.AND P1, PT, R2.reuse, UR10, PT ;  /* 0x0000000a02007c0c */ /* 0x040fe2000bf24070 */
[C---:B0-----:R-:W-:Y:S01]  /*18d0*/  VIADD R6, R2.reuse, 0x1 ;  /* 0x0000000102067836 */ /* 0x041fe20000000000 */
[----:B------:R-:W-:Y:S01]  /*18e0*/  SHF.R.S32.HI R8, RZ, 0x1f, R2 ;  /* 0x0000001fff087819 */ /* 0x000fe20000011402 */
[C---:B------:R-:W-:Y:S01]  /*18f0*/  VIADD R7, R2.reuse, 0x2 ;  /* 0x0000000202077836 */ /* 0x040fe20000000000 */
[----:B------:R-:W-:Y:S02]  /*1900*/  IADD3 R2, R2, 0x3, RZ ;  /* 0x0000000302027810 */ /* 0x000fe40007ffe0ff */
[----:B------:R-:W-:Y:S02]  /*1910*/  ISETP.GT.U32.AND P0, PT, R6, UR10, PT ;  /* 0x0000000a06007c0c */ /* 0x000fe4000bf04070 */
[----:B------:R-:W-:Y:S02]  /*1920*/  ISETP.GT.U32.AND P3, PT, R7, UR10, PT ;  /* 0x0000000a07007c0c */ /* 0x000fe4000bf64070 */
[----:B------:R-:W-:-:S02]  /*1930*/  SHF.R.S32.HI R6, RZ, 0x1f, R6 ;  /* 0x0000001fff067819 */ /* 0x000fc40000011406 */
[----:B------:R-:W-:Y:S02]  /*1940*/  SHF.R.S32.HI R7, RZ, 0x1f, R7 ;  /* 0x0000001fff077819 */ /* 0x000fe40000011407 */
[----:B------:R-:W-:Y:S02]  /*1950*/  ISETP.GT.U32.AND P2, PT, R2, UR10, PT ;  /* 0x0000000a02007c0c */ /* 0x000fe4000bf44070 */
[----:B------:R-:W-:Y:S02]  /*1960*/  SHF.R.S32.HI R2, RZ, 0x1f, R2 ;  /* 0x0000001fff027819 */ /* 0x000fe40000011402 */
[----:B------:R-:W-:Y:S02]  /*1970*/  ISETP.GT.AND.EX P1, PT, R8, UR11, PT, P1 ;  /* 0x0000000b08007c0c */ /* 0x000fe4000bf24310 */
[----:B------:R-:W-:Y:S02]  /*1980*/  ISETP.GT.AND.EX P0, PT, R6, UR11, PT, P0 ;  /* 0x0000000b06007c0c */ /* 0x000fe4000bf04300 */
[----:B------:R-:W-:-:S02]  /*1990*/  ISETP.GT.AND.EX P3, PT, R7, UR11, PT, P3 ;  /* 0x0000000b07007c0c */ /* 0x000fc4000bf64330 */
[----:B------:R-:W-:Y:S02]  /*19a0*/  ISETP.GT.AND.EX P2, PT, R2, UR11, PT, P2 ;  /* 0x0000000b02007c0c */ /* 0x000fe4000bf44320 */
[----:B-----5:R-:W-:Y:S02]  /*19b0*/  SEL R5, R5, RZ, !P1 ;  /* 0x000000ff05057207 */ /* 0x020fe40004800000 */
[----:B------:R-:W-:Y:S02]  /*19c0*/  SEL R4, R4, RZ, !P0 ;  /* 0x000000ff04047207 */ /* 0x000fe40004000000 */
[----:B------:R-:W-:Y:S02]  /*19d0*/  SEL R9, R9, RZ, !P3 ;  /* 0x000000ff09097207 */ /* 0x000fe40005800000 */
[----:B------:R-:W-:Y:S02]  /*19e0*/  SEL R0, R0, RZ, !P2 ;  /* 0x000000ff00007207 */ /* 0x000fe40005000000 */
[----:B------:R-:W-:-:S02]  /*19f0*/  PRMT R11, R5, 0x7610, R11 ;  /* 0x00007610050b7816 */ /* 0x000fc4000000000b */
[----:B------:R-:W-:Y:S02]  /*1a00*/  PRMT R2, R4, 0x7610, R2 ;  /* 0x0000761004027816 */ /* 0x000fe40000000002 */
[----:B------:R-:W-:Y:S01]  /*1a10*/  PRMT R6, R9, 0x7610, R6 ;  /* 0x0000761009067816 */ /* 0x000fe20000000006 */
[----:B------:R-:W-:Y:S06]  /*1a20*/  BRA `(.L_x_2600) ;  /* 0x0000000000107947 */ /* 0x000fec0003800000 */
.L_x_2597:
[----:B------:R-:W-:Y:S02]  /*1a30*/  PRMT R0, RZ, 0x7610, R0 ;  /* 0x00007610ff007816 */ /* 0x000fe40000000000 */
[----:B------:R-:W-:Y:S02]  /*1a40*/  PRMT R6, RZ, 0x7610, R6 ;  /* 0x00007610ff067816 */ /* 0x000fe40000000006 */
[----:B------:R-:W-:Y:S02]  /*1a50*/  PRMT R2, RZ, 0x7610, R2 ;  /* 0x00007610ff027816 */ /* 0x000fe40000000002 */
[----:B------:R-:W-:-:S07]  /*1a60*/  PRMT R11, RZ, 0x7610, R11 ;  /* 0x00007610ff0b7816 */ /* 0x000fce000000000b */
.L_x_2600:
[----:B------:R-:W-:Y:S05]  /*1a70*/  BSYNC B0 ;  /* 0x0000000000007941 */ /* 0x000fea0003800000 */
.L_x_2596:
[----:B------:R-:W-:Y:S02]  /*1a80*/  ULDC UR8, c[0x0][UR4+0x21c] ;  /* 0x0000870004087abb */ /* 0x000fe40008000800 */
[----:B------:R-:W-:-:S13]  /*1a90*/  ISETP.LT.AND P0, PT, R3, UR8, PT ;  /* 0x0000000803007c0c */ /* 0x000fda000bf01270 */
[----:B------:R-:W-:Y:S05]  /*1aa0*/  @!P0 EXIT ;  /* 0x000000000000894d */ /* 0x000fea0003800000 */
[----:B------:R-:W0:Y:S01]  /*1ab0*/  LDC.64 R4, c[0x0][0x210] ;  /* 0x00008400ff047b82 */ /* 0x000e220000000a00 */
[----:B------:R-:W-:-:S05]  /*1ac0*/  VIADD R7, R3, 0x1 ;  /* 0x0000000103077836 */ /* 0x000fca0000000000 */
        /* <DEDUP_REMOVED lines=10> */
[----:B------:R-:W-:-:S05]  /*1b70*/  IMAD.WIDE R4, R5, 0x2, R22 ;  /* 0x0000000205047825 */ /* 0x000fca00078e0216 */
[----:B------:R1:W-:Y:S01]  /*1b80*/  STG.E.U16 desc[UR6][R4.64], R2 ;  /* 0x0000000204007986 */ /* 0x0003e2000c101506 */
[----:B------:R-:W-:Y:S05]  /*1b90*/  @P0 EXIT ;  /* 0x000000000000094d */ /* 0x000fea0003800000 */
[----:B------:R-:W-:Y:S01]  /*1ba0*/  VIADD R3, R3, 0x3 ;  /* 0x0000000303037836 */ /* 0x000fe20000000000 */
[----:B------:R-:W-:-:S04]  /*1bb0*/  USHF.L.U32 UR5, UR4, 0x1, URZ ;  /* 0x0000000104057899 */ /* 0x000fc8000800063f */
[----:B------:R-:W-:Y:S02]  /*1bc0*/  ISETP.GE.AND P0, PT, R3, UR8, PT ;  /* 0x0000000803007c0c */ /* 0x000fe4000bf06270 */
[----:B-1----:R-:W-:-:S05]  /*1bd0*/  MOV R5, UR5 ;  /* 0x0000000500057c02 */ /* 0x002fca0008000f00 */
        /* <DEDUP_REMOVED lines=8> */
        .weak           $__internal_129_$__cuda_sm20_div_s64
        .type           $__internal_129_$__cuda_sm20_div_s64,@function
        .size           $__internal_129_$__cuda_sm20_div_s64,(.L_x_3277 - $__internal_129_$__cuda_sm20_div_s64)
$__internal_129_$__cuda_sm20_div_s64:
        /* <DEDUP_REMOVED lines=82> */
[----:B------:R-:W-:Y:S06]  /*2180*/  RET.REL.NODEC R6 `(_ZN2at6native16triu_tril_kernelIsiLb0ELi4ELb0EEEvNS_4cuda6detail10TensorInfoIT_T0_EENS4_IKS5_S6_EEllS6_) ;  /* 0xffffffdc069c7950 */ /* 0x000fec0003c3ffff */
.L_x_2601:
        /* <DEDUP_REMOVED lines=15> */
.L_x_3277:


//--------------------- .text._ZN2at6native16triu_tril_kernelIsiLb0ELi4ELb1EEEvNS_4cuda6detail10TensorInfoIT_T0_EENS4_IKS5_S6_EEllS6_ --------------------------
	.section	.text._ZN2at6native16triu_tril_kernelIsiLb0ELi4ELb1EEEvNS_4cuda6detail10TensorInfoIT_T0_EENS4_IKS5_S6_EEllS6_,"ax",@progbits
	.align	128
        .global         _ZN2at6native16triu_tril_kernelIsiLb0ELi4ELb1EEEvNS_4cuda6detail10TensorInfoIT_T0_EENS4_IKS5_S6_EEllS6_
        .type           _ZN2at6native16triu_tril_kernelIsiLb0ELi4ELb1EEEvNS_4cuda6detail10TensorInfoIT_T0_EENS4_IKS5_S6_EEllS6_,@function
        .size           _ZN2at6native16triu_tril_kernelIsiLb0ELi4ELb1EEEvNS_4cuda6detail10TensorInfoIT_T0_EENS4_IKS5_S6_EEllS6_,(.L_x_3279 - _ZN2at6native16triu_tril_kernelIsiLb0ELi4ELb1EEEvNS_4cuda6detail10TensorInfoIT_T0_EENS4_IKS5_S6_EEllS6_)
        .other          _ZN2at6native16triu_tril_kernelIsiLb0ELi4ELb1EEEvNS_4cuda6detail10TensorInfoIT_T0_EENS4_IKS5_S6_EEllS6_,@"STO_CUDA_ENTRY STV_DEFAULT"
_ZN2at6native16triu_tril_kernelIsiLb0ELi4ELb1EEEvNS_4cuda6detail10TensorInfoIT_T0_EENS4_IKS5_S6_EEllS6_:
.text._ZN2at6native16triu_tril_kernelIsiLb0ELi4ELb1EEEvNS_4cuda6detail10TensorInfoIT_T0_EENS4_IKS5_S6_EEllS6_:
        /* <DEDUP_REMOVED lines=23> */
[----:B------:R-:W-:Y:S05]  /*0170*/  CALL.REL.NOINC `($__internal_130_$__cuda_sm20_div_s64) ;  /* 0x0000001800387944 */ /* 0x000fea0003c00000 */
[----:B------:R-:W-:Y:S01]  /*0180*/  IADD3 R3, -R8, RZ, RZ ;  /* 0x000000ff08037210 */ /* 0x000fe20007ffe1ff */
[----:B------:R-:W-:-:S04]  /*0190*/  ULDC UR6, c[0x0][0x3d0] ;  /* 0x0000f40000067ab9 */ /* 0x000fc80000000800 */
[----:B------:R-:W-:Y:S01]  /*01a0*/  IMAD R4, R3, UR6, R4 ;  /* 0x0000000603047c24 */ /* 0x000fe2000f8e0204 */
[----:B------:R-:W-:Y:S06]  /*01b0*/  BRA `(.L_x_2604) ;  /* 0x0000000000547947 */ /* 0x000fec0003800000 */
.L_x_2603:
        /* <DEDUP_REMOVED lines=21> */
.L_x_2604:
[----:B------:R-:W-:Y:S05]  /*0310*/  BSYNC B0 ;  /* 0x0000000000007941 */ /* 0x000fea0003800000 */
.L_x_2602:
        /* <DEDUP_REMOVED lines=13> */
[----:B------:R-:W-:Y:S05]  /*03f0*/  CALL.REL.NOINC `($__internal_131_$__cuda_sm20_rem_s64) ;  /* 0x0000001800e47944 */ /* 0x000fea0003c00000 */
[----:B------:R-:W-:Y:S01]  /*0400*/  MOV R3, R5 ;  /* 0x0000000500037202 */ /* 0x000fe20000000f00 */
[----:B------:R-:W-:Y:S06]  /*0410*/  BRA `(.L_x_2607) ;  /* 0x0000000000447947 */ /* 0x000fec0003800000 */
.L_x_2606:
        /* <DEDUP_REMOVED lines=17> */
.L_x_2607:
[----:B------:R-:W-:Y:S05]  /*0530*/  BSYNC B0 ;  /* 0x0000000000007941 */ /* 0x000fea0003800000 */
.L_x_2605:
        /* <DEDUP_REMOVED lines=17> */
[----:B0-----:R-:W-:Y:S05]  /*0650*/  CALL.REL.NOINC `($__internal_130_$__cuda_sm20_div_s64) ;  /* 0x0000001400007944 */ /* 0x001fea0003c00000 */
[----:B------:R-:W-:Y:S02]  /*0660*/  IMAD.MOV.U32 R14, RZ, RZ, R8 ;  /* 0x000000ffff0e7224 */ /* 0x000fe400078e0008 */
[----:B------:R-:W-:Y:S01]  /*0670*/  IMAD.MOV.U32 R15, RZ, RZ, R9 ;  /* 0x000000ffff0f7224 */ /* 0x000fe200078e0009 */
[----:B------:R-:W-:Y:S06]  /*0680*/  BRA `(.L_x_2610) ;  /* 0x00000000004c7947 */ /* 0x000fec0003800000 */
.L_x_2609:
        /* <DEDUP_REMOVED lines=19> */
.L_x_2610:
[----:B------:R-:W-:Y:S05]  /*07c0*/  BSYNC B0 ;  /* 0x0000000000007941 */ /* 0x000fea0003800000 */
.L_x_2608:
        /* <DEDUP_REMOVED lines=18> */
.L_x_2616:
        /* <DEDUP_REMOVED lines=10> */
[----:B------:R-:W-:Y:S05]  /*0990*/  CALL.REL.NOINC `($__internal_130_$__cuda_sm20_div_s64) ;  /* 0x0000001000307944 */ /* 0x000fea0003c00000 */
[----:B------:R-:W-:Y:S02]  /*09a0*/  IMAD.MOV R5, RZ, RZ, -R8 ;  /* 0x000000ffff057224 */ /* 0x000fe400078e0a08 */
[----:B------:R-:W-:Y:S02]  /*09b0*/  IMAD.MOV.U32 R15, RZ, RZ, R9 ;  /* 0x000000ffff0f7224 */ /* 0x000fe400078e0009 */
[----:B------:R-:W-:Y:S01]  /*09c0*/  IMAD R10, R10, R5, R14 ;  /* 0x000000050a0a7224 */ /* 0x000fe200078e020e */
[----:B------:R-:W-:Y:S01]  /*09d0*/  MOV R14, R8 ;  /* 0x00000008000e7202 */ /* 0x000fe20000000f00 */
[----:B------:R-:W-:Y:S06]  /*09e0*/  BRA `(.L_x_2615) ;  /* 0x0000000000587947 */ /* 0x000fec0003800000 */
.L_x_2614:
        /* <DEDUP_REMOVED lines=22> */
.L_x_2615:
[----:B------:R-:W-:Y:S05]  /*0b50*/  BSYNC B0 ;  /* 0x0000000000007941 */ /* 0x000fea0003800000 */
.L_x_2613:
        /* <DEDUP_REMOVED lines=8> */
.L_x_2612:
[----:B------:R-:W-:-:S13]  /*0be0*/  ISETP.GE.U32.AND P0, PT, R21, 0x3, PT ;  /* 0x000000031500780c */ /* 0x000fda0003f06070 */
[----:B------:R-:W-:Y:S05]  /*0bf0*/  @!P0 BRA `(.L_x_2611) ;  /* 0x0000000800b88947 */ /* 0x000fea0003800000 */
[----:B------:R-:W-:Y:S01]  /*0c00*/  IMAD.MOV.U32 R5, RZ, RZ, 0x6c ;  /* 0x0000006cff057424 */ /* 0x000fe200078e00ff */
[C---:B------:R-:W-:Y:S01]  /*0c10*/  IADD3 R21, R20.reuse, 0x4, RZ ;  /* 0x0000000414157810 */ /* 0x040fe20007ffe0ff */
[C---:B------:R-:W-:Y:S02]  /*0c20*/  IMAD.SHL.U32 R22, R20.reuse, 0x4, RZ ;  /* 0x0000000414167824 */ /* 0x040fe400078e00ff */
[----:B------:R-:W-:Y:S02]  /*0c30*/  IMAD R20, R20, 0x4, R5 ;  /* 0x0000000414147824 */ /* 0x000fe400078e0205 */
[----:B------:R-:W-:-:S07]  /*0c40*/  VIADD R22, R22, 0xe0 ;  /* 0x000000e016167836 */ /* 0x000fce0000000000 */
.L_x_2629:
        /* <DEDUP_REMOVED lines=16> */
.L_x_2618:
        /* <DEDUP_REMOVED lines=22> */
.L_x_2619:
[----:B------:R-:W-:Y:S05]  /*0eb0*/  BSYNC B0 ;  /* 0x0000000000007941 */ /* 0x000fea0003800000 */
.L_x_2617:
        /* <DEDUP_REMOVED lines=12> */
[----:B------:R-:W-:Y:S05]  /*0f80*/  CALL.REL.NOINC `($__internal_130_$__cuda_sm20_div_s64) ;  /* 0x0000000800b47944 */ /* 0x000fea0003c00000 */
[----:B------:R-:W-:Y:S01]  /*0f90*/  IADD3 R11, -R8, RZ, RZ ;  /* 0x000000ff080b7210 */ /* 0x000fe20007ffe1ff */
[----:B------:R-:W-:-:S04]  /*0fa0*/  IMAD.MOV.U32 R15, RZ, RZ, R9 ;  /* 0x000000ffff0f7224 */ /* 0x000fc800078e0009 */
[----:B------:R-:W-:Y:S02]  /*0fb0*/  IMAD R11, R10, R11, R14 ;  /* 0x0000000b0a0b7224 */ /* 0x000fe400078e020e */
[----:B------:R-:W-:Y:S01]  /*0fc0*/  IMAD.MOV.U32 R14, RZ, RZ, R8 ;  /* 0x000000ffff0e7224 */ /* 0x000fe200078e0008 */
[----:B------:R-:W-:Y:S06]  /*0fd0*/  BRA `(.L_x_2622) ;  /* 0x0000000000587947 */ /* 0x000fec0003800000 */
.L_x_2621:
        /* <DEDUP_REMOVED lines=22> */
.L_x_2622:
[----:B------:R-:W-:Y:S05]  /*1140*/  BSYNC B0 ;  /* 0x0000000000007941 */ /* 0x000fea0003800000 */
.L_x_2620:
        /* <DEDUP_REMOVED lines=12> */
[----:B------:R-:W-:Y:S05]  /*1210*/  CALL.REL.NOINC `($__internal_130_$__cuda_sm20_div_s64) ;  /* 0x0000000800107944 */ /* 0x000fea0003c00000 */
[----:B------:R-:W-:Y:S01]  /*1220*/  IMAD.MOV R11, RZ, RZ, -R8 ;  /* 0x000000ffff0b7224 */ /* 0x000fe200078e0a08 */
[----:B------:R-:W-:-:S03]  /*1230*/  MOV R15, R9 ;  /* 0x00000009000f7202 */ /* 0x000fc60000000f00 */
[----:B------:R-:W-:Y:S02]  /*1240*/  IMAD R11, R10, R11, R14 ;  /* 0x0000000b0a0b7224 */ /* 0x000fe400078e020e */
[----:B------:R-:W-:Y:S01]  /*1250*/  IMAD.MOV.U32 R14, RZ, RZ, R8 ;  /* 0x000000ffff0e7224 */ /* 0x000fe200078e0008 */
[----:B------:R-:W-:Y:S06]  /*1260*/  BRA `(.L_x_2625) ;  /* 0x0000000000587947 */ /* 0x000fec0003800000 */
.L_x_2624:
        /* <DEDUP_REMOVED lines=22> */
.L_x_2625:
[----:B------:R-:W-:Y:S05]  /*13d0*/  BSYNC B0 ;  /* 0x0000000000007941 */ /* 0x000fea0003800000 */
.L_x_2623:
        /* <DEDUP_REMOVED lines=13> */
[----:B------:R-:W-:Y:S02]  /*14b0*/  IADD3 R5, -R8, RZ, RZ ;  /* 0x000000ff08057210 */ /* 0x000fe40007ffe1ff */
[----:B------:R-:W-:-:S03]  /*14c0*/  MOV R15, R9 ;  /* 0x00000009000f7202 */ /* 0x000fc60000000f00 */
[----:B------:R-:W-:Y:S02]  /*14d0*/  IMAD R10, R10, R5, R14 ;  /* 0x000000050a0a7224 */ /* 0x000fe400078e020e */
[----:B------:R-:W-:Y:S01]  /*14e0*/  IMAD.MOV.U32 R14, RZ, RZ, R8 ;  /* 0x000000ffff0e7224 */ /* 0x000fe200078e0008 */
[----:B------:R-:W-:Y:S06]  /*14f0*/  BRA `(.L_x_2628) ;  /* 0x0000000000587947 */ /* 0x000fec0003800000 */
.L_x_2627:
        /* <DEDUP_REMOVED lines=22> */
.L_x_2628:
[----:B------:R-:W-:Y:S05]  /*1660*/  BSYNC B0 ;  /* 0x0000000000007941 */ /* 0x000fea0003800000 */
.L_x_2626:
[----:B------:R0:W1:Y:S01]  /*1670*/  LDC R5, c[0x0][R20+0x204] ;  /* 0x0000810014057b82 */ /* 0x0000620000000800 */
[----:B------:R-:W-:Y:S02]  /*1680*/  VIADD R21, R21, 0xfffffffc ;  /* 0xfffffffc15157836 */ /* 0x000fe40000000000 */
[----:B------:R-:W-:-:S03]  /*1690*/  VIADD R22, R22, 0xfffffff0 ;  /* 0xfffffff016167836 */ /* 0x000fc60000000000 */
[----:B------:R-:W-:Y:S02]  /*16a0*/  ISETP.GT.AND P0, PT, R21, 0x3, PT ;  /* 0x000000031500780c */ /* 0x000fe40003f04270 */
[----:B0-----:R-:W-:Y:S01]  /*16b0*/  IADD3 R20, R20, -0x10, RZ ;  /* 0xfffffff014147810 */ /* 0x001fe20007ffe0ff */
[----:B-1----:R-:W-:-:S10]  /*16c0*/  IMAD R0, R5, R10, R0 ;  /* 0x0000000a05007224 */ /* 0x002fd400078e0200 */
[----:B------:R-:W-:Y:S05]  /*16d0*/  @P0 BRA `(.L_x_2629) ;  /* 0xfffffff4005c0947 */ /* 0x000fea000383ffff */
.L_x_2611:
        /* <DEDUP_REMOVED lines=56> */
        .weak           $__internal_130_$__cuda_sm20_div_s64
        .type           $__internal_130_$__cuda_sm20_div_s64,@function
        .size           $__internal_130_$__cuda_sm20_div_s64,($__internal_131_$__cuda_sm20_rem_s64 - $__internal_130_$__cuda_sm20_div_s64)
$__internal_130_$__cuda_sm20_div_s64:
        /* <DEDUP_REMOVED lines=82> */
[----:B------:R-:W-:Y:S05]  /*1f80*/  RET.REL.NODEC R6 `(_ZN2at6native16triu_tril_kernelIsiLb0ELi4ELb1EEEvNS_4cuda6detail10TensorInfoIT_T0_EENS4_IKS5_S6_EEllS6_) ;  /* 0xffffffe0061c7950 */ /* 0x000fea0003c3ffff */
        .weak           $__internal_131_$__cuda_sm20_rem_s64
        .type           $__internal_131_$__cuda_sm20_rem_s64,@function
        .size           $__internal_131_$__cuda_sm20_rem_s64,(.L_x_3279 - $__internal_131_$__cuda_sm20_rem_s64)
$__internal_131_$__cuda_sm20_rem_s64:
        /* <DEDUP_REMOVED lines=72> */
[----:B------:R-:W-:Y:S06]  /*2410*/  RET.REL.NODEC R2 `(_ZN2at6native16triu_tril_kernelIsiLb0ELi4ELb1EEEvNS_4cuda6detail10TensorInfoIT_T0_EENS4_IKS5_S6_EEllS6_) ;  /* 0xffffffd802f87950 */ /* 0x000fec0003c3ffff */
.L_x_2630:
        /* <DEDUP_REMOVED lines=14> */
.L_x_3279:


//--------------------- .text._ZN2at6native16triu_tril_kernelIllLb0ELi1ELb0EEEvNS_4cuda6detail10TensorInfoIT_T0_EENS4_IKS5_S6_EEllS6_ --------------------------
	.section	.text._ZN2at6native16triu_tril_kernelIllLb0ELi1ELb0EEEvNS_4cuda6detail10TensorInfoIT_T0_EENS4_IKS5_S6_EEllS6_,"ax",@progbits
	.align	128
        .global         _ZN2at6native16triu_tril_kernelIllLb0ELi1ELb0EEEvNS_4cuda6detail10TensorInfoIT_T0_EENS4_IKS5_S6_EEllS6_
        .type           _ZN2at6native16triu_tril_kernelIllLb0ELi1ELb0EEEvNS_4cuda6detail10TensorInfoIT_T0_EENS4_IKS5_S6_EEllS6_,@function
        .size           _ZN2at6native16triu_tril_kernelIllLb0ELi1ELb0EEEvNS_4cuda6detail10TensorInfoIT_T0_EENS4_IKS5_S6_EEllS6_,(.L_x_3280 - _ZN2at6native16triu_tril_kernelIllLb0ELi1ELb0EEEvNS_4cuda6detail10TensorInfoIT_T0_EENS4_IKS5_S6_EEllS6_)
        .other          _ZN2at6native16triu_tril_kernelIllLb0ELi1ELb0EEEvNS_4cuda6detail10TensorInfoIT_T0_EENS4_IKS5_S6_EEllS6_,@"STO_CUDA_ENTRY STV_DEFAULT"
_ZN2at6native16triu_tril_kernelIllLb0ELi1ELb0EEEvNS_4cuda6detail10TensorInfoIT_T0_EENS4_IKS5_S6_EEllS6_:
.text._ZN2at6native16triu_tril_kernelIllLb0ELi1ELb0EEEvNS_4cuda6detail10TensorInfoIT_T0_EENS4_IKS5_S6_EEllS6_:
        /* <DEDUP_REMOVED lines=21> */
[----:B------:R-:W-:Y:S05]  /*0150*/  CALL.REL.NOINC `($__internal_132_$__cuda_sm20_div_s64) ;  /* 0x0000001c00d47944 */ /* 0x000fea0003c00000 */
        /* <DEDUP_REMOVED lines=10> */
.L_x_2632:
        /* <DEDUP_REMOVED lines=23> */
.L_x_2633:
[----:B------:R-:W-:Y:S05]  /*0370*/  BSYNC B0 ;  /* 0x0000000000007941 */ /* 0x000fea0003800000 */
.L_x_2631:
        /* <DEDUP_REMOVED lines=18> */
[----:B------:R-:W-:Y:S05]  /*04a0*/  CALL.REL.NOINC `($__internal_132_$__cuda_sm20_div_s64) ;  /* 0x0000001c00007944 */ /* 0x000fea0003c00000 */
        /* <DEDUP_REMOVED lines=9> */
.L_x_2635:
        /* <DEDUP_REMOVED lines=22> */
.L_x_2636:
[----:B------:R-:W-:Y:S05]  /*06a0*/  BSYNC B0 ;  /* 0x0000000000007941 */ /* 0x000fea0003800000 */
.L_x_2634:
        /* <DEDUP_REMOVED lines=56> */
.L_x_2642:
        /* <DEDUP_REMOVED lines=26> */
.L_x_2640:
        /* <DEDUP_REMOVED lines=23> */
.L_x_2641:
[----:B------:R-:W-:Y:S05]  /*0d40*/  BSYNC B0 ;  /* 0x0000000000007941 */ /* 0x000fea0003800000 */
.L_x_2639:
        /* <DEDUP_REMOVED lines=19> */
.L_x_2638:
        /* <DEDUP_REMOVED lines=13> */
.L_x_2655:
        /* <DEDUP_REMOVED lines=14> */
[----:B------:R-:W-:Y:S05]  /*1030*/  CALL.REL.NOINC `($__internal_132_$__cuda_sm20_div_s64) ;  /* 0x00000010001c7944 */ /* 0x000fea0003c00000 */
        /* <DEDUP_REMOVED lines=10> */
.L_x_2644:
        /* <DEDUP_REMOVED lines=23> */
.L_x_2645:
[----:B------:R-:W-:Y:S05]  /*1250*/  BSYNC B0 ;  /* 0x0000000000007941 */ /* 0x000fea0003800000 */
.L_x_2643:
        /* <DEDUP_REMOVED lines=35> */
.L_x_2647:
        /* <DEDUP_REMOVED lines=23> */
.L_x_2648:
[----:B------:R-:W-:Y:S05]  /*1600*/  BSYNC B0 ;  /* 0x0000000000007941 */ /* 0x000fea0003800000 */
.L_x_2646:
        /* <DEDUP_REMOVED lines=37> */
.L_x_2650:
        /* <DEDUP_REMOVED lines=23> */
.L_x_2651:
[----:B------:R-:W-:Y:S05]  /*19d0*/  BSYNC B0 ;  /* 0x0000000000007941 */ /* 0x000fea0003800000 */
.L_x_2649:
        /* <DEDUP_REMOVED lines=38> */
.L_x_2653:
        /* <DEDUP_REMOVED lines=22> */
.L_x_2654:
[----:B------:R-:W-:Y:S05]  /*1da0*/  BSYNC B0 ;  /* 0x0000000000007941 */ /* 0x000fea0003800000 */
.L_x_2652:
        /* <DEDUP_REMOVED lines=19> */
.L_x_2637:
[----:B------:R-:W-:Y:S01]  /*1ee0*/  IADD3 R4, P1, R2, -R4, RZ ;  /* 0x8000000402047210 */ /* 0x000fe20007f3e0ff */
[----:B------:R-:W-:Y:S01]  /*1ef0*/  ULDC.64 UR6, c[0x0][0x550] ;  /* 0x0001540000067ab9 */ /* 0x000fe20000000a00 */
[----:B------:R-:W-:Y:S01]  /*1f00*/  ULDC.64 UR8, c[0x0][0x208] ;  /* 0x0000820000087ab9 */ /* 0x000fe20000000a00 */
[----:B------:R-:W-:Y:S01]  /*1f10*/  BSSY B0, `(.L_x_2656) ;  /* 0x0000010000007945 */ /* 0x000fe20003800000 */
[----:B------:R-:W-:Y:S02]  /*1f20*/  ISETP.GT.U32.AND P0, PT, R4, UR6, PT ;  /* 0x0000000604007c0c */ /* 0x000fe4000bf04070 */
[----:B------:R-:W-:-:S04]  /*1f30*/  IADD3.X R5, R3, ~R5, RZ, P1, !PT ;  /* 0x8000000503057210 */ /* 0x000fc80000ffe4ff */
[----:B------:R-:W-:-:S13]  /*1f40*/  ISETP.GT.AND.EX P0, PT, R5, UR7, PT, P0 ;  /* 0x0000000705007c0c */ /* 0x000fda000bf04300 */
[----:B------:R-:W-:Y:S05]  /*1f50*/  @P0 BRA `(.L_x_2657) ;  /* 0x0000000000280947 */ /* 0x000fea0003800000 */
[----:B------:R-:W-:Y:S01]  /*1f60*/  ULDC.64 UR6, c[0x0][UR4+0x220] ;  /* 0x0000880004067abb */ /* 0x000fe20008000a00 */
[----:B------:R-:W-:Y:S02]  /*1f70*/  CS2R R4, SRZ ;  /* 0x0000000000047805 */ /* 0x000fe4000001ff00 */
[----:B------:R-:W-:-:S04]  /*1f80*/  ISETP.GE.U32.AND P0, PT, R2, UR6, PT ;  /* 0x0000000602007c0c */ /* 0x000fc8000bf06070 */
[----:B------:R-:W-:-:S13]  /*1f90*/  ISETP.GE.AND.EX P0, PT, R3, UR7, PT, P0 ;  /* 0x0000000703007c0c */ /* 0x000fda000bf06300 */
[----:B------:R-:W-:Y:S05]  /*1fa0*/  @P0 BRA `(.L_x_2658) ;  /* 0x0000000000180947 */ /* 0x000fea0003800000 */
[----:B------:R-:W-:Y:S02]  /*1fb0*/  ULDC.64 UR6, c[0x0][0x3b0] ;  /* 0x0000ec0000067ab9 */ /* 0x000fe40000000a00 */
[----:B------:R-:W-:-:S04]  /*1fc0*/  LEA R4, P0, R8, UR6, 0x3 ;  /* 0x0000000608047c11 */ /* 0x000fc8000f8018ff */
[----:B------:R-:W-:-:S06]  /*1fd0*/  LEA.HI.X R5, R8, UR7, R9, 0x3, P0 ;  /* 0x0000000708057c11 */ /* 0x000fcc00080f1c09 */
[----:B------:R-:W5:Y:S01]  /*1fe0*/  LDG.E.64 R4, desc[UR8][R4.64] ;  /* 0x0000000804047981 */ /* 0x000f62000c1e1b00 */
[----:B------:R-:W-:Y:S05]  /*1ff0*/  BRA `(.L_x_2658) ;  /* 0x0000000000047947 */ /* 0x000fea0003800000 */
.L_x_2657:
[----:B------:R-:W-:-:S07]  /*2000*/  CS2R R4, SRZ ;  /* 0x0000000000047805 */ /* 0x000fce000001ff00 */
.L_x_2658:
[----:B------:R-:W-:Y:S05]  /*2010*/  BSYNC B0 ;  /* 0x0000000000007941 */ /* 0x000fea0003800000 */
.L_x_2656:
[----:B------:R-:W-:Y:S02]  /*2020*/  ULDC.64 UR6, c[0x0][UR4+0x220] ;  /* 0x0000880004067abb */ /* 0x000fe40008000a00 */
[----:B------:R-:W-:-:S04]  /*2030*/  ISETP.GE.U32.AND P0, PT, R2, UR6, PT ;  /* 0x0000000602007c0c */ /* 0x000fc8000bf06070 */
[----:B------:R-:W-:-:S13]  /*2040*/  ISETP.GE.AND.EX P0, PT, R3, UR7, PT, P0 ;  /* 0x0000000703007c0c */ /* 0x000fda000bf06300 */
[----:B------:R-:W-:Y:S05]  /*2050*/  @P0 EXIT ;  /* 0x000000000000094d */ /* 0x000fea0003800000 */
[----:B------:R-:W-:Y:S02]  /*2060*/  ULDC.64 UR4, c[0x0][0x210] ;  /* 0x0000840000047ab9 */ /* 0x000fe40000000a00 */
[----:B------:R-:W-:-:S04]  /*2070*/  LEA R2, P0, R14, UR4, 0x3 ;  /* 0x000000040e027c11 */ /* 0x000fc8000f8018ff */
[----:B------:R-:W-:-:S05]  /*2080*/  LEA.HI.X R3, R14, UR5, R15, 0x3, P0 ;  /* 0x000000050e037c11 */ /* 0x000fca00080f1c0f */
[----:B-----5:R-:W-:Y:S01]  /*2090*/  STG.E.64 desc[UR8][R2.64], R4 ;  /* 0x0000000402007986 */ /* 0x020fe2000c101b08 */
[----:B------:R-:W-:Y:S05]  /*20a0*/  EXIT ;  /* 0x000000000000794d */ /* 0x000fea0003800000 */
        .weak           $__internal_132_$__cuda_sm20_div_s64
        .type           $__internal_132_$__cuda_sm20_div_s64,@function
        .size           $__internal_132_$__cuda_sm20_div_s64,(.L_x_3280 - $__internal_132_$__cuda_sm20_div_s64)
$__internal_132_$__cuda_sm20_div_s64:
        /* <DEDUP_REMOVED lines=83> */
[----:B------:R-:W-:Y:S06]  /*25e0*/  RET.REL.NODEC R20 `(_ZN2at6native16triu_tril_kernelIllLb0ELi1ELb0EEEvNS_4cuda6detail10TensorInfoIT_T0_EENS4_IKS5_S6_EEllS6_) ;  /* 0xffffffd814847950 */ /* 0x000fec0003c3ffff */
.L_x_2659:
        /* <DEDUP_REMOVED lines=9> */
.L_x_3280:


//--------------------- .text._ZN2at6native16triu_tril_kernelIllLb0ELi1ELb1EEEvNS_4cuda6detail10TensorInfoIT_T0_EENS4_IKS5_S6_EEllS6_ --------------------------
	.section	.text._ZN2at6native16triu_tril_kernelIllLb0ELi1ELb1EEEvNS_4cuda6detail10TensorInfoIT_T0_EENS4_IKS5_S6_EEllS6_,"ax",@progbits
	.align	128
        .global         _ZN2at6native16triu_tril_kernelIllLb0ELi1ELb1EEEvNS_4cuda6detail10TensorInfoIT_T0_EENS4_IKS5_S6_EEllS6_
        .type           _ZN2at6native16triu_tril_kernelIllLb0ELi1ELb1EEEvNS_4cuda6detail10TensorInfoIT_T0_EENS4_IKS5_S6_EEllS6_,@function
        .size           _ZN2at6native16triu_tril_kernelIllLb0ELi1ELb1EEEvNS_4cuda6detail10TensorInfoIT_T0_EENS4_IKS5_S6_EEllS6_,(.L_x_3282 - _ZN2at6native16triu_tril_kernelIllLb0ELi1ELb1EEEvNS_4cuda6detail10TensorInfoIT_T0_EENS4_IKS5_S6_EEllS6_)
        .other          _ZN2at6native16triu_tril_kernelIllLb0ELi1ELb1EEEvNS_4cuda6detail10TensorInfoIT_T0_EENS4_IKS5_S6_EEllS6_,@"STO_CUDA_ENTRY STV_DEFAULT"
_ZN2at6native16triu_tril_kernelIllLb0ELi1ELb1EEEvNS_4cuda6detail10TensorInfoIT_T0_EENS4_IKS5_S6_EEllS6_:
.text._ZN2at6native16triu_tril_kernelIllLb0ELi1ELb1EEEvNS_4cuda6detail10TensorInfoIT_T0_EENS4_IKS5_S6_EEllS6_:
        /* <DEDUP_REMOVED lines=21> */
[----:B------:R-:W-:Y:S05]  /*0150*/  CALL.REL.NOINC `($__internal_133_$__cuda_sm20_div_s64) ;  /* 0x0000001c00507944 */ /* 0x000fea0003c00000 */
        /* <DEDUP_REMOVED lines=8> */
.L_x_2661:
        /* <DEDUP_REMOVED lines=23> */
.L_x_2662:
[----:B------:R-:W-:Y:S05]  /*0350*/  BSYNC B0 ;  /* 0x0000000000007941 */ /* 0x000fea0003800000 */
.L_x_2660:
        /* <DEDUP_REMOVED lines=12> */
[----:B------:R-:W-:Y:S05]  /*0420*/  CALL.REL.NOINC `($__internal_134_$__cuda_sm20_rem_s64) ;  /* 0x0000001c00ec7944 */ /* 0x000fea0003c00000 */
[----:B------:R-:W-:Y:S05]  /*0430*/  BRA `(.L_x_2665) ;  /* 0x0000000000487947 */ /* 0x000fea0003800000 */
.L_x_2664:
        /* <DEDUP_REMOVED lines=18> */
.L_x_2665:
[----:B------:R-:W-:Y:S05]  /*0560*/  BSYNC B0 ;  /* 0x0000000000007941 */ /* 0x000fea0003800000 */
.L_x_2663:
        /* <DEDUP_REMOVED lines=21> */
[----:B------:R-:W-:Y:S05]  /*06c0*/  CALL.REL.NOINC `($__internal_133_$__cuda_sm20_div_s64) ;  /* 0x0000001400f47944 */ /* 0x000fea0003c00000 */
[----:B------:R-:W-:Y:S01]  /*06d0*/  IMAD.MOV.U32 R18, RZ, RZ, R4 ;  /* 0x000000ffff127224 */ /* 0x000fe200078e0004 */
[----:B------:R-:W-:Y:S01]  /*06e0*/  MOV R19, R5 ;  /* 0x0000000500137202 */ /* 0x000fe20000000f00 */
[----:B------:R-:W-:Y:S06]  /*06f0*/  BRA `(.L_x_2668) ;  /* 0x00000000004c7947 */ /* 0x000fec0003800000 */
.L_x_2667:
        /* <DEDUP_REMOVED lines=19> */
.L_x_2668:
[----:B------:R-:W-:Y:S05]  /*0830*/  BSYNC B0 ;  /* 0x0000000000007941 */ /* 0x000fea0003800000 */
.L_x_2666:
        /* <DEDUP_REMOVED lines=42> */
.L_x_2674:
        /* <DEDUP_REMOVED lines=13> */
[----:B------:R-:W-:Y:S05]  /*0bb0*/  CALL.REL.NOINC `($__internal_133_$__cuda_sm20_div_s64) ;  /* 0x0000001000b87944 */ /* 0x000fea0003c00000 */
        /* <DEDUP_REMOVED lines=11> */
.L_x_2672:
        /* <DEDUP_REMOVED lines=23> */
.L_x_2673:
[----:B------:R-:W-:Y:S05]  /*0de0*/  BSYNC B0 ;  /* 0x0000000000007941 */ /* 0x000fea0003800000 */
.L_x_2671:
        /* <DEDUP_REMOVED lines=14> */
.L_x_2670:
        /* <DEDUP_REMOVED lines=11> */
.L_x_2687:
        /* <DEDUP_REMOVED lines=13> */
[----:B------:R-:W-:Y:S05]  /*1050*/  CALL.REL.NOINC `($__internal_133_$__cuda_sm20_div_s64) ;  /* 0x0000000c00907944 */ /* 0x000fea0003c00000 */
        /* <DEDUP_REMOVED lines=11> */
.L_x_2676:
        /* <DEDUP_REMOVED lines=23> */
.L_x_2677:
[----:B------:R-:W-:Y:S05]  /*1280*/  BSYNC B0 ;  /* 0x0000000000007941 */ /* 0x000fea0003800000 */
.L_x_2675:
        /* <DEDUP_REMOVED lines=30> */
.L_x_2679:
        /* <DEDUP_REMOVED lines=23> */
.L_x_2680:
[----:B------:R-:W-:Y:S05]  /*15e0*/  BSYNC B0 ;  /* 0x0000000000007941 */ /* 0x000fea0003800000 */
.L_x_2678:
        /* <DEDUP_REMOVED lines=31> */
.L_x_2682:
        /* <DEDUP_REMOVED lines=23> */
.L_x_2683:
[----:B------:R-:W-:Y:S05]  /*1950*/  BSYNC B0 ;  /* 0x0000000000007941 */ /* 0x000fea0003800000 */
.L_x_2681:
        /* <DEDUP_REMOVED lines=31> */
.L_x_2685:
        /* <DEDUP_REMOVED lines=23> */
.L_x_2686:
[----:B------:R-:W-:Y:S05]  /*1cc0*/  BSYNC B0 ;  /* 0x0000000000007941 */ /* 0x000fea0003800000 */
.L_x_2684:
        /* <DEDUP_REMOVED lines=14> */
.L_x_2669:
        /* <DEDUP_REMOVED lines=15> */
        .weak           $__internal_133_$__cuda_sm20_div_s64
        .type           $__internal_133_$__cuda_sm20_div_s64,@function
        .size           $__internal_133_$__cuda_sm20_div_s64,($__internal_134_$__cuda_sm20_rem_s64 - $__internal_133_$__cuda_sm20_div_s64)
$__internal_133_$__cuda_sm20_div_s64:
        /* <DEDUP_REMOVED lines=83> */
[----:B------:R-:W-:Y:S06]  /*23d0*/  RET.REL.NODEC R6 `(_ZN2at6native16triu_tril_kernelIllLb0ELi1ELb1EEEvNS_4cuda6detail10TensorInfoIT_T0_EENS4_IKS5_S6_EEllS6_) ;  /* 0xffffffdc06087950 */ /* 0x000fec0003c3ffff */
        .weak           $__internal_134_$__cuda_sm20_rem_s64
        .type           $__internal_134_$__cuda_sm20_rem_s64,@function
        .size           $__internal_134_$__cuda_sm20_rem_s64,(.L_x_3282 - $__internal_134_$__cuda_sm20_rem_s64)
$__internal_134_$__cuda_sm20_rem_s64:
        /* <DEDUP_REMOVED lines=77> */
[----:B------:R-:W-:Y:S06]  /*28b0*/  RET.REL.NODEC R6 `(_ZN2at6native16triu_tril_kernelIllLb0ELi1ELb1EEEvNS_4cuda6detail10TensorInfoIT_T0_EENS4_IKS5_S6_EEllS6_) ;  /* 0xffffffd406d07950 */ /* 0x000fec0003c3ffff */
.L_x_2688:
        /* <DEDUP_REMOVED lines=12> */
.L_x_3282:


//--------------------- .text._ZN2at6native16triu_tril_kernelIliLb0ELi1ELb0EEEvNS_4cuda6detail10TensorInfoIT_T0_EENS4_IKS5_S6_EEllS6_ --------------------------
	.section	.text._ZN2at6native16triu_tril_kernelIliLb0ELi1ELb0EEEvNS_4cuda6detail10TensorInfoIT_T0_EENS4_IKS5_S6_EEllS6_,"ax",@progbits
	.align	128
        .global         _ZN2at6native16triu_tril_kernelIliLb0ELi1ELb0EEEvNS_4cuda6detail10TensorInfoIT_T0_EENS4_IKS5_S6_EEllS6_
        .type           _ZN2at6native16triu_tril_kernelIliLb0ELi1ELb0EEEvNS_4cuda6detail10TensorInfoIT_T0_EENS4_IKS5_S6_EEllS6_,@function
        .size           _ZN2at6native16triu_tril_kernelIliLb0ELi1ELb0EEEvNS_4cuda6detail10TensorInfoIT_T0_EENS4_IKS5_S6_EEllS6_,(.L_x_3283 - _ZN2at6native16triu_tril_kernelIliLb0ELi1ELb0EEEvNS_4cuda6detail10TensorInfoIT_T0_EENS4_IKS5_S6_EEllS6_)
        .other          _ZN2at6native16triu_tril_kernelIliLb0ELi1ELb0EEEvNS_4cuda6detail10TensorInfoIT_T0_EENS4_IKS5_S6_EEllS6_,@"STO_CUDA_ENTRY STV_DEFAULT"
_ZN2at6native16triu_tril_kernelIliLb0ELi1ELb0EEEvNS_4cuda6detail10TensorInfoIT_T0_EENS4_IKS5_S6_EEllS6_:
.text._ZN2at6native16triu_tril_kernelIliLb0ELi1ELb0EEEvNS_4cuda6detail10TensorInfoIT_T0_EENS4_IKS5_S6_EEllS6_:
        /* <DEDUP_REMOVED lines=22> */
[----:B------:R-:W-:Y:S05]  /*0160*/  CALL.REL.NOINC `($__internal_135_$__cuda_sm20_div_s64) ;  /* 0x00000014007c7944 */ /* 0x000fea0003c00000 */
[----:B------:R-:W-:Y:S01]  /*0170*/  IADD3 R5, -R9, RZ, RZ ;  /* 0x000000ff09057210 */ /* 0x000fe20007ffe1ff */
[----:B------:R-:W-:Y:S01]  /*0180*/  ULDC UR6, c[0x0][0x3d0] ;  /* 0x0000f40000067ab9 */ /* 0x000fe20000000800 */
[----:B------:R-:W-:Y:S02]  /*0190*/  IMAD.MOV.U32 R2, RZ, RZ, R9 ;  /* 0x000000ffff027224 */ /* 0x000fe400078e0009 */
[----:B------:R-:W-:Y:S02]  /*01a0*/  IMAD.MOV.U32 R3, RZ, RZ, R8 ;  /* 0x000000ffff037224 */ /* 0x000fe400078e0008 */
[----:B------:R-:W-:Y:S01]  /*01b0*/  IMAD R4, R5, UR6, R14 ;  /* 0x0000000605047c24 */ /* 0x000fe2000f8e020e */
[----:B------:R-:W-:Y:S06]  /*01c0*/  BRA `(.L_x_2691) ;  /* 0x0000000000547947 */ /* 0x000fec0003800000 */
.L_x_2690:
        /* <DEDUP_REMOVED lines=21> */
.L_x_2691:
[----:B------:R-:W-:Y:S05]  /*0320*/  BSYNC B0 ;  /* 0x0000000000007941 */ /* 0x000fea0003800000 */
.L_x_2689:
        /* <DEDUP_REMOVED lines=15> */
[----:B------:R-:W-:Y:S05]  /*0420*/  CALL.REL.NOINC `($__internal_135_$__cuda_sm20_div_s64) ;  /* 0x0000001000cc7944 */ /* 0x000fea0003c00000 */
[--C-:B------:R-:W-:Y:S01]  /*0430*/  IMAD.MOV R3, RZ, RZ, -R9.reuse ;  /* 0x000000ffff037224 */ /* 0x100fe200078e0a09 */
[----:B------:R-:W-:Y:S01]  /*0440*/  MOV R15, R8 ;  /* 0x00000008000f7202 */ /* 0x000fe20000000f00 */
[----:B------:R-:W-:Y:S02]  /*0450*/  IMAD.MOV.U32 R14, RZ, RZ, R9 ;  /* 0x000000ffff0e7224 */ /* 0x000fe400078e0009 */
[----:B------:R-:W-:Y:S01]  /*0460*/  IMAD R3, R3, UR5, R2 ;  /* 0x0000000503037c24 */ /* 0x000fe2000f8e0202 */
[----:B------:R-:W-:Y:S06]  /*0470*/  BRA `(.L_x_2694) ;  /* 0x0000000000547947 */ /* 0x000fec0003800000 */
.L_x_2693:
        /* <DEDUP_REMOVED lines=21> */
.L_x_2694:
[----:B------:R-:W-:Y:S05]  /*05d0*/  BSYNC B0 ;  /* 0x0000000000007941 */ /* 0x000fea0003800000 */
.L_x_2692:
        /* <DEDUP_REMOVED lines=22> */
.L_x_2700:
        /* <DEDUP_REMOVED lines=10> */
[----:B------:R-:W-:Y:S05]  /*07e0*/  CALL.REL.NOINC `($__internal_135_$__cuda_sm20_div_s64) ;  /* 0x0000000c00dc7944 */ /* 0x000fea0003c00000 */
[----:B------:R-:W-:Y:S01]  /*07f0*/  IADD3 R5, -R9, RZ, RZ ;  /* 0x000000ff09057210 */ /* 0x000fe20007ffe1ff */
[----:B------:R-:W-:-:S04]  /*0800*/  IMAD.MOV.U32 R15, RZ, RZ, R8 ;  /* 0x000000ffff0f7224 */ /* 0x000fc800078e0008 */
[----:B------:R-:W-:Y:S02]  /*0810*/  IMAD R10, R10, R5, R14 ;  /* 0x000000050a0a7224 */ /* 0x000fe400078e020e */
[----:B------:R-:W-:Y:S01]  /*0820*/  IMAD.MOV.U32 R14, RZ, RZ, R9 ;  /* 0x000000ffff0e7224 */ /* 0x000fe200078e0009 */
[----:B------:R-:W-:Y:S06]  /*0830*/  BRA `(.L_x_2699) ;  /* 0x0000000000587947 */ /* 0x000fec0003800000 */
.L_x_2698:
        /* <DEDUP_REMOVED lines=22> */
.L_x_2699:
[----:B------:R-:W-:Y:S05]  /*09a0*/  BSYNC B0 ;  /* 0x0000000000007941 */ /* 0x000fea0003800000 */
.L_x_2697:
        /* <DEDUP_REMOVED lines=10> */
.L_x_2696:
[----:B------:R-:W-:-:S13]  /*0a50*/  ISETP.GE.U32.AND P0, PT, R21, 0x3, PT ;  /* 0x000000031500780c */ /* 0x000fda0003f06070 */
[----:B------:R-:W-:Y:S05]  /*0a60*/  @!P0 BRA `(.L_x_2695) ;  /* 0x0000000800d88947 */ /* 0x000fea0003800000 */
[----:B------:R-:W-:Y:S01]  /*0a70*/  HFMA2.MMA R5, -RZ, RZ, 0, 6.4373016357421875e-06 ;  /* 0x0000006cff057435 */ /* 0x000fe200000001ff */
[C---:B------:R-:W-:Y:S01]  /*0a80*/  IMAD.SHL.U32 R22, R20.reuse, 0x4, RZ ;  /* 0x0000000414167824 */ /* 0x040fe200078e00ff */
[----:B------:R-:W-:-:S03]  /*0a90*/  IADD3 R21, R20, 0x4, RZ ;  /* 0x0000000414157810 */ /* 0x000fc60007ffe0ff */
[----:B------:R-:W-:-:S05]  /*0aa0*/  VIADD R22, R22, 0xe0 ;  /* 0x000000e016167836 */ /* 0x000fca0000000000 */
[----:B------:R-:W-:-:S07]  /*0ab0*/  IMAD R20, R20, 0x4, R5 ;  /* 0x0000000414147824 */ /* 0x000fce00078e0205 */
.L_x_2713:
        /* <DEDUP_REMOVED lines=10> */
[----:B------:R-:W-:Y:S05]  /*0b60*/  CALL.REL.NOINC `($__internal_135_$__cuda_sm20_div_s64) ;  /* 0x0000000800fc7944 */ /* 0x000fea0003c00000 */
[----:B------:R-:W-:Y:S02]  /*0b70*/  IMAD.MOV R11, RZ, RZ, -R9 ;  /* 0x000000ffff0b7224 */ /* 0x000fe400078e0a09 */
[----:B------:R-:W-:Y:S02]  /*0b80*/  IMAD.MOV.U32 R15, RZ, RZ, R8 ;  /* 0x000000ffff0f7224 */ /* 0x000fe400078e0008 */
[----:B------:R-:W-:Y:S01]  /*0b90*/  IMAD R11, R10, R11, R14 ;  /* 0x0000000b0a0b7224 */ /* 0x000fe200078e020e */
[----:B------:R-:W-:Y:S01]  /*0ba0*/  MOV R14, R9 ;  /* 0x00000009000e7202 */ /* 0x000fe20000000f00 */
[----:B------:R-:W-:Y:S06]  /*0bb0*/  BRA `(.L_x_2703) ;  /* 0x0000000000587947 */ /* 0x000fec0003800000 */
.L_x_2702:
        /* <DEDUP_REMOVED lines=22> */
.L_x_2703:
[----:B------:R-:W-:Y:S05]  /*0d20*/  BSYNC B0 ;  /* 0x0000000000007941 */ /* 0x000fea0003800000 */
.L_x_2701:
        /* <DEDUP_REMOVED lines=20> */
.L_x_2705:
        /* <DEDUP_REMOVED lines=22> */
.L_x_2706:
[----:B------:R-:W-:Y:S05]  /*0fd0*/  BSYNC B0 ;  /* 0x0000000000007941 */ /* 0x000fea0003800000 */
.L_x_2704:
        /* <DEDUP_REMOVED lines=20> */
.L_x_2708:
        /* <DEDUP_REMOVED lines=22> */
.L_x_2709:
[----:B------:R-:W-:Y:S05]  /*1280*/  BSYNC B0 ;  /* 0x0000000000007941 */ /* 0x000fea0003800000 */
.L_x_2707:
        /* <DEDUP_REMOVED lines=20> */
.L_x_2711:
        /* <DEDUP_REMOVED lines=22> */
.L_x_2712:
[----:B------:R-:W-:Y:S05]  /*1530*/  BSYNC B0 ;  /* 0x0000000000007941 */ /* 0x000fea0003800000 */
.L_x_2710:
        /* <DEDUP_REMOVED lines=9> */
.L_x_2695:
[----:B------:R-:W-:Y:S01]  /*15d0*/  IMAD.IADD R3, R4, 0x1, -R3 ;  /* 0x0000000104037824 */ /* 0x000fe200078e0a03 */
[----:B------:R-:W-:Y:S01]  /*15e0*/  ULDC.64 UR6, c[0x0][0x3c0] ;  /* 0x0000f00000067ab9 */ /* 0x000fe20000000a00 */
[----:B------:R-:W-:Y:S03]  /*15f0*/  BSSY B0, `(.L_x_2714) ;  /* 0x000000f000007945 */ /* 0x000fe60003800000 */
[----:B------:R-:W-:Y:S02]  /*1600*/  ISETP.GT.U32.AND P0, PT, R3, UR6, PT ;  /* 0x0000000603007c0c */ /* 0x000fe4000bf04070 */
[----:B------:R-:W-:-:S04]  /*1610*/  SHF.R.S32.HI R3, RZ, 0x1f, R3 ;  /* 0x0000001fff037819 */ /* 0x000fc80000011403 */
[----:B------:R-:W-:Y:S01]  /*1620*/  ISETP.GT.AND.EX P0, PT, R3, UR7, PT, P0 ;  /* 0x0000000703007c0c */ /* 0x000fe2000bf04300 */
[----:B------:R-:W-:-:S12]  /*1630*/  ULDC.64 UR6, c[0x0][0x208] ;  /* 0x0000820000067ab9 */ /* 0x000fd80000000a00 */
[----:B------:R-:W-:Y:S05]  /*1640*/  @P0 BRA `(.L_x_2715) ;  /* 0x0000000000200947 */ /* 0x000fea0003800000 */
[----:B------:R-:W-:Y:S01]  /*1650*/  ULDC UR5, c[0x0][UR4+0x21c] ;  /* 0x0000870004057abb */ /* 0x000fe20008000800 */
[----:B------:R-:W-:Y:S02]  /*1660*/  CS2R R6, SRZ ;  /* 0x0000000000067805 */ /* 0x000fe4000001ff00 */
[----:B------:R-:W-:-:S13]  /*1670*/  ISETP.LT.AND P0, PT, R4, UR5, PT ;  /* 0x0000000504007c0c */ /* 0x000fda000bf01270 */
[----:B------:R-:W-:Y:S05]  /*1680*/  @!P0 BRA `(.L_x_2716) ;  /* 0x0000000000148947 */ /* 0x000fea0003800000 */
[----:B------:R-:W0:Y:S02]  /*1690*/  LDC.64 R6, c[0x0][0x2e8] ;  /* 0x0000ba00ff067b82 */ /* 0x000e240000000a00 */
[----:B0-----:R-:W-:-:S05]  /*16a0*/  IMAD.WIDE R2, R2, 0x8, R6 ;  /* 0x0000000802027825 */ /* 0x001fca00078e0206 */
[----:B------:R0:W5:Y:S01]  /*16b0*/  LDG.E.64 R6, desc[UR6][R2.64] ;  /* 0x0000000602067981 */ /* 0x000162000c1e1b00 */
[----:B------:R-:W-:Y:S05]  /*16c0*/  BRA `(.L_x_2716) ;  /* 0x0000000000047947 */ /* 0x000fea0003800000 */
.L_x_2715:
[----:B------:R-:W-:-:S07]  /*16d0*/  CS2R R6, SRZ ;  /* 0x0000000000067805 */ /* 0x000fce000001ff00 */
.L_x_2716:
[----:B------:R-:W-:Y:S05]  /*16e0*/  BSYNC B0 ;  /* 0x0000000000007941 */ /* 0x000fea0003800000 */
.L_x_2714:
[----:B------:R-:W-:Y:S02]  /*16f0*/  ULDC UR5, c[0x0][UR4+0x21c] ;  /* 0x0000870004057abb */ /* 0x000fe40008000800 */
[----:B------:R-:W-:-:S13]  /*1700*/  ISETP.LT.AND P0, PT, R4, UR5, PT ;  /* 0x0000000504007c0c */ /* 0x000fda000bf01270 */
[----:B------:R-:W-:Y:S05]  /*1710*/  @!P0 EXIT ;  /* 0x000000000000894d */ /* 0x000fea0003800000 */
[----:B0-----:R-:W0:Y:S02]  /*1720*/  LDC.64 R2, c[0x0][0x210] ;  /* 0x00008400ff027b82 */ /* 0x001e240000000a00 */
[----:B0-----:R-:W-:-:S05]  /*1730*/  IMAD.WIDE R2, R0, 0x8, R2 ;  /* 0x0000000800027825 */ /* 0x001fca00078e0202 */
[----:B-----5:R-:W-:Y:S01]  /*1740*/  STG.E.64 desc[UR6][R2.64], R6 ;  /* 0x0000000602007986 */ /* 0x020fe2000c101b06 */
[----:B------:R-:W-:Y:S05]  /*1750*/  EXIT ;  /* 0x000000000000794d */ /* 0x000fea0003800000 */
        .weak           $__internal_135_$__cuda_sm20_div_s64
        .type           $__internal_135_$__cuda_sm20_div_s64,@function
        .size           $__internal_135_$__cuda_sm20_div_s64,(.L_x_3283 - $__internal_135_$__cuda_sm20_div_s64)
$__internal_135_$__cuda_sm20_div_s64:
        /* <DEDUP_REMOVED lines=82> */
[----:B------:R-:W-:Y:S05]  /*1c80*/  RET.REL.NODEC R6 `(_ZN2at6native16triu_tril_kernelIliLb0ELi1ELb0EEEvNS_4cuda6detail10TensorInfoIT_T0_EENS4_IKS5_S6_EEllS6_) ;  /* 0xffffffe006dc7950 */ /* 0x000fea0003c3ffff */
.L_x_2717:
        /* <DEDUP_REMOVED lines=15> */
.L_x_3283:


//--------------------- .text._ZN2at6native16triu_tril_kernelIliLb0ELi1ELb1EEEvNS_4cuda6detail10TensorInfoIT_T0_EENS4_IKS5_S6_EEllS6_ --------------------------
	.section	.text._ZN2at6native16triu_tril_kernelIliLb0ELi1ELb1EEEvNS_4cuda6detail10TensorInfoIT_T0_EENS4_IKS5_S6_EEllS6_,"ax",@progbits
	.align	128
        .global         _ZN2at6native16triu_tril_kernelIliLb0ELi1ELb1EEEvNS_4cuda6detail10TensorInfoIT_T0_EENS4_IKS5_S6_EEllS6_
        .type           _ZN2at6native16triu_tril_kernelIliLb0ELi1ELb1EEEvNS_4cuda6detail10TensorInfoIT_T0_EENS4_IKS5_S6_EEllS6_,@function
        .size           _ZN2at6native16triu_tril_kernelIliLb0ELi1ELb1EEEvNS_4cuda6detail10TensorInfoIT_T0_EENS4_IKS5_S6_EEllS6_,(.L_x_3285 - _ZN2at6native16triu_tril_kernelIliLb0ELi1ELb1EEEvNS_4cuda6detail10TensorInfoIT_T0_EENS4_IKS5_S6_EEllS6_)
        .other          _ZN2at6native16triu_tril_kernelIliLb0ELi1ELb1EEEvNS_4cuda6detail10TensorInfoIT_T0_EENS4_IKS5_S6_EEllS6_,@"STO_CUDA_ENTRY STV_DEFAULT"
_ZN2at6native16triu_tril_kernelIliLb0ELi1ELb1EEEvNS_4cuda6detail10TensorInfoIT_T0_EENS4_IKS5_S6_EEllS6_:
.text._ZN2at6native16triu_tril_kernelIliLb0ELi1ELb1EEEvNS_4cuda6detail10TensorInfoIT_T0_EENS4_IKS5_S6_EEllS6_:
        /* <DEDUP_REMOVED lines=22> */
[----:B------:R-:W-:Y:S05]  /*0160*/  CALL.REL.NOINC `($__internal_136_$__cuda_sm20_div_s64) ;  /* 0x00000014008c7944 */ /* 0x000fea0003c00000 */
[----:B------:R-:W-:Y:S01]  /*0170*/  IADD3 R3, -R8, RZ, RZ ;  /* 0x000000ff08037210 */ /* 0x000fe20007ffe1ff */
[----:B------:R-:W-:Y:S01]  /*0180*/  ULDC UR6, c[0x0][0x3d0] ;  /* 0x0000f40000067ab9 */ /* 0x000fe20000000800 */
[----:B------:R-:W-:-:S03]  /*0190*/  IMAD.MOV.U32 R4, RZ, RZ, R8 ;  /* 0x000000ffff047224 */ /* 0x000fc600078e0008 */
[----:B------:R-:W-:Y:S01]  /*01a0*/  IMAD R3, R3, UR6, R2 ;  /* 0x0000000603037c24 */ /* 0x000fe2000f8e0202 */
[----:B------:R-:W-:Y:S06]  /*01b0*/  BRA `(.L_x_2720) ;  /* 0x0000000000547947 */ /* 0x000fec0003800000 */
.L_x_2719:
        /* <DEDUP_REMOVED lines=21> */
.L_x_2720:
[----:B------:R-:W-:Y:S05]  /*0310*/  BSYNC B0 ;  /* 0x0000000000007941 */ /* 0x000fea0003800000 */
.L_x_2718:
        /* <DEDUP_REMOVED lines=13> */
[----:B------:R-:W-:Y:S05]  /*03f0*/  CALL.REL.NOINC `($__internal_137_$__cuda_sm20_rem_s64) ;  /* 0x0000001800347944 */ /* 0x000fea0003c00000 */
[----:B------:R-:W-:Y:S05]  /*0400*/  BRA `(.L_x_2723) ;  /* 0x0000000000447947 */ /* 0x000fea0003800000 */
.L_x_2722:
        /* <DEDUP_REMOVED lines=17> */
.L_x_2723:
[----:B------:R-:W-:Y:S05]  /*0520*/  BSYNC B0 ;  /* 0x0000000000007941 */ /* 0x000fea0003800000 */
.L_x_2721:
        /* <DEDUP_REMOVED lines=16> */
[----:B------:R-:W-:Y:S05]  /*0630*/  CALL.REL.NOINC `($__internal_136_$__cuda_sm20_div_s64) ;  /* 0x0000001000587944 */ /* 0x000fea0003c00000 */
[----:B------:R-:W-:Y:S02]  /*0640*/  IMAD.MOV.U32 R14, RZ, RZ, R8 ;  /* 0x000000ffff0e7224 */ /* 0x000fe400078e0008 */
[----:B------:R-:W-:Y:S01]  /*0650*/  IMAD.MOV.U32 R15, RZ, RZ, R5 ;  /* 0x000000ffff0f7224 */ /* 0x000fe200078e0005 */
[----:B------:R-:W-:Y:S06]  /*0660*/  BRA `(.L_x_2726) ;  /* 0x00000000004c7947 */ /* 0x000fec0003800000 */
.L_x_2725:
        /* <DEDUP_REMOVED lines=19> */
.L_x_2726:
[----:B------:R-:W-:Y:S05]  /*07a0*/  BSYNC B0 ;  /* 0x0000000000007941 */ /* 0x000fea0003800000 */
.L_x_2724:
        /* <DEDUP_REMOVED lines=18> */
.L_x_2732:
        /* <DEDUP_REMOVED lines=10> */
[----:B------:R-:W-:Y:S05]  /*0970*/  CALL.REL.NOINC `($__internal_136_$__cuda_sm20_div_s64) ;  /* 0x0000000c00887944 */ /* 0x000fea0003c00000 */
[----:B------:R-:W-:Y:S01]  /*0980*/  IADD3 R4, -R8, RZ, RZ ;  /* 0x000000ff08047210 */ /* 0x000fe20007ffe1ff */
[----:B------:R-:W-:-:S04]  /*0990*/  IMAD.MOV.U32 R15, RZ, RZ, R5 ;  /* 0x000000ffff0f7224 */ /* 0x000fc800078e0005 */
[----:B------:R-:W-:Y:S02]  /*09a0*/  IMAD R9, R9, R4, R14 ;  /* 0x0000000409097224 */ /* 0x000fe400078e020e */
[----:B------:R-:W-:Y:S01]  /*09b0*/  IMAD.MOV.U32 R14, RZ, RZ, R8 ;  /* 0x000000ffff0e7224 */ /* 0x000fe200078e0008 */
[----:B------:R-:W-:Y:S06]  /*09c0*/  BRA `(.L_x_2731) ;  /* 0x0000000000587947 */ /* 0x000fec0003800000 */
.L_x_2730:
        /* <DEDUP_REMOVED lines=22> */
.L_x_2731:
[----:B------:R-:W-:Y:S05]  /*0b30*/  BSYNC B0 ;  /* 0x0000000000007941 */ /* 0x000fea0003800000 */
.L_x_2729:
        /* <DEDUP_REMOVED lines=8> */
.L_x_2728:
[----:B------:R-:W-:-:S13]  /*0bc0*/  ISETP.GE.U32.AND P0, PT, R20, 0x3, PT ;  /* 0x000000031400780c */ /* 0x000fda0003f06070 */
[----:B------:R-:W-:Y:S05]  /*0bd0*/  @!P0 BRA `(.L_x_2727) ;  /* 0x0000000800b88947 */ /* 0x000fea0003800000 */
[C---:B------:R-:W-:Y:S01]  /*0be0*/  SHF.L.U32 R21, R18.reuse, 0x2, RZ ;  /* 0x0000000212157819 */ /* 0x040fe200000006ff */
[----:B------:R-:W-:Y:S02]  /*0bf0*/  IMAD.MOV.U32 R5, RZ, RZ, 0x6c ;  /* 0x0000006cff057424 */ /* 0x000fe400078e00ff */
[C---:B------:R-:W-:Y:S02]  /*0c00*/  VIADD R20, R18.reuse, 0x4 ;  /* 0x0000000412147836 */ /* 0x040fe40000000000 */
[----:B------:R-:W-:Y:S02]  /*0c10*/  IMAD R18, R18, 0x4, R5 ;  /* 0x0000000412127824 */ /* 0x000fe400078e0205 */
[----:B------:R-:W-:-:S07]  /*0c20*/  VIADD R21, R21, 0xe0 ;  /* 0x000000e015157836 */ /* 0x000fce0000000000 */
.L_x_2745:
        /* <DEDUP_REMOVED lines=16> */
.L_x_2734:
        /* <DEDUP_REMOVED lines=22> */
.L_x_2735:
[----:B------:R-:W-:Y:S05]  /*0e90*/  BSYNC B0 ;  /* 0x0000000000007941 */ /* 0x000fea0003800000 */
.L_x_2733:
        /* <DEDUP_REMOVED lines=12> */
[----:B------:R-:W-:Y:S05]  /*0f60*/  CALL.REL.NOINC `($__internal_136_$__cuda_sm20_div_s64) ;  /* 0x00000008000c7944 */ /* 0x000fea0003c00000 */
[----:B------:R-:W-:Y:S01]  /*0f70*/  IMAD.MOV R6, RZ, RZ, -R8 ;  /* 0x000000ffff067224 */ /* 0x000fe200078e0a08 */
[----:B------:R-:W-:-:S03]  /*0f80*/  MOV R15, R5 ;  /* 0x00000005000f7202 */ /* 0x000fc60000000f00 */
[----:B------:R-:W-:Y:S02]  /*0f90*/  IMAD R6, R9, R6, R14 ;  /* 0x0000000609067224 */ /* 0x000fe400078e020e */
[----:B------:R-:W-:Y:S01]  /*0fa0*/  IMAD.MOV.U32 R14, RZ, RZ, R8 ;  /* 0x000000ffff0e7224 */ /* 0x000fe200078e0008 */
[----:B------:R-:W-:Y:S06]  /*0fb0*/  BRA `(.L_x_2738) ;  /* 0x0000000000587947 */ /* 0x000fec0003800000 */
.L_x_2737:
        /* <DEDUP_REMOVED lines=22> */
.L_x_2738:
[----:B------:R-:W-:Y:S05]  /*1120*/  BSYNC B0 ;  /* 0x0000000000007941 */ /* 0x000fea0003800000 */
.L_x_2736:
        /* <DEDUP_REMOVED lines=13> */
[----:B------:R-:W-:Y:S02]  /*1200*/  IADD3 R6, -R8, RZ, RZ ;  /* 0x000000ff08067210 */ /* 0x000fe40007ffe1ff */
[----:B------:R-:W-:-:S03]  /*1210*/  MOV R15, R5 ;  /* 0x00000005000f7202 */ /* 0x000fc60000000f00 */
[----:B------:R-:W-:Y:S02]  /*1220*/  IMAD R6, R9, R6, R14 ;  /* 0x0000000609067224 */ /* 0x000fe400078e020e */
[----:B------:R-:W-:Y:S01]  /*1230*/  IMAD.MOV.U32 R14, RZ, RZ, R8 ;  /* 0x000000ffff0e7224 */ /* 0x000fe200078e0008 */
[----:B------:R-:W-:Y:S06]  /*1240*/  BRA `(.L_x_2741) ;  /* 0x0000000000587947 */ /* 0x000fec0003800000 */
.L_x_2740:
        /* <DEDUP_REMOVED lines=22> */
.L_x_2741:
[----:B------:R-:W-:Y:S05]  /*13b0*/  BSYNC B0 ;  /* 0x0000000000007941 */ /* 0x000fea0003800000 */
.L_x_2739:
        /* <DEDUP_REMOVED lines=18> */
.L_x_2743:
        /* <DEDUP_REMOVED lines=22> */
.L_x_2744:
[----:B------:R-:W-:Y:S05]  /*1640*/  BSYNC B0 ;  /* 0x0000000000007941 */ /* 0x000fea0003800000 */
.L_x_2742:
[----:B------:R0:W1:Y:S01]  /*1650*/  LDC R5, c[0x0][R18+0x204] ;  /* 0x0000810012057b82 */ /* 0x0000620000000800 */
[----:B------:R-:W-:Y:S02]  /*1660*/  VIADD R20, R20, 0xfffffffc ;  /* 0xfffffffc14147836 */ /* 0x000fe40000000000 */
[----:B------:R-:W-:-:S03]  /*1670*/  VIADD R21, R21, 0xfffffff0 ;  /* 0xfffffff015157836 */ /* 0x000fc60000000000 */
[----:B------:R-:W-:Y:S02]  /*1680*/  ISETP.GT.AND P0, PT, R20, 0x3, PT ;  /* 0x000000031400780c */ /* 0x000fe40003f04270 */
[----:B0-----:R-:W-:Y:S01]  /*1690*/  IADD3 R18, R18, -0x10, RZ ;  /* 0xfffffff012127810 */ /* 0x001fe20007ffe0ff */
[----:B-1----:R-:W-:-:S10]  /*16a0*/  IMAD R0, R5, R9, R0 ;  /* 0x0000000905007224 */ /* 0x002fd400078e0200 */
[----:B------:R-:W-:Y:S05]  /*16b0*/  @P0 BRA `(.L_x_2745) ;  /* 0xfffffff4005c0947 */ /* 0x000fea000383ffff */
.L_x_2727:
        /* <DEDUP_REMOVED lines=14> */
        .weak           $__internal_136_$__cuda_sm20_div_s64
        .type           $__internal_136_$__cuda_sm20_div_s64,@function
        .size           $__internal_136_$__cuda_sm20_div_s64,($__internal_137_$__cuda_sm20_rem_s64 - $__internal_136_$__cuda_sm20_div_s64)
$__internal_136_$__cuda_sm20_div_s64:
        /* <DEDUP_REMOVED lines=82> */
[----:B------:R-:W-:Y:S06]  /*1cc0*/  RET.REL.NODEC R6 `(_ZN2at6native16triu_tril_kernelIliLb0ELi1ELb1EEEvNS_4cuda6detail10TensorInfoIT_T0_EENS4_IKS5_S6_EEllS6_) ;  /* 0xffffffe006cc7950 */ /* 0x000fec0003c3ffff */
        .weak           $__internal_137_$__cuda_sm20_rem_s64
        .type           $__internal_137_$__cuda_sm20_rem_s64,@function
        .size           $__internal_137_$__cuda_sm20_rem_s64,(.L_x_3285 - $__internal_137_$__cuda_sm20_rem_s64)
$__internal_137_$__cuda_sm20_rem_s64:
        /* <DEDUP_REMOVED lines=72> */
[----:B------:R-:W-:Y:S05]  /*2150*/  RET.REL.NODEC R6 `(_ZN2at6native16triu_tril_kernelIliLb0ELi1ELb1EEEvNS_4cuda6detail10TensorInfoIT_T0_EENS4_IKS5_S6_EEllS6_) ;  /* 0xffffffdc06a87950 */ /* 0x000fea0003c3ffff */
.L_x_2746:
        /* <DEDUP_REMOVED lines=10> */
.L_x_3285:


//--------------------- .text._ZN2at6native16triu_tril_kernelIilLb0ELi2ELb0EEEvNS_4cuda6detail10TensorInfoIT_T0_EENS4_IKS5_S6_EEllS6_ --------------------------
	.section	.text._ZN2at6native16triu_tril_kernelIilLb0ELi2ELb0EEEvNS_4cuda6detail10TensorInfoIT_T0_EENS4_IKS5_S6_EEllS6_,"ax",@progbits
	.align	128
        .global         _ZN2at6native16triu_tril_kernelIilLb0ELi2ELb0EEEvNS_4cuda6detail10TensorInfoIT_T0_EENS4_IKS5_S6_EEllS6_
        .type           _ZN2at6native16triu_tril_kernelIilLb0ELi2ELb0EEEvNS_4cuda6detail10TensorInfoIT_T0_EENS4_IKS5_S6_EEllS6_,@function
        .size           _ZN2at6native16triu_tril_kernelIilLb0ELi2ELb0EEEvNS_4cuda6detail10TensorInfoIT_T0_EENS4_IKS5_S6_EEllS6_,(.L_x_3286 - _ZN2at6native16triu_tril_kernelIilLb0ELi2ELb0EEEvNS_4cuda6detail10TensorInfoIT_T0_EENS4_IKS5_S6_EEllS6_)
        .other          _ZN2at6native16triu_tril_kernelIilLb0ELi2ELb0EEEvNS_4cuda6detail10TensorInfoIT_T0_EENS4_IKS5_S6_EEllS6_,@"STO_CUDA_ENTRY STV_DEFAULT"
_ZN2at6native16triu_tril_kernelIilLb0ELi2ELb0EEEvNS_4cuda6detail10TensorInfoIT_T0_EENS4_IKS5_S6_EEllS6_:
.text._ZN2at6native16triu_tril_kernelIilLb0ELi2ELb0EEEvNS_4cuda6detail10TensorInfoIT_T0_EENS4_IKS5_S6_EEllS6_:
        /* <DEDUP_REMOVED lines=23> */
[----:B------:R-:W-:Y:S05]  /*0170*/  CALL.REL.NOINC `($__internal_138_$__cuda_sm20_div_s64) ;  /* 0x0000002000687944 */ /* 0x000fea0003c00000 */
        /* <DEDUP_REMOVED lines=10> */
.L_x_2748:
        /* <DEDUP_REMOVED lines=23> */
.L_x_2749:
[----:B------:R-:W-:Y:S05]  /*0390*/  BSYNC B0 ;  /* 0x0000000000007941 */ /* 0x000fea0003800000 */
.L_x_2747:
        /* <DEDUP_REMOVED lines=18> */
[----:B------:R-:W-:Y:S05]  /*04c0*/  CALL.REL.NOINC `($__internal_138_$__cuda_sm20_div_s64) ;  /* 0x0000001c00947944 */ /* 0x000fea0003c00000 */
        /* <DEDUP_REMOVED lines=9> */
.L_x_2751:
        /* <DEDUP_REMOVED lines=22> */
.L_x_2752:
[----:B------:R-:W-:Y:S05]  /*06c0*/  BSYNC B0 ;  /* 0x0000000000007941 */ /* 0x000fea0003800000 */
.L_x_2750:
        /* <DEDUP_REMOVED lines=57> */
.L_x_2758:
        /* <DEDUP_REMOVED lines=14> */
[----:B------:R-:W-:Y:S05]  /*0b40*/  CALL.REL.NOINC `($__internal_138_$__cuda_sm20_div_s64) ;  /* 0x0000001400f47944 */ /* 0x000fea0003c00000 */
        /* <DEDUP_REMOVED lines=11> */
.L_x_2756:
        /* <DEDUP_REMOVED lines=23> */
.L_x_2757:
[----:B------:R-:W-:Y:S05]  /*0d70*/  BSYNC B0 ;  /* 0x0000000000007941 */ /* 0x000fea0003800000 */
.L_x_2755:
        /* <DEDUP_REMOVED lines=19> */
.L_x_2754:
        /* <DEDUP_REMOVED lines=13> */
.L_x_2771:
        /* <DEDUP_REMOVED lines=14> */
[----:B------:R-:W-:Y:S05]  /*1060*/  CALL.REL.NOINC `($__internal_138_$__cuda_sm20_div_s64) ;  /* 0x0000001000ac7944 */ /* 0x000fea0003c00000 */
        /* <DEDUP_REMOVED lines=10> */
.L_x_2760:
        /* <DEDUP_REMOVED lines=23> */
.L_x_2761:
[----:B------:R-:W-:Y:S05]  /*1280*/  BSYNC B0 ;  /* 0x0000000000007941 */ /* 0x000fea0003800000 */
.L_x_2759:
        /* <DEDUP_REMOVED lines=35> */
.L_x_2763:
        /* <DEDUP_REMOVED lines=23> */
.L_x_2764:
[----:B------:R-:W-:Y:S05]  /*1630*/  BSYNC B0 ;  /* 0x0000000000007941 */ /* 0x000fea0003800000 */
.L_x_2762:
        /* <DEDUP_REMOVED lines=37> */
.L_x_2766:
        /* <DEDUP_REMOVED lines=23> */
.L_x_2767:
[----:B------:R-:W-:Y:S05]  /*1a00*/  BSYNC B0 ;  /* 0x0000000000007941 */ /* 0x000fea0003800000 */
.L_x_2765:
        /* <DEDUP_REMOVED lines=38> */
.L_x_2769:
        /* <DEDUP_REMOVED lines=22> */
.L_x_2770:
[----:B------:R-:W-:Y:S05]  /*1dd0*/  BSYNC B0 ;  /* 0x0000000000007941 */ /* 0x000fea0003800000 */
.L_x_2768:
        /* <DEDUP_REMOVED lines=19> */
.L_x_2753:
        /* <DEDUP_REMOVED lines=37> */
.L_x_2775:
[----:B------:R-:W-:Y:S05]  /*2160*/  BSYNC B1 ;  /* 0x0000000000017941 */ /* 0x000fea0003800000 */
.L_x_2774:
[----:B0----5:R-:W-:-:S07]  /*2170*/  SEL R7, R0, RZ, !P0 ;  /* 0x000000ff00077207 */ /* 0x021fce0004000000 */
.L_x_2773:
[----:B------:R-:W-:Y:S05]  /*2180*/  BSYNC B0 ;  /* 0x0000000000007941 */ /* 0x000fea0003800000 */
.L_x_2772:
        /* <DEDUP_REMOVED lines=25> */
        .weak           $__internal_138_$__cuda_sm20_div_s64
        .type           $__internal_138_$__cuda_sm20_div_s64,@function
        .size           $__internal_138_$__cuda_sm20_div_s64,(.L_x_3286 - $__internal_138_$__cuda_sm20_div_s64)
$__internal_138_$__cuda_sm20_div_s64:
        /* <DEDUP_REMOVED lines=83> */
[----:B------:R-:W-:Y:S06]  /*2850*/  RET.REL.NODEC R20 `(_ZN2at6native16triu_tril_kernelIilLb0ELi2ELb0EEEvNS_4cuda6detail10TensorInfoIT_T0_EENS4_IKS5_S6_EEllS6_) ;  /* 0xffffffd414e87950 */ /* 0x000fec0003c3ffff */
.L_x_2776:
        /* <DEDUP_REMOVED lines=10> */
.L_x_3286:


//--------------------- .text._ZN2at6native16triu_tril_kernelIilLb0ELi2ELb1EEEvNS_4cuda6detail10TensorInfoIT_T0_EENS4_IKS5_S6_EEllS6_ --------------------------
	.section	.text._ZN2at6native16triu_tril_kernelIilLb0ELi2ELb1EEEvNS_4cuda6detail10TensorInfoIT_T0_EENS4_IKS5_S6_EEllS6_,"ax",@progbits
	.align	128
        .global         _ZN2at6native16triu_tril_kernelIilLb0ELi2ELb1EEEvNS_4cuda6detail10TensorInfoIT_T0_EENS4_IKS5_S6_EEllS6_
        .type           _ZN2at6native16triu_tril_kernelIilLb0ELi2ELb1EEEvNS_4cuda6detail10TensorInfoIT_T0_EENS4_IKS5_S6_EEllS6_,@function
        .size           _ZN2at6native16triu_tril_kernelIilLb0ELi2ELb1EEEvNS_4cuda6detail10TensorInfoIT_T0_EENS4_IKS5_S6_EEllS6_,(.L_x_3288 - _ZN2at6native16triu_tril_kernelIilLb0ELi2ELb1EEEvNS_4cuda6detail10TensorInfoIT_T0_EENS4_IKS5_S6_EEllS6_)
        .other          _ZN2at6native16triu_tril_kernelIilLb0ELi2ELb1EEEvNS_4cuda6detail10TensorInfoIT_T0_EENS4_IKS5_S6_EEllS6_,@"STO_CUDA_ENTRY STV_DEFAULT"
_ZN2at6native16triu_tril_kernelIilLb0ELi2ELb1EEEvNS_4cuda6detail10TensorInfoIT_T0_EENS4_IKS5_S6_EEllS6_:
.text._ZN2at6native16triu_tril_kernelIilLb0ELi2ELb1EEEvNS_4cuda6detail10TensorInfoIT_T0_EENS4_IKS5_S6_EEllS6_:
        /* <DEDUP_REMOVED lines=23> */
[----:B------:R-:W-:Y:S05]  /*0170*/  CALL.REL.NOINC `($__internal_139_$__cuda_sm20_div_s64) ;  /* 0x0000001c00987944 */ /* 0x000fea0003c00000 */
        /* <DEDUP_REMOVED lines=8> */
.L_x_2778:
        /* <DEDUP_REMOVED lines=23> */
.L_x_2779:
[----:B------:R-:W-:Y:S05]  /*0370*/  BSYNC B0 ;  /* 0x0000000000007941 */ /* 0x000fea0003800000 */
.L_x_2777:
        /* <DEDUP_REMOVED lines=12> */
[----:B------:R-:W-:Y:S05]  /*0440*/  CALL.REL.NOINC `($__internal_140_$__cuda_sm20_rem_s64) ;  /* 0x0000002000347944 */ /* 0x000fea0003c00000 */
[----:B------:R-:W-:Y:S05]  /*0450*/  BRA `(.L_x_2782) ;  /* 0x0000000000487947 */ /* 0x000fea0003800000 */
.L_x_2781:
        /* <DEDUP_REMOVED lines=18> */
.L_x_2782:
[----:B------:R-:W-:Y:S05]  /*0580*/  BSYNC B0 ;  /* 0x0000000000007941 */ /* 0x000fea0003800000 */
.L_x_2780:
        /* <DEDUP_REMOVED lines=21> */
[----:B------:R-:W-:Y:S05]  /*06e0*/  CALL.REL.NOINC `($__internal_139_$__cuda_sm20_div_s64) ;  /* 0x00000018003c7944 */ /* 0x000fea0003c00000 */
[----:B------:R-:W-:Y:S01]  /*06f0*/  MOV R18, R4 ;  /* 0x0000000400127202 */ /* 0x000fe20000000f00 */
[----:B------:R-:W-:Y:S01]  /*0700*/  IMAD.MOV.U32 R19, RZ, RZ, R5 ;  /* 0x000000ffff137224 */ /* 0x000fe200078e0005 */
[----:B------:R-:W-:Y:S06]  /*0710*/  BRA `(.L_x_2785) ;  /* 0x00000000004c7947 */ /* 0x000fec0003800000 */
.L_x_2784:
        /* <DEDUP_REMOVED lines=19> */
.L_x_2785:
[----:B------:R-:W-:Y:S05]  /*0850*/  BSYNC B0 ;  /* 0x0000000000007941 */ /* 0x000fea0003800000 */
.L_x_2783:
        /* <DEDUP_REMOVED lines=42> */
.L_x_2791:
        /* <DEDUP_REMOVED lines=13> */
[----:B------:R-:W-:Y:S05]  /*0bd0*/  CALL.REL.NOINC `($__internal_139_$__cuda_sm20_div_s64) ;  /* 0x0000001400007944 */ /* 0x000fea0003c00000 */
        /* <DEDUP_REMOVED lines=11> */
.L_x_2789:
        /* <DEDUP_REMOVED lines=23> */
.L_x_2790:
[----:B------:R-:W-:Y:S05]  /*0e00*/  BSYNC B0 ;  /* 0x0000000000007941 */ /* 0x000fea0003800000 */
.L_x_2788:
        /* <DEDUP_REMOVED lines=14> */
.L_x_2787:
        /* <DEDUP_REMOVED lines=11> */
.L_x_2804:
        /* <DEDUP_REMOVED lines=13> */
[----:B------:R-:W-:Y:S05]  /*1070*/  CALL.REL.NOINC `($__internal_139_$__cuda_sm20_div_s64) ;  /* 0x0000000c00d87944 */ /* 0x000fea0003c00000 */
        /* <DEDUP_REMOVED lines=11> */
.L_x_2793:
        /* <DEDUP_REMOVED lines=23> */
.L_x_2794:
[----:B------:R-:W-:Y:S05]  /*12a0*/  BSYNC B0 ;  /* 0x0000000000007941 */ /* 0x000fea0003800000 */
.L_x_2792:
        /* <DEDUP_REMOVED lines=18> */
[----:B------:R-:W-:Y:S05]  /*13d0*/  CALL.REL.NOINC `($__internal_139_$__cuda_sm20_div_s64) ;  /* 0x0000000c00007944 */ /* 0x000fea0003c00000 */
        /* <DEDUP_REMOVED lines=11> */
.L_x_2796:
        /* <DEDUP_REMOVED lines=23> */
.L_x_2797:
[----:B------:R-:W-:Y:S05]  /*1600*/  BSYNC B0 ;  /* 0x0000000000007941 */ /* 0x000fea0003800000 */
.L_x_2795:
        /* <DEDUP_REMOVED lines=31> */
.L_x_2799:
        /* <DEDUP_REMOVED lines=23> */
.L_x_2800:
[----:B------:R-:W-:Y:S05]  /*1970*/  BSYNC B0 ;  /* 0x0000000000007941 */ /* 0x000fea0003800000 */
.L_x_2798:
        /* <DEDUP_REMOVED lines=31> */
.L_x_2802:
        /* <DEDUP_REMOVED lines=23> */
.L_x_2803:
[----:B------:R-:W-:Y:S05]  /*1ce0*/  BSYNC B0 ;  /* 0x0000000000007941 */ /* 0x000fea0003800000 */
.L_x_2801:
        /* <DEDUP_REMOVED lines=14> */
.L_x_2786:
        /* <DEDUP_REMOVED lines=33> */
        .weak           $__internal_139_$__cuda_sm20_div_s64
        .type           $__internal_139_$__cuda_sm20_div_s64,@function
        .size           $__internal_139_$__cuda_sm20_div_s64,($__internal_140_$__cuda_sm20_rem_s64 - $__internal_139_$__cuda_sm20_div_s64)
$__internal_139_$__cuda_sm20_div_s64:
        /* <DEDUP_REMOVED lines=83> */
[----:B------:R-:W-:Y:S06]  /*2510*/  RET.REL.NODEC R6 `(_ZN2at6native16triu_tril_kernelIilLb0ELi2ELb1EEEvNS_4cuda6detail10TensorInfoIT_T0_EENS4_IKS5_S6_EEllS6_) ;  /* 0xffffffd806b87950 */ /* 0x000fec0003c3ffff */
        .weak           $__internal_140_$__cuda_sm20_rem_s64
        .type           $__internal_140_$__cuda_sm20_rem_s64,@function
        .size           $__internal_140_$__cuda_sm20_rem_s64,(.L_x_3288 - $__internal_140_$__cuda_sm20_rem_s64)
$__internal_140_$__cuda_sm20_rem_s64:
        /* <DEDUP_REMOVED lines=77> */
[----:B------:R-:W-:Y:S06]  /*29f0*/  RET.REL.NODEC R6 `(_ZN2at6native16triu_tril_kernelIilLb0ELi2ELb1EEEvNS_4cuda6detail10TensorInfoIT_T0_EENS4_IKS5_S6_EEllS6_) ;  /* 0xffffffd406807950 */ /* 0x000fec0003c3ffff */
.L_x_2805:
        /* <DEDUP_REMOVED lines=16> */
.L_x_3288:


//--------------------- .text._ZN2at6native16triu_tril_kernelIiiLb0ELi2ELb0EEEvNS_4cuda6detail10TensorInfoIT_T0_EENS4_IKS5_S6_EEllS6_ --------------------------
	.section	.text._ZN2at6native16triu_tril_kernelIiiLb0ELi2ELb0EEEvNS_4cuda6detail10TensorInfoIT_T0_EENS4_IKS5_S6_EEllS6_,"ax",@progbits
	.align	128
        .global         _ZN2at6native16triu_tril_kernelIiiLb0ELi2ELb0EEEvNS_4cuda6detail10TensorInfoIT_T0_EENS4_IKS5_S6_EEllS6_
        .type           _ZN2at6native16triu_tril_kernelIiiLb0ELi2ELb0EEEvNS_4cuda6detail10TensorInfoIT_T0_EENS4_IKS5_S6_EEllS6_,@function
        .size           _ZN2at6native16triu_tril_kernelIiiLb0ELi2ELb0EEEvNS_4cuda6detail10TensorInfoIT_T0_EENS4_IKS5_S6_EEllS6_,(.L_x_3289 - _ZN2at6native16triu_tril_kernelIiiLb0ELi2ELb0EEEvNS_4cuda6detail10TensorInfoIT_T0_EENS4_IKS5_S6_EEllS6_)
        .other          _ZN2at6native16triu_tril_kernelIiiLb0ELi2ELb0EEEvNS_4cuda6detail10TensorInfoIT_T0_EENS4_IKS5_S6_EEllS6_,@"STO_CUDA_ENTRY STV_DEFAULT"
_ZN2at6native16triu_tril_kernelIiiLb0ELi2ELb0EEEvNS_4cuda6detail10TensorInfoIT_T0_EENS4_IKS5_S6_EEllS6_:
.text._ZN2at6native16triu_tril_kernelIiiLb0ELi2ELb0EEEvNS_4cuda6detail10TensorInfoIT_T0_EENS4_IKS5_S6_EEllS6_:
        /* <DEDUP_REMOVED lines=23> */
[----:B------:R-:W-:Y:S05]  /*0170*/  CALL.REL.NOINC `($__internal_141_$__cuda_sm20_div_s64) ;  /* 0x0000001800107944 */ /* 0x000fea0003c00000 */
[----:B------:R-:W-:Y:S01]  /*0180*/  IADD3 R0, -R8, RZ, RZ ;  /* 0x000000ff08007210 */ /* 0x000fe20007ffe1ff */
[----:B------:R-:W-:Y:S01]  /*0190*/  ULDC UR6, c[0x0][0x3d0] ;  /* 0x0000f40000067ab9 */ /* 0x000fe20000000800 */
[----:B------:R-:W-:Y:S02]  /*01a0*/  IMAD.MOV.U32 R16, RZ, RZ, R8 ;  /* 0x000000ffff107224 */ /* 0x000fe400078e0008 */
[----:B------:R-:W-:Y:S02]  /*01b0*/  IMAD.MOV.U32 R17, RZ, RZ, R9 ;  /* 0x000000ffff117224 */ /* 0x000fe400078e0009 */
[----:B------:R-:W-:Y:S01]  /*01c0*/  IMAD R3, R0, UR6, R3 ;  /* 0x0000000600037c24 */ /* 0x000fe2000f8e0203 */
[----:B------:R-:W-:Y:S06]  /*01d0*/  BRA `(.L_x_2808) ;  /* 0x0000000000547947 */ /* 0x000fec0003800000 */
.L_x_2807:
        /* <DEDUP_REMOVED lines=21> */
.L_x_2808:
[----:B------:R-:W-:Y:S05]  /*0330*/  BSYNC B0 ;  /* 0x0000000000007941 */ /* 0x000fea0003800000 */
.L_x_2806:
        /* <DEDUP_REMOVED lines=15> */
[----:B------:R-:W-:Y:S05]  /*0430*/  CALL.REL.NOINC `($__internal_141_$__cuda_sm20_div_s64) ;  /* 0x0000001400607944 */ /* 0x000fea0003c00000 */
[--C-:B------:R-:W-:Y:S01]  /*0440*/  IMAD.MOV R5, RZ, RZ, -R8.reuse ;  /* 0x000000ffff057224 */ /* 0x100fe200078e0a08 */
[----:B------:R-:W-:Y:S01]  /*0450*/  MOV R15, R9 ;  /* 0x00000009000f7202 */ /* 0x000fe20000000f00 */
[----:B------:R-:W-:Y:S02]  /*0460*/  IMAD.MOV.U32 R14, RZ, RZ, R8 ;  /* 0x000000ffff0e7224 */ /* 0x000fe400078e0008 */
[----:B------:R-:W-:Y:S01]  /*0470*/  IMAD R2, R5, UR5, R16 ;  /* 0x0000000505027c24 */ /* 0x000fe2000f8e0210 */
[----:B------:R-:W-:Y:S06]  /*0480*/  BRA `(.L_x_2811) ;  /* 0x0000000000547947 */ /* 0x000fec0003800000 */
.L_x_2810:
        /* <DEDUP_REMOVED lines=21> */
.L_x_2811:
[----:B------:R-:W-:Y:S05]  /*05e0*/  BSYNC B0 ;  /* 0x0000000000007941 */ /* 0x000fea0003800000 */
.L_x_2809:
        /* <DEDUP_REMOVED lines=24> */
.L_x_2817:
        /* <DEDUP_REMOVED lines=11> */
[----:B------:R-:W-:Y:S05]  /*0820*/  CALL.REL.NOINC `($__internal_141_$__cuda_sm20_div_s64) ;  /* 0x0000001000647944 */ /* 0x000fea0003c00000 */
[----:B------:R-:W-:Y:S02]  /*0830*/  IMAD.MOV R7, RZ, RZ, -R8 ;  /* 0x000000ffff077224 */ /* 0x000fe400078e0a08 */
[----:B------:R-:W-:Y:S02]  /*0840*/  IMAD.MOV.U32 R15, RZ, RZ, R9 ;  /* 0x000000ffff0f7224 */ /* 0x000fe400078e0009 */
[----:B------:R-:W-:Y:S01]  /*0850*/  IMAD R7, R7, UR10, R14 ;  /* 0x0000000a07077c24 */ /* 0x000fe2000f8e020e */
[----:B------:R-:W-:Y:S01]  /*0860*/  MOV R14, R8 ;  /* 0x00000008000e7202 */ /* 0x000fe20000000f00 */
[----:B------:R-:W-:Y:S06]  /*0870*/  BRA `(.L_x_2816) ;  /* 0x0000000000587947 */ /* 0x000fec0003800000 */
.L_x_2815:
        /* <DEDUP_REMOVED lines=22> */
.L_x_2816:
[----:B------:R-:W-:Y:S05]  /*09e0*/  BSYNC B0 ;  /* 0x0000000000007941 */ /* 0x000fea0003800000 */
.L_x_2814:
        /* <DEDUP_REMOVED lines=10> */
.L_x_2813:
        /* <DEDUP_REMOVED lines=9> */
.L_x_2830:
        /* <DEDUP_REMOVED lines=12> */
[----:B------:R-:W-:Y:S01]  /*0be0*/  IMAD.MOV R15, RZ, RZ, -R8 ;  /* 0x000000ffff0f7224 */ /* 0x000fe200078e0a08 */
[----:B------:R-:W-:Y:S01]  /*0bf0*/  MOV R16, R8 ;  /* 0x0000000800107202 */ /* 0x000fe20000000f00 */
[----:B------:R-:W-:Y:S02]  /*0c00*/  IMAD.MOV.U32 R17, RZ, RZ, R9 ;  /* 0x000000ffff117224 */ /* 0x000fe400078e0009 */
[----:B------:R-:W-:Y:S01]  /*0c10*/  IMAD R15, R15, UR5, R14 ;  /* 0x000000050f0f7c24 */ /* 0x000fe2000f8e020e */
[----:B------:R-:W-:Y:S06]  /*0c20*/  BRA `(.L_x_2820) ;  /* 0x0000000000547947 */ /* 0x000fec0003800000 */
.L_x_2819:
        /* <DEDUP_REMOVED lines=21> */
.L_x_2820:
[----:B------:R-:W-:Y:S05]  /*0d80*/  BSYNC B0 ;  /* 0x0000000000007941 */ /* 0x000fea0003800000 */
.L_x_2818:
        /* <DEDUP_REMOVED lines=15> */
[----:B------:R-:W-:Y:S05]  /*0e80*/  CALL.REL.NOINC `($__internal_141_$__cuda_sm20_div_s64) ;  /* 0x0000000800cc7944 */ /* 0x000fea0003c00000 */
[----:B------:R-:W-:Y:S01]  /*0e90*/  IMAD.MOV R17, RZ, RZ, -R8 ;  /* 0x000000ffff117224 */ /* 0x000fe200078e0a08 */
[----:B------:R-:W-:Y:S01]  /*0ea0*/  MOV R14, R8 ;  /* 0x00000008000e7202 */ /* 0x000fe20000000f00 */
[----:B------:R-:W-:Y:S02]  /*0eb0*/  IMAD.MOV.U32 R15, RZ, RZ, R9 ;  /* 0x000000ffff0f7224 */ /* 0x000fe400078e0009 */
[----:B------:R-:W-:Y:S01]  /*0ec0*/  IMAD R17, R17, UR10, R16 ;  /* 0x0000000a11117c24 */ /* 0x000fe2000f8e0210 */
[----:B------:R-:W-:Y:S06]  /*0ed0*/  BRA `(.L_x_2823) ;  /* 0x0000000000547947 */ /* 0x000fec0003800000 */
.L_x_2822:
        /* <DEDUP_REMOVED lines=21> */
.L_x_2823:
[----:B------:R-:W-:Y:S05]  /*1030*/  BSYNC B0 ;  /* 0x0000000000007941 */ /* 0x000fea0003800000 */
.L_x_2821:
        /* <DEDUP_REMOVED lines=21> */
.L_x_2825:
        /* <DEDUP_REMOVED lines=21> */
.L_x_2826:
[----:B------:R-:W-:Y:S05]  /*12e0*/  BSYNC B0 ;  /* 0x0000000000007941 */ /* 0x000fea0003800000 */
.L_x_2824:
        /* <DEDUP_REMOVED lines=21> */
.L_x_2828:
        /* <DEDUP_REMOVED lines=21> */
.L_x_2829:
[----:B------:R-:W-:Y:S05]  /*1590*/  BSYNC B0 ;  /* 0x0000000000007941 */ /* 0x000fea0003800000 */
.L_x_2827:
        /* <DEDUP_REMOVED lines=11> */
.L_x_2812:
        /* <DEDUP_REMOVED lines=11> */
[----:B------:R-:W-:Y:S01]  /*1700*/  HFMA2.MMA R7, -RZ, RZ, 0, 0 ;  /* 0x00000000ff077435 */ /* 0x000fe200000001ff */
[----:B------:R-:W-:Y:S01]  /*1710*/  IMAD.MOV.U32 R9, RZ, RZ, RZ ;  /* 0x000000ffff097224 */ /* 0x000fe200078e00ff */
        /* <DEDUP_REMOVED lines=19> */
.L_x_2834:
[----:B------:R-:W-:Y:S05]  /*1850*/  BSYNC B1 ;  /* 0x0000000000017941 */ /* 0x000fea0003800000 */
.L_x_2833:
[----:B-----5:R-:W-:Y:S02]  /*1860*/  SEL R9, R9, RZ, !P0 ;  /* 0x000000ff09097207 */ /* 0x020fe40004000000 */
[----:B------:R-:W-:Y:S01]  /*1870*/  SEL R7, R7, RZ, !P1 ;  /* 0x000000ff07077207 */ /* 0x000fe20004800000 */
[----:B------:R-:W-:Y:S06]  /*1880*/  BRA `(.L_x_2835) ;  /* 0x0000000000087947 */ /* 0x000fec0003800000 */
.L_x_2832:
[----:B------:R-:W-:Y:S01]  /*1890*/  MOV R7, RZ ;  /* 0x000000ff00077202 */ /* 0x000fe20000000f00 */
[----:B------:R-:W-:-:S07]  /*18a0*/  IMAD.MOV.U32 R9, RZ, RZ, RZ ;  /* 0x000000ffff097224 */ /* 0x000fce00078e00ff */
.L_x_2835:
[----:B------:R-:W-:Y:S05]  /*18b0*/  BSYNC B0 ;  /* 0x0000000000007941 */ /* 0x000fea0003800000 */
.L_x_2831:
        /* <DEDUP_REMOVED lines=16> */
        .weak           $__internal_141_$__cuda_sm20_div_s64
        .type           $__internal_141_$__cuda_sm20_div_s64,@function
        .size           $__internal_141_$__cuda_sm20_div_s64,(.L_x_3289 - $__internal_141_$__cuda_sm20_div_s64)
$__internal_141_$__cuda_sm20_div_s64:
        /* <DEDUP_REMOVED lines=82> */
[----:B------:R-:W-:Y:S06]  /*1ee0*/  RET.REL.NODEC R6 `(_ZN2at6native16triu_tril_kernelIiiLb0ELi2ELb0EEEvNS_4cuda6detail10TensorInfoIT_T0_EENS4_IKS5_S6_EEllS6_) ;  /* 0xffffffe006447950 */ /* 0x000fec0003c3ffff */
.L_x_2836:
        /* <DEDUP_REMOVED lines=9> */
.L_x_3289:


//--------------------- .text._ZN2at6native16triu_tril_kernelIiiLb0ELi2ELb1EEEvNS_4cuda6detail10TensorInfoIT_T0_EENS4_IKS5_S6_EEllS6_ --------------------------
	.section	.text._ZN2at6native16triu_tril_kernelIiiLb0ELi2ELb1EEEvNS_4cuda6detail10TensorInfoIT_T0_EENS4_IKS5_S6_EEllS6_,"ax",@progbits
	.align	128
        .global         _ZN2at6native16triu_tril_kernelIiiLb0ELi2ELb1EEEvNS_4cuda6detail10TensorInfoIT_T0_EENS4_IKS5_S6_EEllS6_
        .type           _ZN2at6native16triu_tril_kernelIiiLb0ELi2ELb1EEEvNS_4cuda6detail10TensorInfoIT_T0_EENS4_IKS5_S6_EEllS6_,@function
        .size           _ZN2at6native16triu_tril_kernelIiiLb0ELi2ELb1EEEvNS_4cuda6detail10TensorInfoIT_T0_EENS4_IKS5_S6_EEllS6_,(.L_x_3291 - _ZN2at6native16triu_tril_kernelIiiLb0ELi2ELb1EEEvNS_4cuda6detail10TensorInfoIT_T0_EENS4_IKS5_S6_EEllS6_)
        .other          _ZN2at6native16triu_tril_kernelIiiLb0ELi2ELb1EEEvNS_4cuda6detail10TensorInfoIT_T0_EENS4_IKS5_S6_EEllS6_,@"STO_CUDA_ENTRY STV_DEFAULT"
_ZN2at6native16triu_tril_kernelIiiLb0ELi2ELb1EEEvNS_4cuda6detail10TensorInfoIT_T0_EENS4_IKS5_S6_EEllS6_:
.text._ZN2at6native16triu_tril_kernelIiiLb0ELi2ELb1EEEvNS_4cuda6detail10TensorInfoIT_T0_EENS4_IKS5_S6_EEllS6_:
        /* <DEDUP_REMOVED lines=23> */
[----:B------:R-:W-:Y:S05]  /*0170*/  CALL.REL.NOINC `($__internal_142_$__cuda_sm20_div_s64) ;  /* 0x0000001400c87944 */ /* 0x000fea0003c00000 */
[----:B------:R-:W-:Y:S01]  /*0180*/  IADD3 R0, -R8, RZ, RZ ;  /* 0x000000ff08007210 */ /* 0x000fe20007ffe1ff */
[----:B------:R-:W-:Y:S01]  /*0190*/  ULDC UR6, c[0x0][0x3d0] ;  /* 0x0000f40000067ab9 */ /* 0x000fe20000000800 */
[----:B------:R-:W-:-:S03]  /*01a0*/  IMAD.MOV.U32 R4, RZ, RZ, R8 ;  /* 0x000000ffff047224 */ /* 0x000fc600078e0008 */
[----:B------:R-:W-:Y:S01]  /*01b0*/  IMAD R3, R0, UR6, R3 ;  /* 0x0000000600037c24 */ /* 0x000fe2000f8e0203 */
[----:B------:R-:W-:Y:S06]  /*01c0*/  BRA `(.L_x_2839) ;  /* 0x0000000000587947 */ /* 0x000fec0003800000 */
.L_x_2838:
        /* <DEDUP_REMOVED lines=22> */
.L_x_2839:
[----:B------:R-:W-:Y:S05]  /*0330*/  BSYNC B0 ;  /* 0x0000000000007941 */ /* 0x000fea0003800000 */
.L_x_2837:
        /* <DEDUP_REMOVED lines=13> */
[----:B------:R-:W-:Y:S05]  /*0410*/  CALL.REL.NOINC `($__internal_143_$__cuda_sm20_rem_s64) ;  /* 0x00000018006c7944 */ /* 0x000fea0003c00000 */
[----:B------:R-:W-:Y:S05]  /*0420*/  BRA `(.L_x_2842) ;  /* 0x0000000000447947 */ /* 0x000fea0003800000 */
.L_x_2841:
        /* <DEDUP_REMOVED lines=17> */
.L_x_2842:
[----:B------:R-:W-:Y:S05]  /*0540*/  BSYNC B0 ;  /* 0x0000000000007941 */ /* 0x000fea0003800000 */
.L_x_2840:
        /* <DEDUP_REMOVED lines=16> */
[----:B------:R-:W-:Y:S05]  /*0650*/  CALL.REL.NOINC `($__internal_142_$__cuda_sm20_div_s64) ;  /* 0x0000001000907944 */ /* 0x000fea0003c00000 */
[----:B------:R-:W-:Y:S01]  /*0660*/  IMAD.MOV.U32 R14, RZ, RZ, R8 ;  /* 0x000000ffff0e7224 */ /* 0x000fe200078e0008 */
[----:B------:R-:W-:Y:S01]  /*0670*/  MOV R15, R5 ;  /* 0x00000005000f7202 */ /* 0x000fe20000000f00 */
[----:B------:R-:W-:Y:S06]  /*0680*/  BRA `(.L_x_2845) ;  /* 0x00000000004c7947 */ /* 0x000fec0003800000 */
.L_x_2844:
        /* <DEDUP_REMOVED lines=19> */
.L_x_2845:
[----:B------:R-:W-:Y:S05]  /*07c0*/  BSYNC B0 ;  /* 0x0000000000007941 */ /* 0x000fea0003800000 */
.L_x_2843:
        /* <DEDUP_REMOVED lines=18> */
.L_x_2851:
        /* <DEDUP_REMOVED lines=10> */
[----:B------:R-:W-:Y:S05]  /*0990*/  CALL.REL.NOINC `($__internal_142_$__cuda_sm20_div_s64) ;  /* 0x0000000c00c07944 */ /* 0x000fea0003c00000 */
[----:B------:R-:W-:Y:S01]  /*09a0*/  IMAD.MOV R4, RZ, RZ, -R8 ;  /* 0x000000ffff047224 */ /* 0x000fe200078e0a08 */
[----:B------:R-:W-:-:S03]  /*09b0*/  MOV R15, R5 ;  /* 0x00000005000f7202 */ /* 0x000fc60000000f00 */
[----:B------:R-:W-:Y:S02]  /*09c0*/  IMAD R9, R9, R4, R14 ;  /* 0x0000000409097224 */ /* 0x000fe400078e020e */
[----:B------:R-:W-:Y:S01]  /*09d0*/  IMAD.MOV.U32 R14, RZ, RZ, R8 ;  /* 0x000000ffff0e7224 */ /* 0x000fe200078e0008 */
[----:B------:R-:W-:Y:S06]  /*09e0*/  BRA `(.L_x_2850) ;  /* 0x0000000000587947 */ /* 0x000fec0003800000 */
.L_x_2849:
        /* <DEDUP_REMOVED lines=22> */
.L_x_2850:
[----:B------:R-:W-:Y:S05]  /*0b50*/  BSYNC B0 ;  /* 0x0000000000007941 */ /* 0x000fea0003800000 */
.L_x_2848:
        /* <DEDUP_REMOVED lines=8> */
.L_x_2847:
[----:B------:R-:W-:-:S13]  /*0be0*/  ISETP.GE.U32.AND P0, PT, R20, 0x3, PT ;  /* 0x000000031400780c */ /* 0x000fda0003f06070 */
[----:B------:R-:W-:Y:S05]  /*0bf0*/  @!P0 BRA `(.L_x_2846) ;  /* 0x0000000800b88947 */ /* 0x000fea0003800000 */
[----:B------:R-:W-:Y:S01]  /*0c00*/  HFMA2.MMA R5, -RZ, RZ, 0, 6.4373016357421875e-06 ;  /* 0x0000006cff057435 */ /* 0x000fe200000001ff */
[C---:B------:R-:W-:Y:S02]  /*0c10*/  IMAD.SHL.U32 R21, R18.reuse, 0x4, RZ ;  /* 0x0000000412157824 */ /* 0x040fe400078e00ff */
[----:B------:R-:W-:-:S03]  /*0c20*/  VIADD R20, R18, 0x4 ;  /* 0x0000000412147836 */ /* 0x000fc60000000000 */
[----:B------:R-:W-:-:S04]  /*0c30*/  IADD3 R21, R21, 0xe0, RZ ;  /* 0x000000e015157810 */ /* 0x000fc80007ffe0ff */
[----:B------:R-:W-:-:S07]  /*0c40*/  IMAD R18, R18, 0x4, R5 ;  /* 0x0000000412127824 */ /* 0x000fce00078e0205 */
.L_x_2864:
        /* <DEDUP_REMOVED lines=16> */
.L_x_2853:
        /* <DEDUP_REMOVED lines=22> */
.L_x_2854:
[----:B------:R-:W-:Y:S05]  /*0eb0*/  BSYNC B0 ;  /* 0x0000000000007941 */ /* 0x000fea0003800000 */
.L_x_2852:
        /* <DEDUP_REMOVED lines=12> */
[----:B------:R-:W-:Y:S05]  /*0f80*/  CALL.REL.NOINC `($__internal_142_$__cuda_sm20_div_s64) ;  /* 0x0000000800447944 */ /* 0x000fea0003c00000 */
[----:B------:R-:W-:Y:S02]  /*0f90*/  IMAD.MOV R6, RZ, RZ, -R8 ;  /* 0x000000ffff067224 */ /* 0x000fe400078e0a08 */
[----:B------:R-:W-:Y:S02]  /*0fa0*/  IMAD.MOV.U32 R15, RZ, RZ, R5 ;  /* 0x000000ffff0f7224 */ /* 0x000fe400078e0005 */
[----:B------:R-:W-:Y:S01]  /*0fb0*/  IMAD R6, R9, R6, R14 ;  /* 0x0000000609067224 */ /* 0x000fe200078e020e */
[----:B------:R-:W-:Y:S01]  /*0fc0*/  MOV R14, R8 ;  /* 0x00000008000e7202 */ /* 0x000fe20000000f00 */
[----:B------:R-:W-:Y:S06]  /*0fd0*/  BRA `(.L_x_2857) ;  /* 0x0000000000587947 */ /* 0x000fec0003800000 */
.L_x_2856:
        /* <DEDUP_REMOVED lines=22> */
.L_x_2857:
[----:B------:R-:W-:Y:S05]  /*1140*/  BSYNC B0 ;  /* 0x0000000000007941 */ /* 0x000fea0003800000 */
.L_x_2855:
        /* <DEDUP_REMOVED lines=12> */
[----:B------:R-:W-:Y:S05]  /*1210*/  CALL.REL.NOINC `($__internal_142_$__cuda_sm20_div_s64) ;  /* 0x0000000400a07944 */ /* 0x000fea0003c00000 */
[----:B------:R-:W-:Y:S01]  /*1220*/  IADD3 R6, -R8, RZ, RZ ;  /* 0x000000ff08067210 */ /* 0x000fe20007ffe1ff */
[----:B------:R-:W-:-:S04]  /*1230*/  IMAD.MOV.U32 R15, RZ, RZ, R5 ;  /* 0x000000ffff0f7224 */ /* 0x000fc800078e0005 */
[----:B------:R-:W-:Y:S02]  /*1240*/  IMAD R6, R9, R6, R14 ;  /* 0x0000000609067224 */ /* 0x000fe400078e020e */
[----:B------:R-:W-:Y:S01]  /*1250*/  IMAD.MOV.U32 R14, RZ, RZ, R8 ;  /* 0x000000ffff0e7224 */ /* 0x000fe200078e0008 */
[----:B------:R-:W-:Y:S06]  /*1260*/  BRA `(.L_x_2860) ;  /* 0x0000000000587947 */ /* 0x000fec0003800000 */
.L_x_2859:
        /* <DEDUP_REMOVED lines=22> */
.L_x_2860:
[----:B------:R-:W-:Y:S05]  /*13d0*/  BSYNC B0 ;  /* 0x0000000000007941 */ /* 0x000fea0003800000 */
.L_x_2858:
        /* <DEDUP_REMOVED lines=12> */
[----:B------:R-:W-:Y:S05]  /*14a0*/  CALL.REL.NOINC `($__internal_142_$__cuda_sm20_div_s64) ;  /* 0x0000000000fc7944 */ /* 0x000fea0003c00000 */
[----:B------:R-:W-:Y:S02]  /*14b0*/  IMAD.MOV R4, RZ, RZ, -R8 ;  /* 0x000000ffff047224 */ /* 0x000fe400078e0a08 */
[----:B------:R-:W-:Y:S02]  /*14c0*/  IMAD.MOV.U32 R15, RZ, RZ, R5 ;  /* 0x000000ffff0f7224 */ /* 0x000fe400078e0005 */
[----:B------:R-:W-:Y:S01]  /*14d0*/  IMAD R9, R9, R4, R14 ;  /* 0x0000000409097224 */ /* 0x000fe200078e020e */
[----:B------:R-:W-:Y:S01]  /*14e0*/  MOV R14, R8 ;  /* 0x00000008000e7202 */ /* 0x000fe20000000f00 */
[----:B------:R-:W-:Y:S06]  /*14f0*/  BRA `(.L_x_2863) ;  /* 0x0000000000587947 */ /* 0x000fec0003800000 */
.L_x_2862:
        /* <DEDUP_REMOVED lines=22> */
.L_x_2863:
[----:B------:R-:W-:Y:S05]  /*1660*/  BSYNC B0 ;  /* 0x0000000000007941 */ /* 0x000fea0003800000 */
.L_x_2861:
[----:B------:R0:W1:Y:S01]  /*1670*/  LDC R5, c[0x0][R18+0x204] ;  /* 0x0000810012057b82 */ /* 0x0000620000000800 */
[----:B------:R-:W-:Y:S02]  /*1680*/  IADD3 R20, R20, -0x4, RZ ;  /* 0xfffffffc14147810 */ /* 0x000fe40007ffe0ff */
[----:B------:R-:W-:Y:S02]  /*1690*/  IADD3 R21, R21, -0x10, RZ ;  /* 0xfffffff015157810 */ /* 0x000fe40007ffe0ff */
[----:B------:R-:W-:Y:S01]  /*16a0*/  ISETP.GT.AND P0, PT, R20, 0x3, PT ;  /* 0x000000031400780c */ /* 0x000fe20003f04270 */
[----:B0-----:R-:W-:Y:S02]  /*16b0*/  VIADD R18, R18, 0xfffffff0 ;  /* 0xfffffff012127836 */ /* 0x001fe40000000000 */
[----:B-1----:R-:W-:-:S10]  /*16c0*/  IMAD R0, R5, R9, R0 ;  /* 0x0000000905007224 */ /* 0x002fd400078e0200 */
[----:B------:R-:W-:Y:S05]  /*16d0*/  @P0 BRA `(.L_x_2864) ;  /* 0xfffffff4005c0947 */ /* 0x000fea000383ffff */
.L_x_2846:
        /* <DEDUP_REMOVED lines=28> */
        .weak           $__internal_142_$__cuda_sm20_div_s64
        .type           $__internal_142_$__cuda_sm20_div_s64,@function
        .size           $__internal_142_$__cuda_sm20_div_s64,($__internal_143_$__cuda_sm20_rem_s64 - $__internal_142_$__cuda_sm20_div_s64)
$__internal_142_$__cuda_sm20_div_s64:
        /* <DEDUP_REMOVED lines=82> */
[----:B------:R-:W-:Y:S06]  /*1dc0*/  RET.REL.NODEC R6 `(_ZN2at6native16triu_tril_kernelIiiLb0ELi2ELb1EEEvNS_4cuda6detail10TensorInfoIT_T0_EENS4_IKS5_S6_EEllS6_) ;  /* 0xffffffe0068c7950 */ /* 0x000fec0003c3ffff */
        .weak           $__internal_143_$__cuda_sm20_rem_s64
        .type           $__internal_143_$__cuda_sm20_rem_s64,@function
        .size           $__internal_143_$__cuda_sm20_rem_s64,(.L_x_3291 - $__internal_143_$__cuda_sm20_rem_s64)
$__internal_143_$__cuda_sm20_rem_s64:
        /* <DEDUP_REMOVED lines=72> */
[----:B------:R-:W-:Y:S05]  /*2250*/  RET.REL.NODEC R6 `(_ZN2at6native16triu_tril_kernelIiiLb0ELi2ELb1EEEvNS_4cuda6detail10TensorInfoIT_T0_EENS4_IKS5_S6_EEllS6_) ;  /* 0xffffffdc06687950 */ /* 0x000fea0003c3ffff */
.L_x_2865:
        /* <DEDUP_REMOVED lines=10> */
.L_x_3291:


//--------------------- .text._ZN2at6native16triu_tril_kernelIalLb0ELi8ELb0EEEvNS_4cuda6detail10TensorInfoIT_T0_EENS4_IKS5_S6_EEllS6_ --------------------------
	.section	.text._ZN2at6native16triu_tril_kernelIalLb0ELi8ELb0EEEvNS_4cuda6detail10TensorInfoIT_T0_EENS4_IKS5_S6_EEllS6_,"ax",@progbits
	.align	128
        .global         _ZN2at6native16triu_tril_kernelIalLb0ELi8ELb0EEEvNS_4cuda6detail10TensorInfoIT_T0_EENS4_IKS5_S6_EEllS6_
        .type           _ZN2at6native16triu_tril_kernelIalLb0ELi8ELb0EEEvNS_4cuda6detail10TensorInfoIT_T0_EENS4_IKS5_S6_EEllS6_,@function
        .size           _ZN2at6native16triu_tril_kernelIalLb0ELi8ELb0EEEvNS_4cuda6detail10TensorInfoIT_T0_EENS4_IKS5_S6_EEllS6_,(.L_x_3292 - _ZN2at6native16triu_tril_kernelIalLb0ELi8ELb0EEEvNS_4cuda6detail10TensorInfoIT_T0_EENS4_IKS5_S6_EEllS6_)
        .other          _ZN2at6native16triu_tril_kernelIalLb0ELi8ELb0EEEvNS_4cuda6detail10TensorInfoIT_T0_EENS4_IKS5_S6_EEllS6_,@"STO_CUDA_ENTRY STV_DEFAULT"
_ZN2at6native16triu_tril_kernelIalLb0ELi8ELb0EEEvNS_4cuda6detail10TensorInfoIT_T0_EENS4_IKS5_S6_EEllS6_:
.text._ZN2at6native16triu_tril_kernelIalLb0ELi8ELb0EEEvNS_4cuda6detail10TensorInfoIT_T0_EENS4_IKS5_S6_EEllS6_:
        /* <DEDUP_REMOVED lines=23> */
[----:B------:R-:W-:Y:S05]  /*0170*/  CALL.REL.NOINC `($__internal_144_$__cuda_sm20_div_s64) ;  /* 0x0000002800f47944 */ /* 0x000fea0003c00000 */
        /* <DEDUP_REMOVED lines=10> */
.L_x_2867:
        /* <DEDUP_REMOVED lines=23> */
.L_x_2868:
[----:B------:R-:W-:Y:S05]  /*0390*/  BSYNC B0 ;  /* 0x0000000000007941 */ /* 0x000fea0003800000 */
.L_x_2866:
        /* <DEDUP_REMOVED lines=18> */
[----:B------:R-:W-:Y:S05]  /*04c0*/  CALL.REL.NOINC `($__internal_144_$__cuda_sm20_div_s64) ;  /* 0x0000002800207944 */ /* 0x000fea0003c00000 */
        /* <DEDUP_REMOVED lines=9> */
.L_x_2870:
        /* <DEDUP_REMOVED lines=22> */
.L_x_2871:
[----:B------:R-:W-:Y:S05]  /*06c0*/  BSYNC B0 ;  /* 0x0000000000007941 */ /* 0x000fea0003800000 */
.L_x_2869:
        /* <DEDUP_REMOVED lines=57> */
.L_x_2877:
        /* <DEDUP_REMOVED lines=26> */
.L_x_2875:
        /* <DEDUP_REMOVED lines=23> */
.L_x_2876:
[----:B------:R-:W-:Y:S05]  /*0d70*/  BSYNC B0 ;  /* 0x0000000000007941 */ /* 0x000fea0003800000 */
.L_x_2874:
        /* <DEDUP_REMOVED lines=19> */
.L_x_2873:
        /* <DEDUP_REMOVED lines=13> */
.L_x_2890:
        /* <DEDUP_REMOVED lines=14> */
[----:B------:R-:W-:Y:S05]  /*1060*/  CALL.REL.NOINC `($__internal_144_$__cuda_sm20_div_s64) ;  /* 0x0000001c00387944 */ /* 0x000fea0003c00000 */
        /* <DEDUP_REMOVED lines=10> */
.L_x_2879:
        /* <DEDUP_REMOVED lines=23> */
.L_x_2880:
[----:B------:R-:W-:Y:S05]  /*1280*/  BSYNC B0 ;  /* 0x0000000000007941 */ /* 0x000fea0003800000 */
.L_x_2878:
        /* <DEDUP_REMOVED lines=24> */
[----:B------:R-:W-:Y:S05]  /*1410*/  CALL.REL.NOINC `($__internal_144_$__cuda_sm20_div_s64) ;  /* 0x00000018004c7944 */ /* 0x000fea0003c00000 */
        /* <DEDUP_REMOVED lines=10> */
.L_x_2882:
        /* <DEDUP_REMOVED lines=23> */
.L_x_2883:
[----:B------:R-:W-:Y:S05]  /*1630*/  BSYNC B0 ;  /* 0x0000000000007941 */ /* 0x000fea0003800000 */
.L_x_2881:
        /* <DEDUP_REMOVED lines=26> */
[----:B------:R-:W-:Y:S05]  /*17e0*/  CALL.REL.NOINC `($__internal_144_$__cuda_sm20_div_s64) ;  /* 0x0000001400587944 */ /* 0x000fea0003c00000 */
        /* <DEDUP_REMOVED lines=10> */
.L_x_2885:
        /* <DEDUP_REMOVED lines=23> */
.L_x_2886:
[----:B------:R-:W-:Y:S05]  /*1a00*/  BSYNC B0 ;  /* 0x0000000000007941 */ /* 0x000fea0003800000 */
.L_x_2884:
        /* <DEDUP_REMOVED lines=38> */
.L_x_2888:
        /* <DEDUP_REMOVED lines=22> */
.L_x_2889:
[----:B------:R-:W-:Y:S05]  /*1dd0*/  BSYNC B0 ;  /* 0x0000000000007941 */ /* 0x000fea0003800000 */
.L_x_2887:
        /* <DEDUP_REMOVED lines=19> */
.L_x_2872:
        /* <DEDUP_REMOVED lines=108> */
.L_x_2894:
[----:B------:R-:W-:Y:S05]  /*25d0*/  BSYNC B1 ;  /* 0x0000000000017941 */ /* 0x000fea0003800000 */
.L_x_2893:
        /* <DEDUP_REMOVED lines=42> */
.L_x_2892:
[----:B------:R-:W-:Y:S05]  /*2880*/  BSYNC B0 ;  /* 0x0000000000007941 */ /* 0x000fea0003800000 */
.L_x_2891:
        /* <DEDUP_REMOVED lines=76> */
        .weak           $__internal_144_$__cuda_sm20_div_s64
        .type           $__internal_144_$__cuda_sm20_div_s64,@function
        .size           $__internal_144_$__cuda_sm20_div_s64,(.L_x_3292 - $__internal_144_$__cuda_sm20_div_s64)
$__internal_144_$__cuda_sm20_div_s64:
        /* <DEDUP_REMOVED lines=83> */
[----:B------:R-:W-:Y:S06]  /*3280*/  RET.REL.NODEC R20 `(_ZN2at6native16triu_tril_kernelIalLb0ELi8ELb0EEEvNS_4cuda6detail10TensorInfoIT_T0_EENS4_IKS5_S6_EEllS6_) ;  /* 0xffffffcc145c7950 */ /* 0x000fec0003c3ffff */
.L_x_2895:
        /* <DEDUP_REMOVED lines=15> */
.L_x_3292:


//--------------------- .text._ZN2at6native16triu_tril_kernelIalLb0ELi8ELb1EEEvNS_4cuda6detail10TensorInfoIT_T0_EENS4_IKS5_S6_EEllS6_ --------------------------
	.section	.text._ZN2at6native16triu_tril_kernelIalLb0ELi8ELb1EEEvNS_4cuda6detail10TensorInfoIT_T0_EENS4_IKS5_S6_EEllS6_,"ax",@progbits
	.align	128
        .global         _ZN2at6native16triu_tril_kernelIalLb0ELi8ELb1EEEvNS_4cuda6detail10TensorInfoIT_T0_EENS4_IKS5_S6_EEllS6_
        .type           _ZN2at6native16triu_tril_kernelIalLb0ELi8ELb1EEEvNS_4cuda6detail10TensorInfoIT_T0_EENS4_IKS5_S6_EEllS6_,@function
        .size           _ZN2at6native16triu_tril_kernelIalLb0ELi8ELb1EEEvNS_4cuda6detail10TensorInfoIT_T0_EENS4_IKS5_S6_EEllS6_,(.L_x_3294 - _ZN2at6native16triu_tril_kernelIalLb0ELi8ELb1EEEvNS_4cuda6detail10TensorInfoIT_T0_EENS4_IKS5_S6_EEllS6_)
        .other          _ZN2at6native16triu_tril_kernelIalLb0ELi8ELb1EEEvNS_4cuda6detail10TensorInfoIT_T0_EENS4_IKS5_S6_EEllS6_,@"STO_CUDA_ENTRY STV_DEFAULT"
_ZN2at6native16triu_tril_kernelIalLb0ELi8ELb1EEEvNS_4cuda6detail10TensorInfoIT_T0_EENS4_IKS5_S6_EEllS6_:
.text._ZN2at6native16triu_tril_kernelIalLb0ELi8ELb1EEEvNS_4cuda6detail10TensorInfoIT_T0_EENS4_IKS5_S6_EEllS6_:
        /* <DEDUP_REMOVED lines=23> */
[----:B------:R-:W-:Y:S05]  /*0170*/  CALL.REL.NOINC `($__internal_145_$__cuda_sm20_div_s64) ;  /* 0x0000002400dc7944 */ /* 0x000fea0003c00000 */
        /* <DEDUP_REMOVED lines=8> */
.L_x_2897:
        /* <DEDUP_REMOVED lines=23> */
.L_x_2898:
[----:B------:R-:W-:Y:S05]  /*0370*/  BSYNC B0 ;  /* 0x0000000000007941 */ /* 0x000fea0003800000 */
.L_x_2896:
        /* <DEDUP_REMOVED lines=12> */
[----:B------:R-:W-:Y:S05]  /*0440*/  CALL.REL.NOINC `($__internal_146_$__cuda_sm20_rem_s64) ;  /* 0x0000002800747944 */ /* 0x000fea0003c00000 */
[----:B------:R-:W-:Y:S05]  /*0450*/  BRA `(.L_x_2901) ;  /* 0x0000000000487947 */ /* 0x000fea0003800000 */
.L_x_2900:
        /* <DEDUP_REMOVED lines=18> */
.L_x_2901:
[----:B------:R-:W-:Y:S05]  /*0580*/  BSYNC B0 ;  /* 0x0000000000007941 */ /* 0x000fea0003800000 */
.L_x_2899:
        /* <DEDUP_REMOVED lines=21> */
[----:B------:R-:W-:Y:S05]  /*06e0*/  CALL.REL.NOINC `($__internal_145_$__cuda_sm20_div_s64) ;  /* 0x0000002000807944 */ /* 0x000fea0003c00000 */
[----:B------:R-:W-:Y:S01]  /*06f0*/  MOV R18, R10 ;  /* 0x0000000a00127202 */ /* 0x000fe20000000f00 */
[----:B------:R-:W-:Y:S01]  /*0700*/  IMAD.MOV.U32 R19, RZ, RZ, R11 ;  /* 0x000000ffff137224 */ /* 0x000fe200078e000b */
[----:B------:R-:W-:Y:S06]  /*0710*/  BRA `(.L_x_2904) ;  /* 0x00000000004c7947 */ /* 0x000fec0003800000 */
.L_x_2903:
        /* <DEDUP_REMOVED lines=19> */
.L_x_2904:
[----:B------:R-:W-:Y:S05]  /*0850*/  BSYNC B0 ;  /* 0x0000000000007941 */ /* 0x000fea0003800000 */
.L_x_2902:
        /* <DEDUP_REMOVED lines=42> */
.L_x_2910:
        /* <DEDUP_REMOVED lines=14> */
[----:B------:R-:W-:Y:S05]  /*0be0*/  CALL.REL.NOINC `($__internal_145_$__cuda_sm20_div_s64) ;  /* 0x0000001c00407944 */ /* 0x000fea0003c00000 */
        /* <DEDUP_REMOVED lines=11> */
.L_x_2908:
        /* <DEDUP_REMOVED lines=23> */
.L_x_2909:
[----:B------:R-:W-:Y:S05]  /*0e10*/  BSYNC B0 ;  /* 0x0000000000007941 */ /* 0x000fea0003800000 */
.L_x_2907:
        /* <DEDUP_REMOVED lines=14> */
.L_x_2906:
        /* <DEDUP_REMOVED lines=13> */
.L_x_2923:
        /* <DEDUP_REMOVED lines=14> */
[----:B------:R-:W-:Y:S05]  /*10b0*/  CALL.REL.NOINC `($__internal_145_$__cuda_sm20_div_s64) ;  /* 0x00000018000c7944 */ /* 0x000fea0003c00000 */
        /* <DEDUP_REMOVED lines=11> */
.L_x_2912:
        /* <DEDUP_REMOVED lines=23> */
.L_x_2913:
[----:B------:R-:W-:Y:S05]  /*12e0*/  BSYNC B0 ;  /* 0x0000000000007941 */ /* 0x000fea0003800000 */
.L_x_2911:
        /* <DEDUP_REMOVED lines=31> */
.L_x_2915:
        /* <DEDUP_REMOVED lines=23> */
.L_x_2916:
[----:B------:R-:W-:Y:S05]  /*1650*/  BSYNC B0 ;  /* 0x0000000000007941 */ /* 0x000fea0003800000 */
.L_x_2914:
        /* <DEDUP_REMOVED lines=33> */
.L_x_2918:
        /* <DEDUP_REMOVED lines=23> */
.L_x_2919:
[----:B------:R-:W-:Y:S05]  /*19e0*/  BSYNC B0 ;  /* 0x0000000000007941 */ /* 0x000fea0003800000 */
.L_x_2917:
        /* <DEDUP_REMOVED lines=32> */
.L_x_2921:
        /* <DEDUP_REMOVED lines=23> */
.L_x_2922:
[----:B------:R-:W-:Y:S05]  /*1d60*/  BSYNC B0 ;  /* 0x0000000000007941 */ /* 0x000fea0003800000 */
.L_x_2920:
        /* <DEDUP_REMOVED lines=13> */
.L_x_2905:
        /* <DEDUP_REMOVED lines=57> */
.L_x_2925:
[----:B------:R-:W-:Y:S05]  /*21d0*/  BSYNC B0 ;  /* 0x0000000000007941 */ /* 0x000fea0003800000 */
.L_x_2924:
        /* <DEDUP_REMOVED lines=23> */
.L_x_2927:
[----:B------:R-:W-:Y:S05]  /*2350*/  BSYNC B0 ;  /* 0x0000000000007941 */ /* 0x000fea0003800000 */
.L_x_2926:
        /* <DEDUP_REMOVED lines=22> */
.L_x_2929:
[----:B------:R-:W-:Y:S05]  /*24c0*/  BSYNC B0 ;  /* 0x0000000000007941 */ /* 0x000fea0003800000 */
.L_x_2928:
        /* <DEDUP_REMOVED lines=23> */
.L_x_2931:
[----:B------:R-:W-:Y:S05]  /*2640*/  BSYNC B0 ;  /* 0x0000000000007941 */ /* 0x000fea0003800000 */
.L_x_2930:
        /* <DEDUP_REMOVED lines=27> */
.L_x_2933:
[----:B------:R-:W-:Y:S05]  /*2800*/  BSYNC B0 ;  /* 0x0000000000007941 */ /* 0x000fea0003800000 */
.L_x_2932:
        /* <DEDUP_REMOVED lines=14> */
        .weak           $__internal_145_$__cuda_sm20_div_s64
        .type           $__internal_145_$__cuda_sm20_div_s64,@function
        .size           $__internal_145_$__cuda_sm20_div_s64,($__internal_146_$__cuda_sm20_rem_s64 - $__internal_145_$__cuda_sm20_div_s64)
$__internal_145_$__cuda_sm20_div_s64:
        /* <DEDUP_REMOVED lines=82> */
[----:B------:R-:W-:Y:S06]  /*2e10*/  RET.REL.NODEC R8 `(_ZN2at6native16triu_tril_kernelIalLb0ELi8ELb1EEEvNS_4cuda6detail10TensorInfoIT_T0_EENS4_IKS5_S6_EEllS6_) ;  /* 0xffffffd008787950 */ /* 0x000fec0003c3ffff */
        .weak           $__internal_146_$__cuda_sm20_rem_s64
        .type           $__internal_146_$__cuda_sm20_rem_s64,@function
        .size           $__internal_146_$__cuda_sm20_rem_s64,(.L_x_3294 - $__internal_146_$__cuda_sm20_rem_s64)
$__internal_146_$__cuda_sm20_rem_s64:
        /* <DEDUP_REMOVED lines=77> */
[----:B------:R-:W-:Y:S06]  /*32f0*/  RET.REL.NODEC R6 `(_ZN2at6native16triu_tril_kernelIalLb0ELi8ELb1EEEvNS_4cuda6detail10TensorInfoIT_T0_EENS4_IKS5_S6_EEllS6_) ;  /* 0xffffffcc06407950 */ /* 0x000fec0003c3ffff */
.L_x_2934:
        /* <DEDUP_REMOVED lines=16> */
.L_x_3294:


//--------------------- .text._ZN2at6native16triu_tril_kernelIaiLb0ELi8ELb0EEEvNS_4cuda6detail10TensorInfoIT_T0_EENS4_IKS5_S6_EEllS6_ --------------------------
	.section	.text._ZN2at6native16triu_tril_kernelIaiLb0ELi8ELb0EEEvNS_4cuda6detail10TensorInfoIT_T0_EENS4_IKS5_S6_EEllS6_,"ax",@progbits
	.align	128
        .global         _ZN2at6native16triu_tril_kernelIaiLb0ELi8ELb0EEEvNS_4cuda6detail10TensorInfoIT_T0_EENS4_IKS5_S6_EEllS6_
        .type           _ZN2at6native16triu_tril_kernelIaiLb0ELi8ELb0EEEvNS_4cuda6detail10TensorInfoIT_T0_EENS4_IKS5_S6_EEllS6_,@function
        .size           _ZN2at6native16triu_tril_kernelIaiLb0ELi8ELb0EEEvNS_4cuda6detail10TensorInfoIT_T0_EENS4_IKS5_S6_EEllS6_,(.L_x_3295 - _ZN2at6native16triu_tril_kernelIaiLb0ELi8ELb0EEEvNS_4cuda6detail10TensorInfoIT_T0_EENS4_IKS5_S6_EEllS6_)
        .other          _ZN2at6native16triu_tril_kernelIaiLb0ELi8ELb0EEEvNS_4cuda6detail10TensorInfoIT_T0_EENS4_IKS5_S6_EEllS6_,@"STO_CUDA_ENTRY STV_DEFAULT"
_ZN2at6native16triu_tril_kernelIaiLb0ELi8ELb0EEEvNS_4cuda6detail10TensorInfoIT_T0_EENS4_IKS5_S6_EEllS6_:
.text._ZN2at6native16triu_tril_kernelIaiLb0ELi8ELb0EEEvNS_4cuda6detail10TensorInfoIT_T0_EENS4_IKS5_S6_EEllS6_:
        /* <DEDUP_REMOVED lines=23> */
[----:B------:R-:W-:Y:S05]  /*0170*/  CALL.REL.NOINC `($__internal_147_$__cuda_sm20_div_s64) ;  /* 0x0000002000847944 */ /* 0x000fea0003c00000 */
[--C-:B------:R-:W-:Y:S01]  /*0180*/  IMAD.MOV R0, RZ, RZ, -R8.reuse ;  /* 0x000000ffff007224 */ /* 0x100fe200078e0a08 */
[----:B------:R-:W-:Y:S01]  /*0190*/  ULDC UR6, c[0x0][0x3d0] ;  /* 0x0000f40000067ab9 */ /* 0x000fe20000000800 */
[----:B------:R-:W-:Y:S02]  /*01a0*/  IMAD.MOV.U32 R16, RZ, RZ, R8 ;  /* 0x000000ffff107224 */ /* 0x000fe400078e0008 */
[----:B------:R-:W-:Y:S02]  /*01b0*/  IMAD.MOV.U32 R17, RZ, RZ, R9 ;  /* 0x000000ffff117224 */ /* 0x000fe400078e0009 */
[----:B------:R-:W-:Y:S01]  /*01c0*/  IMAD R3, R0, UR6, R3 ;  /* 0x0000000600037c24 */ /* 0x000fe2000f8e0203 */
[----:B------:R-:W-:Y:S06]  /*01d0*/  BRA `(.L_x_2937) ;  /* 0x0000000000547947 */ /* 0x000fec0003800000 */
.L_x_2936:
        /* <DEDUP_REMOVED lines=21> */
.L_x_2937:
[----:B------:R-:W-:Y:S05]  /*0330*/  BSYNC B0 ;  /* 0x0000000000007941 */ /* 0x000fea0003800000 */
.L_x_2935:
        /* <DEDUP_REMOVED lines=15> */
[----:B------:R-:W-:Y:S05]  /*0430*/  CALL.REL.NOINC `($__internal_147_$__cuda_sm20_div_s64) ;  /* 0x0000001c00d47944 */ /* 0x000fea0003c00000 */
[--C-:B------:R-:W-:Y:S02]  /*0440*/  IMAD.MOV R5, RZ, RZ, -R8.reuse ;  /* 0x000000ffff057224 */ /* 0x100fe400078e0a08 */
[----:B------:R-:W-:Y:S02]  /*0450*/  IMAD.MOV.U32 R14, RZ, RZ, R8 ;  /* 0x000000ffff0e7224 */ /* 0x000fe400078e0008 */
[----:B------:R-:W-:Y:S02]  /*0460*/  IMAD.MOV.U32 R15, RZ, RZ, R9 ;  /* 0x000000ffff0f7224 */ /* 0x000fe400078e0009 */
[----:B------:R-:W-:Y:S01]  /*0470*/  IMAD R2, R5, UR5, R16 ;  /* 0x0000000505027c24 */ /* 0x000fe2000f8e0210 */
[----:B------:R-:W-:Y:S06]  /*0480*/  BRA `(.L_x_2940) ;  /* 0x0000000000547947 */ /* 0x000fec0003800000 */
.L_x_2939:
        /* <DEDUP_REMOVED lines=21> */
.L_x_2940:
[----:B------:R-:W-:Y:S05]  /*05e0*/  BSYNC B0 ;  /* 0x0000000000007941 */ /* 0x000fea0003800000 */
.L_x_2938:
        /* <DEDUP_REMOVED lines=24> */
.L_x_2946:
        /* <DEDUP_REMOVED lines=12> */
[----:B------:R-:W-:Y:S02]  /*0830*/  IMAD.MOV R7, RZ, RZ, -R8 ;  /* 0x000000ffff077224 */ /* 0x000fe400078e0a08 */
[----:B------:R-:W-:Y:S02]  /*0840*/  IMAD.MOV.U32 R15, RZ, RZ, R9 ;  /* 0x000000ffff0f7224 */ /* 0x000fe400078e0009 */
[----:B------:R-:W-:Y:S02]  /*0850*/  IMAD R7, R7, UR10, R14 ;  /* 0x0000000a07077c24 */ /* 0x000fe4000f8e020e */
[----:B------:R-:W-:Y:S01]  /*0860*/  IMAD.MOV.U32 R14, RZ, RZ, R8 ;  /* 0x000000ffff0e7224 */ /* 0x000fe200078e0008 */
[----:B------:R-:W-:Y:S06]  /*0870*/  BRA `(.L_x_2945) ;  /* 0x0000000000587947 */ /* 0x000fec0003800000 */
.L_x_2944:
        /* <DEDUP_REMOVED lines=22> */
.L_x_2945:
[----:B------:R-:W-:Y:S05]  /*09e0*/  BSYNC B0 ;  /* 0x0000000000007941 */ /* 0x000fea0003800000 */
.L_x_2943:
        /* <DEDUP_REMOVED lines=10> */
.L_x_2942:
        /* <DEDUP_REMOVED lines=9> */
.L_x_2959:
        /* <DEDUP_REMOVED lines=12> */
[----:B------:R-:W-:Y:S01]  /*0be0*/  IMAD.MOV R15, RZ, RZ, -R8 ;  /* 0x000000ffff0f7224 */ /* 0x000fe200078e0a08 */
[----:B------:R-:W-:Y:S01]  /*0bf0*/  MOV R16, R8 ;  /* 0x0000000800107202 */ /* 0x000fe20000000f00 */
[----:B------:R-:W-:Y:S02]  /*0c00*/  IMAD.MOV.U32 R17, RZ, RZ, R9 ;  /* 0x000000ffff117224 */ /* 0x000fe400078e0009 */
[----:B------:R-:W-:Y:S01]  /*0c10*/  IMAD R15, R15, UR5, R14 ;  /* 0x000000050f0f7c24 */ /* 0x000fe2000f8e020e */
[----:B------:R-:W-:Y:S06]  /*0c20*/  BRA `(.L_x_2949) ;  /* 0x0000000000547947 */ /* 0x000fec0003800000 */
.L_x_2948:
        /* <DEDUP_REMOVED lines=21> */
.L_x_2949:
[----:B------:R-:W-:Y:S05]  /*0d80*/  BSYNC B0 ;  /* 0x0000000000007941 */ /* 0x000fea0003800000 */
.L_x_2947:
        /* <DEDUP_REMOVED lines=21> */
.L_x_2951:
        /* <DEDUP_REMOVED lines=21> */
.L_x_2952:
[----:B------:R-:W-:Y:S05]  /*1030*/  BSYNC B0 ;  /* 0x0000000000007941 */ /* 0x000fea0003800000 */
.L_x_2950:
        /* <DEDUP_REMOVED lines=21> */
.L_x_2954:
        /* <DEDUP_REMOVED lines=21> */
.L_x_2955:
[----:B------:R-:W-:Y:S05]  /*12e0*/  BSYNC B0 ;  /* 0x0000000000007941 */ /* 0x000fea0003800000 */
.L_x_2953:
        /* <DEDUP_REMOVED lines=21> */
.L_x_2957:
        /* <DEDUP_REMOVED lines=21> */
.L_x_2958:
[----:B------:R-:W-:Y:S05]  /*1590*/  BSYNC B0 ;  /* 0x0000000000007941 */ /* 0x000fea0003800000 */
.L_x_2956:
        /* <DEDUP_REMOVED lines=11> */
.L_x_2941:
        /* <DEDUP_REMOVED lines=89> */
.L_x_2963:
[----:B------:R-:W-:Y:S05]  /*1be0*/  BSYNC B1 ;  /* 0x0000000000017941 */ /* 0x000fea0003800000 */
.L_x_2962:
        /* <DEDUP_REMOVED lines=47> */
.L_x_2961:
        /* <DEDUP_REMOVED lines=8> */
.L_x_2964:
[----:B------:R-:W-:Y:S05]  /*1f60*/  BSYNC B0 ;  /* 0x0000000000007941 */ /* 0x000fea0003800000 */
.L_x_2960:
        /* <DEDUP_REMOVED lines=66> */
        .weak           $__internal_147_$__cuda_sm20_div_s64
        .type           $__internal_147_$__cuda_sm20_div_s64,@function
        .size           $__internal_147_$__cuda_sm20_div_s64,(.L_x_3295 - $__internal_147_$__cuda_sm20_div_s64)
$__internal_147_$__cuda_sm20_div_s64:
        /* <DEDUP_REMOVED lines=82> */
[----:B------:R-:W-:Y:S06]  /*28b0*/  RET.REL.NODEC R6 `(_ZN2at6native16triu_tril_kernelIaiLb0ELi8ELb0EEEvNS_4cuda6detail10TensorInfoIT_T0_EENS4_IKS5_S6_EEllS6_) ;  /* 0xffffffd406d07950 */ /* 0x000fec0003c3ffff */
.L_x_2965:
        /* <DEDUP_REMOVED lines=12> */
.L_x_3295:


//--------------------- .text._ZN2at6native16triu_tril_kernelIaiLb0ELi8ELb1EEEvNS_4cuda6detail10TensorInfoIT_T0_EENS4_IKS5_S6_EEllS6_ --------------------------
	.section	.text._ZN2at6native16triu_tril_kernelIaiLb0ELi8ELb1EEEvNS_4cuda6detail10TensorInfoIT_T0_EENS4_IKS5_S6_EEllS6_,"ax",@progbits
	.align	128
        .global         _ZN2at6native16triu_tril_kernelIaiLb0ELi8ELb1EEEvNS_4cuda6detail10TensorInfoIT_T0_EENS4_IKS5_S6_EEllS6_
        .type           _ZN2at6native16triu_tril_kernelIaiLb0ELi8ELb1EEEvNS_4cuda6detail10TensorInfoIT_T0_EENS4_IKS5_S6_EEllS6_,@function
        .size           _ZN2at6native16triu_tril_kernelIaiLb0ELi8ELb1EEEvNS_4cuda6detail10TensorInfoIT_T0_EENS4_IKS5_S6_EEllS6_,(.L_x_3297 - _ZN2at6native16triu_tril_kernelIaiLb0ELi8ELb1EEEvNS_4cuda6detail10TensorInfoIT_T0_EENS4_IKS5_S6_EEllS6_)
        .other          _ZN2at6native16triu_tril_kernelIaiLb0ELi8ELb1EEEvNS_4cuda6detail10TensorInfoIT_T0_EENS4_IKS5_S6_EEllS6_,@"STO_CUDA_ENTRY STV_DEFAULT"
_ZN2at6native16triu_tril_kernelIaiLb0ELi8ELb1EEEvNS_4cuda6detail10TensorInfoIT_T0_EENS4_IKS5_S6_EEllS6_:
.text._ZN2at6native16triu_tril_kernelIaiLb0ELi8ELb1EEEvNS_4cuda6detail10TensorInfoIT_T0_EENS4_IKS5_S6_EEllS6_:
        /* <DEDUP_REMOVED lines=23> */
[----:B------:R-:W-:Y:S05]  /*0170*/  CALL.REL.NOINC `($__internal_148_$__cuda_sm20_div_s64) ;  /* 0x0000001c00807944 */ /* 0x000fea0003c00000 */
[----:B------:R-:W-:Y:S01]  /*0180*/  IMAD.MOV R3, RZ, RZ, -R8 ;  /* 0x000000ffff037224 */ /* 0x000fe200078e0a08 */
[----:B------:R-:W-:-:S03]  /*0190*/  ULDC UR6, c[0x0][0x3d0] ;  /* 0x0000f40000067ab9 */ /* 0x000fc60000000800 */
[----:B------:R-:W-:Y:S01]  /*01a0*/  IMAD R4, R3, UR6, R4 ;  /* 0x0000000603047c24 */ /* 0x000fe2000f8e0204 */
[----:B------:R-:W-:Y:S06]  /*01b0*/  BRA `(.L_x_2968) ;  /* 0x0000000000547947 */ /* 0x000fec0003800000 */
.L_x_2967:
        /* <DEDUP_REMOVED lines=21> */
.L_x_2968:
[----:B------:R-:W-:Y:S05]  /*0310*/  BSYNC B0 ;  /* 0x0000000000007941 */ /* 0x000fea0003800000 */
.L_x_2966:
        /* <DEDUP_REMOVED lines=13> */
[----:B------:R-:W-:Y:S05]  /*03f0*/  CALL.REL.NOINC `($__internal_149_$__cuda_sm20_rem_s64) ;  /* 0x00000020002c7944 */ /* 0x000fea0003c00000 */
[----:B------:R-:W-:Y:S01]  /*0400*/  IMAD.MOV.U32 R3, RZ, RZ, R5 ;  /* 0x000000ffff037224 */ /* 0x000fe200078e0005 */
[----:B------:R-:W-:Y:S06]  /*0410*/  BRA `(.L_x_2971) ;  /* 0x0000000000447947 */ /* 0x000fec0003800000 */
.L_x_2970:
        /* <DEDUP_REMOVED lines=17> */
.L_x_2971:
[----:B------:R-:W-:Y:S05]  /*0530*/  BSYNC B0 ;  /* 0x0000000000007941 */ /* 0x000fea0003800000 */
.L_x_2969:
        /* <DEDUP_REMOVED lines=17> */
[----:B0-----:R-:W-:Y:S05]  /*0650*/  CALL.REL.NOINC `($__internal_148_$__cuda_sm20_div_s64) ;  /* 0x0000001800487944 */ /* 0x001fea0003c00000 */
[----:B------:R-:W-:Y:S01]  /*0660*/  IMAD.MOV.U32 R14, RZ, RZ, R8 ;  /* 0x000000ffff0e7224 */ /* 0x000fe200078e0008 */
[----:B------:R-:W-:Y:S01]  /*0670*/  MOV R15, R9 ;  /* 0x00000009000f7202 */ /* 0x000fe20000000f00 */
[----:B------:R-:W-:Y:S06]  /*0680*/  BRA `(.L_x_2974) ;  /* 0x00000000004c7947 */ /* 0x000fec0003800000 */
.L_x_2973:
        /* <DEDUP_REMOVED lines=19> */
.L_x_2974:
[----:B------:R-:W-:Y:S05]  /*07c0*/  BSYNC B0 ;  /* 0x0000000000007941 */ /* 0x000fea0003800000 */
.L_x_2972:
        /* <DEDUP_REMOVED lines=18> */
.L_x_2980:
        /* <DEDUP_REMOVED lines=10> */
[----:B------:R-:W-:Y:S05]  /*0990*/  CALL.REL.NOINC `($__internal_148_$__cuda_sm20_div_s64) ;  /* 0x0000001400787944 */ /* 0x000fea0003c00000 */
[----:B------:R-:W-:Y:S01]  /*09a0*/  IADD3 R5, -R8, RZ, RZ ;  /* 0x000000ff08057210 */ /* 0x000fe20007ffe1ff */
[----:B------:R-:W-:-:S04]  /*09b0*/  IMAD.MOV.U32 R15, RZ, RZ, R9 ;  /* 0x000000ffff0f7224 */ /* 0x000fc800078e0009 */
[----:B------:R-:W-:Y:S02]  /*09c0*/  IMAD R10, R10, R5, R14 ;  /* 0x000000050a0a7224 */ /* 0x000fe400078e020e */
[----:B------:R-:W-:Y:S01]  /*09d0*/  IMAD.MOV.U32 R14, RZ, RZ, R8 ;  /* 0x000000ffff0e7224 */ /* 0x000fe200078e0008 */
[----:B------:R-:W-:Y:S06]  /*09e0*/  BRA `(.L_x_2979) ;  /* 0x0000000000587947 */ /* 0x000fec0003800000 */
.L_x_2978:
        /* <DEDUP_REMOVED lines=22> */
.L_x_2979:
[----:B------:R-:W-:Y:S05]  /*0b50*/  BSYNC B0 ;  /* 0x0000000000007941 */ /* 0x000fea0003800000 */
.L_x_2977:
        /* <DEDUP_REMOVED lines=8> */
.L_x_2976:
[----:B------:R-:W-:-:S13]  /*0be0*/  ISETP.GE.U32.AND P0, PT, R21, 0x3, PT ;  /* 0x000000031500780c */ /* 0x000fda0003f06070 */
[----:B------:R-:W-:Y:S05]  /*0bf0*/  @!P0 BRA `(.L_x_2975) ;  /* 0x0000000800b88947 */ /* 0x000fea0003800000 */
[C---:B------:R-:W-:Y:S01]  /*0c00*/  SHF.L.U32 R22, R20.reuse, 0x2, RZ ;  /* 0x0000000214167819 */ /* 0x040fe200000006ff */
[----:B------:R-:W-:Y:S02]  /*0c10*/  IMAD.MOV.U32 R5, RZ, RZ, 0x6c ;  /* 0x0000006cff057424 */ /* 0x000fe400078e00ff */
[C---:B------:R-:W-:Y:S02]  /*0c20*/  VIADD R21, R20.reuse, 0x4 ;  /* 0x0000000414157836 */ /* 0x040fe40000000000 */
[----:B------:R-:W-:Y:S02]  /*0c30*/  IMAD R20, R20, 0x4, R5 ;  /* 0x0000000414147824 */ /* 0x000fe400078e0205 */
[----:B------:R-:W-:-:S07]  /*0c40*/  VIADD R22, R22, 0xe0 ;  /* 0x000000e016167836 */ /* 0x000fce0000000000 */
.L_x_2993:
        /* <DEDUP_REMOVED lines=16> */
.L_x_2982:
        /* <DEDUP_REMOVED lines=22> */
.L_x_2983:
[----:B------:R-:W-:Y:S05]  /*0eb0*/  BSYNC B0 ;  /* 0x0000000000007941 */ /* 0x000fea0003800000 */
.L_x_2981:
        /* <DEDUP_REMOVED lines=12> */
[----:B------:R-:W-:Y:S05]  /*0f80*/  CALL.REL.NOINC `($__internal_148_$__cuda_sm20_div_s64) ;  /* 0x0000000c00fc7944 */ /* 0x000fea0003c00000 */
[----:B------:R-:W-:Y:S01]  /*0f90*/  IMAD.MOV R11, RZ, RZ, -R8 ;  /* 0x000000ffff0b7224 */ /* 0x000fe200078e0a08 */
[----:B------:R-:W-:-:S03]  /*0fa0*/  MOV R15, R9 ;  /* 0x00000009000f7202 */ /* 0x000fc60000000f00 */
[----:B------:R-:W-:Y:S02]  /*0fb0*/  IMAD R11, R10, R11, R14 ;  /* 0x0000000b0a0b7224 */ /* 0x000fe400078e020e */
[----:B------:R-:W-:Y:S01]  /*0fc0*/  IMAD.MOV.U32 R14, RZ, RZ, R8 ;  /* 0x000000ffff0e7224 */ /* 0x000fe200078e0008 */
[----:B------:R-:W-:Y:S06]  /*0fd0*/  BRA `(.L_x_2986) ;  /* 0x0000000000587947 */ /* 0x000fec0003800000 */
.L_x_2985:
        /* <DEDUP_REMOVED lines=22> */
.L_x_2986:
[----:B------:R-:W-:Y:S05]  /*1140*/  BSYNC B0 ;  /* 0x0000000000007941 */ /* 0x000fea0003800000 */
.L_x_2984:
        /* <DEDUP_REMOVED lines=13> */
[----:B------:R-:W-:Y:S02]  /*1220*/  IMAD.MOV R11, RZ, RZ, -R8 ;  /* 0x000000ffff0b7224 */ /* 0x000fe400078e0a08 */
[----:B------:R-:W-:Y:S02]  /*1230*/  IMAD.MOV.U32 R15, RZ, RZ, R9 ;  /* 0x000000ffff0f7224 */ /* 0x000fe400078e0009 */
[----:B------:R-:W-:Y:S01]  /*1240*/  IMAD R11, R10, R11, R14 ;  /* 0x0000000b0a0b7224 */ /* 0x000fe200078e020e */
[----:B------:R-:W-:Y:S01]  /*1250*/  MOV R14, R8 ;  /* 0x00000008000e7202 */ /* 0x000fe20000000f00 */
[----:B------:R-:W-:Y:S06]  /*1260*/  BRA `(.L_x_2989) ;  /* 0x0000000000587947 */ /* 0x000fec0003800000 */
.L_x_2988:
        /* <DEDUP_REMOVED lines=22> */
.L_x_2989:
[----:B------:R-:W-:Y:S05]  /*13d0*/  BSYNC B0 ;  /* 0x0000000000007941 */ /* 0x000fea0003800000 */
.L_x_2987:
        /* <DEDUP_REMOVED lines=18> */
.L_x_2991:
        /* <DEDUP_REMOVED lines=22> */
.L_x_2992:
[----:B------:R-:W-:Y:S05]  /*1660*/  BSYNC B0 ;  /* 0x0000000000007941 */ /* 0x000fea0003800000 */
.L_x_2990:
[----:B------:R0:W1:Y:S01]  /*1670*/  LDC R5, c[0x0][R20+0x204] ;  /* 0x0000810014057b82 */ /* 0x0000620000000800 */
[----:B------:R-:W-:Y:S01]  /*1680*/  VIADD R21, R21, 0xfffffffc ;  /* 0xfffffffc15157836 */ /* 0x000fe20000000000 */
[----:B------:R-:W-:-:S04]  /*1690*/  IADD3 R22, R22, -0x10, RZ ;  /* 0xfffffff016167810 */ /* 0x000fc80007ffe0ff */
[----:B------:R-:W-:Y:S01]  /*16a0*/  ISETP.GT.AND P0, PT, R21, 0x3, PT ;  /* 0x000000031500780c */ /* 0x000fe20003f04270 */
[----:B0-----:R-:W-:Y:S02]  /*16b0*/  VIADD R20, R20, 0xfffffff0 ;  /* 0xfffffff014147836 */ /* 0x001fe40000000000 */
[----:B-1----:R-:W-:-:S10]  /*16c0*/  IMAD R0, R5, R10, R0 ;  /* 0x0000000a05007224 */ /* 0x002fd400078e0200 */
[----:B------:R-:W-:Y:S05]  /*16d0*/  @P0 BRA `(.L_x_2993) ;  /* 0xfffffff4005c0947 */ /* 0x000fea000383ffff */
.L_x_2975:
        /* <DEDUP_REMOVED lines=32> */
.L_x_2995:
[----:B------:R-:W-:Y:S05]  /*18e0*/  BSYNC B0 ;  /* 0x0000000000007941 */ /* 0x000fea0003800000 */
.L_x_2994:
        /* <DEDUP_REMOVED lines=17> */
.L_x_2997:
[----:B------:R-:W-:Y:S05]  /*1a00*/  BSYNC B0 ;  /* 0x0000000000007941 */ /* 0x000fea0003800000 */
.L_x_2996:
        /* <DEDUP_REMOVED lines=17> */
.L_x_2999:
[----:B------:R-:W-:Y:S05]  /*1b20*/  BSYNC B0 ;  /* 0x0000000000007941 */ /* 0x000fea0003800000 */
.L_x_2998:
        /* <DEDUP_REMOVED lines=17> */
.L_x_3001:
[----:B------:R-:W-:Y:S05]  /*1c40*/  BSYNC B0 ;  /* 0x0000000000007941 */ /* 0x000fea0003800000 */
.L_x_3000:
        /* <DEDUP_REMOVED lines=17> */
.L_x_3003:
[----:B------:R-:W-:Y:S05]  /*1d60*/  BSYNC B0 ;  /* 0x0000000000007941 */ /* 0x000fea0003800000 */
.L_x_3002:
        /* <DEDUP_REMOVED lines=17> */
.L_x_3005:
[----:B------:R-:W-:Y:S05]  /*1e80*/  BSYNC B0 ;  /* 0x0000000000007941 */ /* 0x000fea0003800000 */
.L_x_3004:
        /* <DEDUP_REMOVED lines=15> */
        .weak           $__internal_148_$__cuda_sm20_div_s64
        .type           $__internal_148_$__cuda_sm20_div_s64,@function
        .size           $__internal_148_$__cuda_sm20_div_s64,($__internal_149_$__cuda_sm20_rem_s64 - $__internal_148_$__cuda_sm20_div_s64)
$__internal_148_$__cuda_sm20_div_s64:
        /* <DEDUP_REMOVED lines=82> */
[----:B------:R-:W-:Y:S05]  /*24a0*/  RET.REL.NODEC R6 `(_ZN2at6native16triu_tril_kernelIaiLb0ELi8ELb1EEEvNS_4cuda6detail10TensorInfoIT_T0_EENS4_IKS5_S6_EEllS6_) ;  /* 0xffffffd806d47950 */ /* 0x000fea0003c3ffff */
        .weak           $__internal_149_$__cuda_sm20_rem_s64
        .type           $__internal_149_$__cuda_sm20_rem_s64,@function
        .size           $__internal_149_$__cuda_sm20_rem_s64,(.L_x_3297 - $__internal_149_$__cuda_sm20_rem_s64)
$__internal_149_$__cuda_sm20_rem_s64:
        /* <DEDUP_REMOVED lines=72> */
[----:B------:R-:W-:Y:S05]  /*2930*/  RET.REL.NODEC R2 `(_ZN2at6native16triu_tril_kernelIaiLb0ELi8ELb1EEEvNS_4cuda6detail10TensorInfoIT_T0_EENS4_IKS5_S6_EEllS6_) ;  /* 0xffffffd402b07950 */ /* 0x000fea0003c3ffff */
.L_x_3006:
        /* <DEDUP_REMOVED lines=12> */
.L_x_3297:


//--------------------- .text._ZN2at6native16triu_tril_kernelIhlLb0ELi8ELb0EEEvNS_4cuda6detail10TensorInfoIT_T0_EENS4_IKS5_S6_EEllS6_ --------------------------
	.section	.text._ZN2at6native16triu_tril_kernelIhlLb0ELi8ELb0EEEvNS_4cuda6detail10TensorInfoIT_T0_EENS4_IKS5_S6_EEllS6_,"ax",@progbits
	.align	128
        .global         _ZN2at6native16triu_tril_kernelIhlLb0ELi8ELb0EEEvNS_4cuda6detail10TensorInfoIT_T0_EENS4_IKS5_S6_EEllS6_
        .type           _ZN2at6native16triu_tril_kernelIhlLb0ELi8ELb0EEEvNS_4cuda6detail10TensorInfoIT_T0_EENS4_IKS5_S6_EEllS6_,@function
        .size           _ZN2at6native16triu_tril_kernelIhlLb0ELi8ELb0EEEvNS_4cuda6detail10TensorInfoIT_T0_EENS4_IKS5_S6_EEllS6_,(.L_x_3298 - _ZN2at6native16triu_tril_kernelIhlLb0ELi8ELb0EEEvNS_4cuda6detail10TensorInfoIT_T0_EENS4_IKS5_S6_EEllS6_)
        .other          _ZN2at6native16triu_tril_kernelIhlLb0ELi8ELb0EEEvNS_4cuda6detail10TensorInfoIT_T0_EENS4_IKS5_S6_EEllS6_,@"STO_CUDA_ENTRY STV_DEFAULT"
_ZN2at6native16triu_tril_kernelIhlLb0ELi8ELb0EEEvNS_4cuda6detail10TensorInfoIT_T0_EENS4_IKS5_S6_EEllS6_:
.text._ZN2at6native16triu_tril_kernelIhlLb0ELi8ELb0EEEvNS_4cuda6detail10TensorInfoIT_T0_EENS4_IKS5_S6_EEllS6_:
        /* <DEDUP_REMOVED lines=23> */
[----:B------:R-:W-:Y:S05]  /*0170*/  CALL.REL.NOINC `($__internal_150_$__cuda_sm20_div_s64) ;  /* 0x0000002800f47944 */ /* 0x000fea0003c00000 */
        /* <DEDUP_REMOVED lines=10> */
.L_x_3008:
        /* <DEDUP_REMOVED lines=23> */
.L_x_3009:
[----:B------:R-:W-:Y:S05]  /*0390*/  BSYNC B0 ;  /* 0x0000000000007941 */ /* 0x000fea0003800000 */
.L_x_3007:
        /* <DEDUP_REMOVED lines=18> */
[----:B------:R-:W-:Y:S05]  /*04c0*/  CALL.REL.NOINC `($__internal_150_$__cuda_sm20_div_s64) ;  /* 0x0000002800207944 */ /* 0x000fea0003c00000 */
        /* <DEDUP_REMOVED lines=9> */
.L_x_3011:
        /* <DEDUP_REMOVED lines=22> */
.L_x_3012:
[----:B------:R-:W-:Y:S05]  /*06c0*/  BSYNC B0 ;  /* 0x0000000000007941 */ /* 0x000fea0003800000 */
.L_x_3010:
        /* <DEDUP_REMOVED lines=57> */
.L_x_3018:
        /* <DEDUP_REMOVED lines=26> */
.L_x_3016:
        /* <DEDUP_REMOVED lines=23> */
.L_x_3017:
[----:B------:R-:W-:Y:S05]  /*0d70*/  BSYNC B0 ;  /* 0x0000000000007941 */ /* 0x000fea0003800000 */
.L_x_3015:
        /* <DEDUP_REMOVED lines=19> */
.L_x_3014:
        /* <DEDUP_REMOVED lines=13> */
.L_x_3031:
        /* <DEDUP_REMOVED lines=14> */
[----:B------:R-:W-:Y:S05]  /*1060*/  CALL.REL.NOINC `($__internal_150_$__cuda_sm20_div_s64) ;  /* 0x0000001c00387944 */ /* 0x000fea0003c00000 */
        /* <DEDUP_REMOVED lines=10> */
.L_x_3020:
        /* <DEDUP_REMOVED lines=23> */
.L_x_3021:
[----:B------:R-:W-:Y:S05]  /*1280*/  BSYNC B0 ;  /* 0x0000000000007941 */ /* 0x000fea0003800000 */
.L_x_3019:
        /* <DEDUP_REMOVED lines=24> */
[----:B------:R-:W-:Y:S05]  /*1410*/  CALL.REL.NOINC `($__internal_150_$__cuda_sm20_div_s64) ;  /* 0x00000018004c7944 */ /* 0x000fea0003c00000 */
        /* <DEDUP_REMOVED lines=10> */
.L_x_3023:
        /* <DEDUP_REMOVED lines=23> */
.L_x_3024:
[----:B------:R-:W-:Y:S05]  /*1630*/  BSYNC B0 ;  /* 0x0000000000007941 */ /* 0x000fea0003800000 */
.L_x_3022:
        /* <DEDUP_REMOVED lines=26> */
[----:B------:R-:W-:Y:S05]  /*17e0*/  CALL.REL.NOINC `($__internal_150_$__cuda_sm20_div_s64) ;  /* 0x0000001400587944 */ /* 0x000fea0003c00000 */
        /* <DEDUP_REMOVED lines=10> */
.L_x_3026:
        /* <DEDUP_REMOVED lines=23> */
.L_x_3027:
[----:B------:R-:W-:Y:S05]  /*1a00*/  BSYNC B0 ;  /* 0x0000000000007941 */ /* 0x000fea0003800000 */
.L_x_3025:
        /* <DEDUP_REMOVED lines=38> */
.L_x_3029:
        /* <DEDUP_REMOVED lines=22> */
.L_x_3030:
[----:B------:R-:W-:Y:S05]  /*1dd0*/  BSYNC B0 ;  /* 0x0000000000007941 */ /* 0x000fea0003800000 */
.L_x_3028:
        /* <DEDUP_REMOVED lines=19> */
.L_x_3013:
        /* <DEDUP_REMOVED lines=108> */
.L_x_3035:
[----:B------:R-:W-:Y:S05]  /*25d0*/  BSYNC B1 ;  /* 0x0000000000017941 */ /* 0x000fea0003800000 */
.L_x_3034:
        /* <DEDUP_REMOVED lines=42> */
.L_x_3033:
[----:B------:R-:W-:Y:S05]  /*2880*/  BSYNC B0 ;  /* 0x0000000000007941 */ /* 0x000fea0003800000 */
.L_x_3032:
        /* <DEDUP_REMOVED lines=76> */
        .weak           $__internal_150_$__cuda_sm20_div_s64
        .type           $__internal_150_$__cuda_sm20_div_s64,@function
        .size           $__internal_150_$__cuda_sm20_div_s64,(.L_x_3298 - $__internal_150_$__cuda_sm20_div_s64)
$__internal_150_$__cuda_sm20_div_s64:
        /* <DEDUP_REMOVED lines=83> */
[----:B------:R-:W-:Y:S06]  /*3280*/  RET.REL.NODEC R20 `(_ZN2at6native16triu_tril_kernelIhlLb0ELi8ELb0EEEvNS_4cuda6detail10TensorInfoIT_T0_EENS4_IKS5_S6_EEllS6_) ;  /* 0xffffffcc145c7950 */ /* 0x000fec0003c3ffff */
.L_x_3036:
        /* <DEDUP_REMOVED lines=15> */
.L_x_3298:


//--------------------- .text._ZN2at6native16triu_tril_kernelIhlLb0ELi8ELb1EEEvNS_4cuda6detail10TensorInfoIT_T0_EENS4_IKS5_S6_EEllS6_ --------------------------
	.section	.text._ZN2at6native16triu_tril_kernelIhlLb0ELi8ELb1EEEvNS_4cuda6detail10TensorInfoIT_T0_EENS4_IKS5_S6_EEllS6_,"ax",@progbits
	.align	128
        .global         _ZN2at6native16triu_tril_kernelIhlLb0ELi8ELb1EEEvNS_4cuda6detail10TensorInfoIT_T0_EENS4_IKS5_S6_EEllS6_
        .type           _ZN2at6native16triu_tril_kernelIhlLb0ELi8ELb1EEEvNS_4cuda6detail10TensorInfoIT_T0_EENS4_IKS5_S6_EEllS6_,@function
        .size           _ZN2at6native16triu_tril_kernelIhlLb0ELi8ELb1EEEvNS_4cuda6detail10TensorInfoIT_T0_EENS4_IKS5_S6_EEllS6_,(.L_x_3300 - _ZN2at6native16triu_tril_kernelIhlLb0ELi8ELb1EEEvNS_4cuda6detail10TensorInfoIT_T0_EENS4_IKS5_S6_EEllS6_)
        .other          _ZN2at6native16triu_tril_kernelIhlLb0ELi8ELb1EEEvNS_4cuda6detail10TensorInfoIT_T0_EENS4_IKS5_S6_EEllS6_,@"STO_CUDA_ENTRY STV_DEFAULT"
_ZN2at6native16triu_tril_kernelIhlLb0ELi8ELb1EEEvNS_4cuda6detail10TensorInfoIT_T0_EENS4_IKS5_S6_EEllS6_:
.text._ZN2at6native16triu_tril_kernelIhlLb0ELi8ELb1EEEvNS_4cuda6detail10TensorInfoIT_T0_EENS4_IKS5_S6_EEllS6_:
        /* <DEDUP_REMOVED lines=23> */
[----:B------:R-:W-:Y:S05]  /*0170*/  CALL.REL.NOINC `($__internal_151_$__cuda_sm20_div_s64) ;  /* 0x0000002400dc7944 */ /* 0x000fea0003c00000 */
        /* <DEDUP_REMOVED lines=8> */
.L_x_3038:
        /* <DEDUP_REMOVED lines=23> */
.L_x_3039:
[----:B------:R-:W-:Y:S05]  /*0370*/  BSYNC B0 ;  /* 0x0000000000007941 */ /* 0x000fea0003800000 */
.L_x_3037:
        /* <DEDUP_REMOVED lines=12> */
[----:B------:R-:W-:Y:S05]  /*0440*/  CALL.REL.NOINC `($__internal_152_$__cuda_sm20_rem_s64) ;  /* 0x0000002800747944 */ /* 0x000fea0003c00000 */
[----:B------:R-:W-:Y:S05]  /*0450*/  BRA `(.L_x_3042) ;  /* 0x0000000000487947 */ /* 0x000fea0003800000 */
.L_x_3041:
        /* <DEDUP_REMOVED lines=18> */
.L_x_3042:
[----:B------:R-:W-:Y:S05]  /*0580*/  BSYNC B0 ;  /* 0x0000000000007941 */ /* 0x000fea0003800000 */
.L_x_3040:
        /* <DEDUP_REMOVED lines=21> */
[----:B------:R-:W-:Y:S05]  /*06e0*/  CALL.REL.NOINC `($__internal_151_$__cuda_sm20_div_s64) ;  /* 0x0000002000807944 */ /* 0x000fea0003c00000 */
[----:B------:R-:W-:Y:S01]  /*06f0*/  MOV R18, R10 ;  /* 0x0000000a00127202 */ /* 0x000fe20000000f00 */
[----:B------:R-:W-:Y:S01]  /*0700*/  IMAD.MOV.U32 R19, RZ, RZ, R11 ;  /* 0x000000ffff137224 */ /* 0x000fe200078e000b */
[----:B------:R-:W-:Y:S06]  /*0710*/  BRA `(.L_x_3045) ;  /* 0x00000000004c7947 */ /* 0x000fec0003800000 */
.L_x_3044:
        /* <DEDUP_REMOVED lines=19> */
.L_x_3045:
[----:B------:R-:W-:Y:S05]  /*0850*/  BSYNC B0 ;  /* 0x0000000000007941 */ /* 0x000fea0003800000 */
.L_x_3043:
        /* <DEDUP_REMOVED lines=42> */
.L_x_3051:
        /* <DEDUP_REMOVED lines=14> */
[----:B------:R-:W-:Y:S05]  /*0be0*/  CALL.REL.NOINC `($__internal_151_$__cuda_sm20_div_s64) ;  /* 0x0000001c00407944 */ /* 0x000fea0003c00000 */
        /* <DEDUP_REMOVED lines=11> */
.L_x_3049:
        /* <DEDUP_REMOVED lines=23> */
.L_x_3050:
[----:B------:R-:W-:Y:S05]  /*0e10*/  BSYNC B0 ;  /* 0x0000000000007941 */ /* 0x000fea0003800000 */
.L_x_3048:
        /* <DEDUP_REMOVED lines=14> */
.L_x_3047:
        /* <DEDUP_REMOVED lines=13> */
.L_x_3064:
        /* <DEDUP_REMOVED lines=14> */
[----:B------:R-:W-:Y:S05]  /*10b0*/  CALL.REL.NOINC `($__internal_151_$__cuda_sm20_div_s64) ;  /* 0x00000018000c7944 */ /* 0x000fea0003c00000 */
        /* <DEDUP_REMOVED lines=11> */
.L_x_3053:
        /* <DEDUP_REMOVED lines=23> */
.L_x_3054:
[----:B------:R-:W-:Y:S05]  /*12e0*/  BSYNC B0 ;  /* 0x0000000000007941 */ /* 0x000fea0003800000 */
.L_x_3052:
        /* <DEDUP_REMOVED lines=31> */
.L_x_3056:
        /* <DEDUP_REMOVED lines=23> */
.L_x_3057:
[----:B------:R-:W-:Y:S05]  /*1650*/  BSYNC B0 ;  /* 0x0000000000007941 */ /* 0x000fea0003800000 */
.L_x_3055:
        /* <DEDUP_REMOVED lines=33> */
.L_x_3059:
        /* <DEDUP_REMOVED lines=23> */
.L_x_3060:
[----:B------:R-:W-:Y:S05]  /*19e0*/  BSYNC B0 ;  /* 0x0000000000007941 */ /* 0x000fea0003800000 */
.L_x_3058:
        /* <DEDUP_REMOVED lines=32> */
.L_x_3062:
        /* <DEDUP_REMOVED lines=23> */
.L_x_3063:
[----:B------:R-:W-:Y:S05]  /*1d60*/  BSYNC B0 ;  /* 0x0000000000007941 */ /* 0x000fea0003800000 */
.L_x_3061:
        /* <DEDUP_REMOVED lines=13> */
.L_x_3046:
        /* <DEDUP_REMOVED lines=57> */
.L_x_3066:
[----:B------:R-:W-:Y:S05]  /*21d0*/  BSYNC B0 ;  /* 0x0000000000007941 */ /* 0x000fea0003800000 */
.L_x_3065:
        /* <DEDUP_REMOVED lines=23> */
.L_x_3068:
[----:B------:R-:W-:Y:S05]  /*2350*/  BSYNC B0 ;  /* 0x0000000000007941 */ /* 0x000fea0003800000 */
.L_x_3067:
        /* <DEDUP_REMOVED lines=22> */
.L_x_3070:
[----:B------:R-:W-:Y:S05]  /*24c0*/  BSYNC B0 ;  /* 0x0000000000007941 */ /* 0x000fea0003800000 */
.L_x_3069:
        /* <DEDUP_REMOVED lines=23> */
.L_x_3072:
[----:B------:R-:W-:Y:S05]  /*2640*/  BSYNC B0 ;  /* 0x0000000000007941 */ /* 0x000fea0003800000 */
.L_x_3071:
        /* <DEDUP_REMOVED lines=27> */
.L_x_3074:
[----:B------:R-:W-:Y:S05]  /*2800*/  BSYNC B0 ;  /* 0x0000000000007941 */ /* 0x000fea0003800000 */
.L_x_3073:
        /* <DEDUP_REMOVED lines=14> */
        .weak           $__internal_151_$__cuda_sm20_div_s64
        .type           $__internal_151_$__cuda_sm20_div_s64,@function
        .size           $__internal_151_$__cuda_sm20_div_s64,($__internal_152_$__cuda_sm20_rem_s64 - $__internal_151_$__cuda_sm20_div_s64)
$__internal_151_$__cuda_sm20_div_s64:
        /* <DEDUP_REMOVED lines=82> */
[----:B------:R-:W-:Y:S06]  /*2e10*/  RET.REL.NODEC R8 `(_ZN2at6native16triu_tril_kernelIhlLb0ELi8ELb1EEEvNS_4cuda6detail10TensorInfoIT_T0_EENS4_IKS5_S6_EEllS6_) ;  /* 0xffffffd008787950 */ /* 0x000fec0003c3ffff */
        .weak           $__internal_152_$__cuda_sm20_rem_s64
        .type           $__internal_152_$__cuda_sm20_rem_s64,@function
        .size           $__internal_152_$__cuda_sm20_rem_s64,(.L_x_3300 - $__internal_152_$__cuda_sm20_rem_s64)
$__internal_152_$__cuda_sm20_rem_s64:
        /* <DEDUP_REMOVED lines=77> */
[----:B------:R-:W-:Y:S06]  /*32f0*/  RET.REL.NODEC R6 `(_ZN2at6native16triu_tril_kernelIhlLb0ELi8ELb1EEEvNS_4cuda6detail10TensorInfoIT_T0_EENS4_IKS5_S6_EEllS6_) ;  /* 0xffffffcc06407950 */ /* 0x000fec0003c3ffff */
.L_x_3075:
        /* <DEDUP_REMOVED lines=16> */
.L_x_3300:


//--------------------- .text._ZN2at6native16triu_tril_kernelIhiLb0ELi8ELb0EEEvNS_4cuda6detail10TensorInfoIT_T0_EENS4_IKS5_S6_EEllS6_ --------------------------
	.section	.text._ZN2at6native16triu_tril_kernelIhiLb0ELi8ELb0EEEvNS_4cuda6detail10TensorInfoIT_T0_EENS4_IKS5_S6_EEllS6_,"ax",@progbits
	.align	128
        .global         _ZN2at6native16triu_tril_kernelIhiLb0ELi8ELb0EEEvNS_4cuda6detail10TensorInfoIT_T0_EENS4_IKS5_S6_EEllS6_
        .type           _ZN2at6native16triu_tril_kernelIhiLb0ELi8ELb0EEEvNS_4cuda6detail10TensorInfoIT_T0_EENS4_IKS5_S6_EEllS6_,@function
        .size           _ZN2at6native16triu_tril_kernelIhiLb0ELi8ELb0EEEvNS_4cuda6detail10TensorInfoIT_T0_EENS4_IKS5_S6_EEllS6_,(.L_x_3301 - _ZN2at6native16triu_tril_kernelIhiLb0ELi8ELb0EEEvNS_4cuda6detail10TensorInfoIT_T0_EENS4_IKS5_S6_EEllS6_)
        .other          _ZN2at6native16triu_tril_kernelIhiLb0ELi8ELb0EEEvNS_4cuda6detail10TensorInfoIT_T0_EENS4_IKS5_S6_EEllS6_,@"STO_CUDA_ENTRY STV_DEFAULT"
_ZN2at6native16triu_tril_kernelIhiLb0ELi8ELb0EEEvNS_4cuda6detail10TensorInfoIT_T0_EENS4_IKS5_S6_EEllS6_:
.text._ZN2at6native16triu_tril_kernelIhiLb0ELi8ELb0EEEvNS_4cuda6detail10TensorInfoIT_T0_EENS4_IKS5_S6_EEllS6_:
        /* <DEDUP_REMOVED lines=23> */
[----:B------:R-:W-:Y:S05]  /*0170*/  CALL.REL.NOINC `($__internal_153_$__cuda_sm20_div_s64) ;  /* 0x0000002000847944 */ /* 0x000fea0003c00000 */
[--C-:B------:R-:W-:Y:S01]  /*0180*/  IMAD.MOV R0, RZ, RZ, -R8.reuse ;  /* 0x000000ffff007224 */ /* 0x100fe200078e0a08 */
[----:B------:R-:W-:Y:S01]  /*0190*/  ULDC UR6, c[0x0][0x3d0] ;  /* 0x0000f40000067ab9 */ /* 0x000fe20000000800 */
[----:B------:R-:W-:Y:S02]  /*01a0*/  IMAD.MOV.U32 R16, RZ, RZ, R8 ;  /* 0x000000ffff107224 */ /* 0x000fe400078e0008 */
[----:B------:R-:W-:Y:S02]  /*01b0*/  IMAD.MOV.U32 R17, RZ, RZ, R9 ;  /* 0x000000ffff117224 */ /* 0x000fe400078e0009 */
[----:B------:R-:W-:Y:S01]  /*01c0*/  IMAD R3, R0, UR6, R3 ;  /* 0x0000000600037c24 */ /* 0x000fe2000f8e0203 */
[----:B------:R-:W-:Y:S06]  /*01d0*/  BRA `(.L_x_3078) ;  /* 0x0000000000547947 */ /* 0x000fec0003800000 */
.L_x_3077:
        /* <DEDUP_REMOVED lines=21> */
.L_x_3078:
[----:B------:R-:W-:Y:S05]  /*0330*/  BSYNC B0 ;  /* 0x0000000000007941 */ /* 0x000fea0003800000 */
.L_x_3076:
        /* <DEDUP_REMOVED lines=15> */
[----:B------:R-:W-:Y:S05]  /*0430*/  CALL.REL.NOINC `($__internal_153_$__cuda_sm20_div_s64) ;  /* 0x0000001c00d47944 */ /* 0x000fea0003c00000 */
[--C-:B------:R-:W-:Y:S02]  /*0440*/  IMAD.MOV R5, RZ, RZ, -R8.reuse ;  /* 0x000000ffff057224 */ /* 0x100fe400078e0a08 */
[----:B------:R-:W-:Y:S02]  /*0450*/  IMAD.MOV.U32 R14, RZ, RZ, R8 ;  /* 0x000000ffff0e7224 */ /* 0x000fe400078e0008 */
[----:B------:R-:W-:Y:S02]  /*0460*/  IMAD.MOV.U32 R15, RZ, RZ, R9 ;  /* 0x000000ffff0f7224 */ /* 0x000fe400078e0009 */
[----:B------:R-:W-:Y:S01]  /*0470*/  IMAD R2, R5, UR5, R16 ;  /* 0x0000000505027c24 */ /* 0x000fe2000f8e0210 */
[----:B------:R-:W-:Y:S06]  /*0480*/  BRA `(.L_x_3081) ;  /* 0x0000000000547947 */ /* 0x000fec0003800000 */
.L_x_3080:
        /* <DEDUP_REMOVED lines=21> */
.L_x_3081:
[----:B------:R-:W-:Y:S05]  /*05e0*/  BSYNC B0 ;  /* 0x0000000000007941 */ /* 0x000fea0003800000 */
.L_x_3079:
        /* <DEDUP_REMOVED lines=24> */
.L_x_3087:
        /* <DEDUP_REMOVED lines=12> */
[----:B------:R-:W-:Y:S02]  /*0830*/  IMAD.MOV R7, RZ, RZ, -R8 ;  /* 0x000000ffff077224 */ /* 0x000fe400078e0a08 */
[----:B------:R-:W-:Y:S02]  /*0840*/  IMAD.MOV.U32 R15, RZ, RZ, R9 ;  /* 0x000000ffff0f7224 */ /* 0x000fe400078e0009 */
[----:B------:R-:W-:Y:S02]  /*0850*/  IMAD R7, R7, UR10, R14 ;  /* 0x0000000a07077c24 */ /* 0x000fe4000f8e020e */
[----:B------:R-:W-:Y:S01]  /*0860*/  IMAD.MOV.U32 R14, RZ, RZ, R8 ;  /* 0x000000ffff0e7224 */ /* 0x000fe200078e0008 */
[----:B------:R-:W-:Y:S06]  /*0870*/  BRA `(.L_x_3086) ;  /* 0x0000000000587947 */ /* 0x000fec0003800000 */
.L_x_3085:
        /* <DEDUP_REMOVED lines=22> */
.L_x_3086:
[----:B------:R-:W-:Y:S05]  /*09e0*/  BSYNC B0 ;  /* 0x0000000000007941 */ /* 0x000fea0003800000 */
.L_x_3084:
        /* <DEDUP_REMOVED lines=10> */
.L_x_3083:
        /* <DEDUP_REMOVED lines=9> */
.L_x_3100:
        /* <DEDUP_REMOVED lines=12> */
[----:B------:R-:W-:Y:S01]  /*0be0*/  IMAD.MOV R15, RZ, RZ, -R8 ;  /* 0x000000ffff0f7224 */ /* 0x000fe200078e0a08 */
[----:B------:R-:W-:Y:S01]  /*0bf0*/  MOV R16, R8 ;  /* 0x0000000800107202 */ /* 0x000fe20000000f00 */
[----:B------:R-:W-:Y:S02]  /*0c00*/  IMAD.MOV.U32 R17, RZ, RZ, R9 ;  /* 0x000000ffff117224 */ /* 0x000fe400078e0009 */
[----:B------:R-:W-:Y:S01]  /*0c10*/  IMAD R15, R15, UR5, R14 ;  /* 0x000000050f0f7c24 */ /* 0x000fe2000f8e020e */
[----:B------:R-:W-:Y:S06]  /*0c20*/  BRA `(.L_x_3090) ;  /* 0x0000000000547947 */ /* 0x000fec0003800000 */
.L_x_3089:
        /* <DEDUP_REMOVED lines=21> */
.L_x_3090:
[----:B------:R-:W-:Y:S05]  /*0d80*/  BSYNC B0 ;  /* 0x0000000000007941 */ /* 0x000fea0003800000 */
.L_x_3088:
        /* <DEDUP_REMOVED lines=21> */
.L_x_3092:
        /* <DEDUP_REMOVED lines=21> */
.L_x_3093:
[----:B------:R-:W-:Y:S05]  /*1030*/  BSYNC B0 ;  /* 0x0000000000007941 */ /* 0x000fea0003800000 */
.L_x_3091:
        /* <DEDUP_REMOVED lines=21> */
.L_x_3095:
        /* <DEDUP_REMOVED lines=21> */
.L_x_3096:
[----:B------:R-:W-:Y:S05]  /*12e0*/  BSYNC B0 ;  /* 0x0000000000007941 */ /* 0x000fea0003800000 */
.L_x_3094:
        /* <DEDUP_REMOVED lines=21> */
.L_x_3098:
        /* <DEDUP_REMOVED lines=21> */
.L_x_3099:
[----:B------:R-:W-:Y:S05]  /*1590*/  BSYNC B0 ;  /* 0x0000000000007941 */ /* 0x000fea0003800000 */
.L_x_3097:
        /* <DEDUP_REMOVED lines=11> */
.L_x_3082:
        /* <DEDUP_REMOVED lines=89> */
.L_x_3104:
[----:B------:R-:W-:Y:S05]  /*1be0*/  BSYNC B1 ;  /* 0x0000000000017941 */ /* 0x000fea0003800000 */
.L_x_3103:
        /* <DEDUP_REMOVED lines=47> */
.L_x_3102:
        /* <DEDUP_REMOVED lines=8> */
.L_x_3105:
[----:B------:R-:W-:Y:S05]  /*1f60*/  BSYNC B0 ;  /* 0x0000000000007941 */ /* 0x000fea0003800000 */
.L_x_3101:
        /* <DEDUP_REMOVED lines=66> */
        .weak           $__internal_153_$__cuda_sm20_div_s64
        .type           $__internal_153_$__cuda_sm20_div_s64,@function
        .size           $__internal_153_$__cuda_sm20_div_s64,(.L_x_3301 - $__internal_153_$__cuda_sm20_div_s64)
$__internal_153_$__cuda_sm20_div_s64:
        /* <DEDUP_REMOVED lines=82> */
[----:B------:R-:W-:Y:S06]  /*28b0*/  RET.REL.NODEC R6 `(_ZN2at6native16triu_tril_kernelIhiLb0ELi8ELb0EEEvNS_4cuda6detail10TensorInfoIT_T0_EENS4_IKS5_S6_EEllS6_) ;  /* 0xffffffd406d07950 */ /* 0x000fec0003c3ffff */
.L_x_3106:
        /* <DEDUP_REMOVED lines=12> */
.L_x_3301:


//--------------------- .text._ZN2at6native16triu_tril_kernelIhiLb0ELi8ELb1EEEvNS_4cuda6detail10TensorInfoIT_T0_EENS4_IKS5_S6_EEllS6_ --------------------------
	.section	.text._ZN2at6native16triu_tril_kernelIhiLb0ELi8ELb1EEEvNS_4cuda6detail10TensorInfoIT_T0_EENS4_IKS5_S6_EEllS6_,"ax",@progbits
	.align	128
        .global         _ZN2at6native16triu_tril_kernelIhiLb0ELi8ELb1EEEvNS_4cuda6detail10TensorInfoIT_T0_EENS4_IKS5_S6_EEllS6_
        .type           _ZN2at6native16triu_tril_kernelIhiLb0ELi8ELb1EEEvNS_4cuda6detail10TensorInfoIT_T0_EENS4_IKS5_S6_EEllS6_,@function
        .size           _ZN2at6native16triu_tril_kernelIhiLb0ELi8ELb1EEEvNS_4cuda6detail10TensorInfoIT_T0_EENS4_IKS5_S6_EEllS6_,(.L_x_3303 - _ZN2at6native16triu_tril_kernelIhiLb0ELi8ELb1EEEvNS_4cuda6detail10TensorInfoIT_T0_EENS4_IKS5_S6_EEllS6_)
        .other          _ZN2at6native16triu_tril_kernelIhiLb0ELi8ELb1EEEvNS_4cuda6detail10TensorInfoIT_T0_EENS4_IKS5_S6_EEllS6_,@"STO_CUDA_ENTRY STV_DEFAULT"
_ZN2at6native16triu_tril_kernelIhiLb0ELi8ELb1EEEvNS_4cuda6detail10TensorInfoIT_T0_EENS4_IKS5_S6_EEllS6_:
.text._ZN2at6native16triu_tril_kernelIhiLb0ELi8ELb1EEEvNS_4cuda6detail10TensorInfoIT_T0_EENS4_IKS5_S6_EEllS6_:
        /* <DEDUP_REMOVED lines=23> */
[----:B------:R-:W-:Y:S05]  /*0170*/  CALL.REL.NOINC `($__internal_154_$__cuda_sm20_div_s64) ;  /* 0x0000001c00807944 */ /* 0x000fea0003c00000 */
[----:B------:R-:W-:Y:S01]  /*0180*/  IMAD.MOV R3, RZ, RZ, -R8 ;  /* 0x000000ffff037224 */ /* 0x000fe200078e0a08 */
[----:B------:R-:W-:-:S03]  /*0190*/  ULDC UR6, c[0x0][0x3d0] ;  /* 0x0000f40000067ab9 */ /* 0x000fc60000000800 */
[----:B------:R-:W-:Y:S01]  /*01a0*/  IMAD R4, R3, UR6, R4 ;  /* 0x0000000603047c24 */ /* 0x000fe2000f8e0204 */
[----:B------:R-:W-:Y:S06]  /*01b0*/  BRA `(.L_x_3109) ;  /* 0x0000000000547947 */ /* 0x000fec0003800000 */
.L_x_3108:
        /* <DEDUP_REMOVED lines=21> */
.L_x_3109:
[----:B------:R-:W-:Y:S05]  /*0310*/  BSYNC B0 ;  /* 0x0000000000007941 */ /* 0x000fea0003800000 */
.L_x_3107:
        /* <DEDUP_REMOVED lines=13> */
[----:B------:R-:W-:Y:S05]  /*03f0*/  CALL.REL.NOINC `($__internal_155_$__cuda_sm20_rem_s64) ;  /* 0x00000020002c7944 */ /* 0x000fea0003c00000 */
[----:B------:R-:W-:Y:S01]  /*0400*/  IMAD.MOV.U32 R3, RZ, RZ, R5 ;  /* 0x000000ffff037224 */ /* 0x000fe200078e0005 */
[----:B------:R-:W-:Y:S06]  /*0410*/  BRA `(.L_x_3112) ;  /* 0x0000000000447947 */ /* 0x000fec0003800000 */
.L_x_3111:
        /* <DEDUP_REMOVED lines=17> */
.L_x_3112:
[----:B------:R-:W-:Y:S05]  /*0530*/  BSYNC B0 ;  /* 0x0000000000007941 */ /* 0x000fea0003800000 */
.L_x_3110:
        /* <DEDUP_REMOVED lines=17> */
[----:B0-----:R-:W-:Y:S05]  /*0650*/  CALL.REL.NOINC `($__internal_154_$__cuda_sm20_div_s64) ;  /* 0x0000001800487944 */ /* 0x001fea0003c00000 */
[----:B------:R-:W-:Y:S01]  /*0660*/  IMAD.MOV.U32 R14, RZ, RZ, R8 ;  /* 0x000000ffff0e7224 */ /* 0x000fe200078e0008 */
[----:B------:R-:W-:Y:S01]  /*0670*/  MOV R15, R9 ;  /* 0x00000009000f7202 */ /* 0x000fe20000000f00 */
[----:B------:R-:W-:Y:S06]  /*0680*/  BRA `(.L_x_3115) ;  /* 0x00000000004c7947 */ /* 0x000fec0003800000 */
.L_x_3114:
        /* <DEDUP_REMOVED lines=19> */
.L_x_3115:
[----:B------:R-:W-:Y:S05]  /*07c0*/  BSYNC B0 ;  /* 0x0000000000007941 */ /* 0x000fea0003800000 */
.L_x_3113:
        /* <DEDUP_REMOVED lines=18> */
.L_x_3121:
        /* <DEDUP_REMOVED lines=10> */
[----:B------:R-:W-:Y:S05]  /*0990*/  CALL.REL.NOINC `($__internal_154_$__cuda_sm20_div_s64) ;  /* 0x0000001400787944 */ /* 0x000fea0003c00000 */
[----:B------:R-:W-:Y:S01]  /*09a0*/  IADD3 R5, -R8, RZ, RZ ;  /* 0x000000ff08057210 */ /* 0x000fe20007ffe1ff */
[----:B------:R-:W-:-:S04]  /*09b0*/  IMAD.MOV.U32 R15, RZ, RZ, R9 ;  /* 0x000000ffff0f7224 */ /* 0x000fc800078e0009 */
[----:B------:R-:W-:Y:S02]  /*09c0*/  IMAD R10, R10, R5, R14 ;  /* 0x000000050a0a7224 */ /* 0x000fe400078e020e */
[----:B------:R-:W-:Y:S01]  /*09d0*/  IMAD.MOV.U32 R14, RZ, RZ, R8 ;  /* 0x000000ffff0e7224 */ /* 0x000fe200078e0008 */
[----:B------:R-:W-:Y:S06]  /*09e0*/  BRA `(.L_x_3120) ;  /* 0x0000000000587947 */ /* 0x000fec0003800000 */
.L_x_3119:
        /* <DEDUP_REMOVED lines=22> */
.L_x_3120:
[----:B------:R-:W-:Y:S05]  /*0b50*/  BSYNC B0 ;  /* 0x0000000000007941 */ /* 0x000fea0003800000 */
.L_x_3118:
        /* <DEDUP_REMOVED lines=8> */
.L_x_3117:
[----:B------:R-:W-:-:S13]  /*0be0*/  ISETP.GE.U32.AND P0, PT, R21, 0x3, PT ;  /* 0x000000031500780c */ /* 0x000fda0003f06070 */
[----:B------:R-:W-:Y:S05]  /*0bf0*/  @!P0 BRA `(.L_x_3116) ;  /* 0x0000000800b88947 */ /* 0x000fea0003800000 */
[C---:B------:R-:W-:Y:S01]  /*0c00*/  SHF.L.U32 R22, R20.reuse, 0x2, RZ ;  /* 0x0000000214167819 */ /* 0x040fe200000006ff */
[----:B------:R-:W-:Y:S02]  /*0c10*/  IMAD.MOV.U32 R5, RZ, RZ, 0x6c ;  /* 0x0000006cff057424 */ /* 0x000fe400078e00ff */
[C---:B------:R-:W-:Y:S02]  /*0c20*/  VIADD R21, R20.reuse, 0x4 ;  /* 0x0000000414157836 */ /* 0x040fe40000000000 */
[----:B------:R-:W-:Y:S02]  /*0c30*/  IMAD R20, R20, 0x4, R5 ;  /* 0x0000000414147824 */ /* 0x000fe400078e0205 */
[----:B------:R-:W-:-:S07]  /*0c40*/  VIADD R22, R22, 0xe0 ;  /* 0x000000e016167836 */ /* 0x000fce0000000000 */
.L_x_3134:
        /* <DEDUP_REMOVED lines=16> */
.L_x_3123:
        /* <DEDUP_REMOVED lines=22> */
.L_x_3124:
[----:B------:R-:W-:Y:S05]  /*0eb0*/  BSYNC B0 ;  /* 0x0000000000007941 */ /* 0x000fea0003800000 */
.L_x_3122:
        /* <DEDUP_REMOVED lines=12> */
[----:B------:R-:W-:Y:S05]  /*0f80*/  CALL.REL.NOINC `($__internal_154_$__cuda_sm20_div_s64) ;  /* 0x0000000c00fc7944 */ /* 0x000fea0003c00000 */
[----:B------:R-:W-:Y:S01]  /*0f90*/  IMAD.MOV R11, RZ, RZ, -R8 ;  /* 0x000000ffff0b7224 */ /* 0x000fe200078e0a08 */
[----:B------:R-:W-:-:S03]  /*0fa0*/  MOV R15, R9 ;  /* 0x00000009000f7202 */ /* 0x000fc60000000f00 */
[----:B------:R-:W-:Y:S02]  /*0fb0*/  IMAD R11, R10, R11, R14 ;  /* 0x0000000b0a0b7224 */ /* 0x000fe400078e020e */
[----:B------:R-:W-:Y:S01]  /*0fc0*/  IMAD.MOV.U32 R14, RZ, RZ, R8 ;  /* 0x000000ffff0e7224 */ /* 0x000fe200078e0008 */
[----:B------:R-:W-:Y:S06]  /*0fd0*/  BRA `(.L_x_3127) ;  /* 0x0000000000587947 */ /* 0x000fec0003800000 */
.L_x_3126:
        /* <DEDUP_REMOVED lines=22> */
.L_x_3127:
[----:B------:R-:W-:Y:S05]  /*1140*/  BSYNC B0 ;  /* 0x0000000000007941 */ /* 0x000fea0003800000 */
.L_x_3125:
        /* <DEDUP_REMOVED lines=13> */
[----:B------:R-:W-:Y:S02]  /*1220*/  IMAD.MOV R11, RZ, RZ, -R8 ;  /* 0x000000ffff0b7224 */ /* 0x000fe400078e0a08 */
[----:B------:R-:W-:Y:S02]  /*1230*/  IMAD.MOV.U32 R15, RZ, RZ, R9 ;  /* 0x000000ffff0f7224 */ /* 0x000fe400078e0009 */
[----:B------:R-:W-:Y:S01]  /*1240*/  IMAD R11, R10, R11, R14 ;  /* 0x0000000b0a0b7224 */ /* 0x000fe200078e020e */
[----:B------:R-:W-:Y:S01]  /*1250*/  MOV R14, R8 ;  /* 0x00000008000e7202 */ /* 0x000fe20000000f00 */
[----:B------:R-:W-:Y:S06]  /*1260*/  BRA `(.L_x_3130) ;  /* 0x0000000000587947 */ /* 0x000fec0003800000 */
.L_x_3129:
        /* <DEDUP_REMOVED lines=22> */
.L_x_3130:
[----:B------:R-:W-:Y:S05]  /*13d0*/  BSYNC B0 ;  /* 0x0000000000007941 */ /* 0x000fea0003800000 */
.L_x_3128:
        /* <DEDUP_REMOVED lines=18> */
.L_x_3132:
        /* <DEDUP_REMOVED lines=22> */
.L_x_3133:
[----:B------:R-:W-:Y:S05]  /*1660*/  BSYNC B0 ;  /* 0x0000000000007941 */ /* 0x000fea0003800000 */
.L_x_3131:
[----:B------:R0:W1:Y:S01]  /*1670*/  LDC R5, c[0x0][R20+0x204] ;  /* 0x0000810014057b82 */ /* 0x0000620000000800 */
[----:B------:R-:W-:Y:S01]  /*1680*/  VIADD R21, R21, 0xfffffffc ;  /* 0xfffffffc15157836 */ /* 0x000fe20000000000 */
[----:B------:R-:W-:-:S04]  /*1690*/  IADD3 R22, R22, -0x10, RZ ;  /* 0xfffffff016167810 */ /* 0x000fc80007ffe0ff */
[----:B------:R-:W-:Y:S01]  /*16a0*/  ISETP.GT.AND P0, PT, R21, 0x3, PT ;  /* 0x000000031500780c */ /* 0x000fe20003f04270 */
[----:B0-----:R-:W-:Y:S02]  /*16b0*/  VIADD R20, R20, 0xfffffff0 ;  /* 0xfffffff014147836 */ /* 0x001fe40000000000 */
[----:B-1----:R-:W-:-:S10]  /*16c0*/  IMAD R0, R5, R10, R0 ;  /* 0x0000000a05007224 */ /* 0x002fd400078e0200 */
[----:B------:R-:W-:Y:S05]  /*16d0*/  @P0 BRA `(.L_x_3134) ;  /* 0xfffffff4005c0947 */ /* 0x000fea000383ffff */
.L_x_3116:
        /* <DEDUP_REMOVED lines=32> */
.L_x_3136:
[----:B------:R-:W-:Y:S05]  /*18e0*/  BSYNC B0 ;  /* 0x0000000000007941 */ /* 0x000fea0003800000 */
.L_x_3135:
        /* <DEDUP_REMOVED lines=17> */
.L_x_3138:
[----:B------:R-:W-:Y:S05]  /*1a00*/  BSYNC B0 ;  /* 0x0000000000007941 */ /* 0x000fea0003800000 */
.L_x_3137:
        /* <DEDUP_REMOVED lines=17> */
.L_x_3140:
[----:B------:R-:W-:Y:S05]  /*1b20*/  BSYNC B0 ;  /* 0x0000000000007941 */ /* 0x000fea0003800000 */
.L_x_3139:
        /* <DEDUP_REMOVED lines=17> */
.L_x_3142:
[----:B------:R-:W-:Y:S05]  /*1c40*/  BSYNC B0 ;  /* 0x0000000000007941 */ /* 0x000fea0003800000 */
.L_x_3141:
        /* <DEDUP_REMOVED lines=17> */
.L_x_3144:
[----:B------:R-:W-:Y:S05]  /*1d60*/  BSYNC B0 ;  /* 0x0000000000007941 */ /* 0x000fea0003800000 */
.L_x_3143:
        /* <DEDUP_REMOVED lines=17> */
.L_x_3146:
[----:B------:R-:W-:Y:S05]  /*1e80*/  BSYNC B0 ;  /* 0x0000000000007941 */ /* 0x000fea0003800000 */
.L_x_3145:
        /* <DEDUP_REMOVED lines=15> */
        .weak           $__internal_154_$__cuda_sm20_div_s64
        .type           $__internal_154_$__cuda_sm20_div_s64,@function
        .size           $__internal_154_$__cuda_sm20_div_s64,($__internal_155_$__cuda_sm20_rem_s64 - $__internal_154_$__cuda_sm20_div_s64)
$__internal_154_$__cuda_sm20_div_s64:
        /* <DEDUP_REMOVED lines=82> */
[----:B------:R-:W-:Y:S05]  /*24a0*/  RET.REL.NODEC R6 `(_ZN2at6native16triu_tril_kernelIhiLb0ELi8ELb1EEEvNS_4cuda6detail10TensorInfoIT_T0_EENS4_IKS5_S6_EEllS6_) ;  /* 0xffffffd806d47950 */ /* 0x000fea0003c3ffff */
        .weak           $__internal_155_$__cuda_sm20_rem_s64
        .type           $__internal_155_$__cuda_sm20_rem_s64,@function
        .size           $__internal_155_$__cuda_sm20_rem_s64,(.L_x_3303 - $__internal_155_$__cuda_sm20_rem_s64)
$__internal_155_$__cuda_sm20_rem_s64:
        /* <DEDUP_REMOVED lines=72> */
[----:B------:R-:W-:Y:S05]  /*2930*/  RET.REL.NODEC R2 `(_ZN2at6native16triu_tril_kernelIhiLb0ELi8ELb1EEEvNS_4cuda6detail10TensorInfoIT_T0_EENS4_IKS5_S6_EEllS6_) ;  /* 0xffffffd402b07950 */ /* 0x000fea0003c3ffff */
.L_x_3147:
        /* <DEDUP_REMOVED lines=12> */
.L_x_3303:


//--------------------- .nv.shared.reserved.0     --------------------------
	.section	.nv.shared.reserved.0,"aw",@nobits
	.weak		__nv_reservedSMEM_offset_0_alias
	.size		__nv_reservedSMEM_offset_0_alias, 0, 0
	.other		__nv_reservedSMEM_offset_0_alias,@"STO_CUDA_RESERVED_SHARED STV_DEFAULT"
__nv_reservedSMEM_offset_0_alias:
	.zero		0


//--------------------- .nv.global                --------------------------
	.section	.nv.global,"aw",@nobits
.nv.global:
	.type		_ZN47_INTERNAL_e1ca6bac_16_TriangularOps_cu_eef3a9e24cuda3std3__48in_placeE,@object
	.size		_ZN47_INTERNAL_e1ca6bac_16_TriangularOps_cu_eef3a9e24cuda3std3__48in_placeE,(_ZN47_INTERNAL_e1ca6bac_16_TriangularOps_cu_eef3a9e24cuda3std6ranges3__45__cpo8distanceE - _ZN47_INTERNAL_e1ca6bac_16_TriangularOps_cu_eef3a9e24cuda3std3__48in_placeE)
_ZN47_INTERNAL_e1ca6bac_16_TriangularOps_cu_eef3a9e24cuda3std3__48in_placeE:
	.zero		1
	.type		_ZN47_INTERNAL_e1ca6bac_16_TriangularOps_cu_eef3a9e24cuda3std6ranges3__45__cpo8distanceE,@object
	.size		_ZN47_INTERNAL_e1ca6bac_16_TriangularOps_cu_eef3a9e24cuda3std6ranges3__45__cpo8distanceE,(_ZN47_INTERNAL_e1ca6bac_16_TriangularOps_cu_eef3a9e24cuda3std3__45__cpo6cbeginE - _ZN47_INTERNAL_e1ca6bac_16_TriangularOps_cu_eef3a9e24cuda3std6ranges3__45__cpo8distanceE)
_ZN47_INTERNAL_e1ca6bac_16_TriangularOps_cu_eef3a9e24cuda3std6ranges3__45__cpo8distanceE:
	.zero		1
	.type		_ZN47_INTERNAL_e1ca6bac_16_TriangularOps_cu_eef3a9e24cuda3std3__45__cpo6cbeginE,@object
	.size		_ZN47_INTERNAL_e1ca6bac_16_TriangularOps_cu_eef3a9e24cuda3std3__45__cpo6cbeginE,(_ZN47_INTERNAL_e1ca6bac_16_TriangularOps_cu_eef3a9e24cuda3std6ranges3__45__cpo7advanceE - _ZN47_INTERNAL_e1ca6bac_16_TriangularOps_cu_eef3a9e24cuda3std3__45__cpo6cbeginE)
_ZN47_INTERNAL_e1ca6bac_16_TriangularOps_cu_eef3a9e24cuda3std3__45__cpo6cbeginE:
	.zero		1
	.type		_ZN47_INTERNAL_e1ca6bac_16_TriangularOps_cu_eef3a9e24cuda3std6ranges3__45__cpo7advanceE,@object
	.size		_ZN47_INTERNAL_e1ca6bac_16_TriangularOps_cu_eef3a9e24cuda3std6ranges3__45__cpo7advanceE,(_ZN47_INTERNAL_e1ca6bac_16_TriangularOps_cu_eef3a9e24cuda3std3__45__cpo7crbeginE - _ZN47_INTERNAL_e1ca6bac_16_TriangularOps_cu_eef3a9e24cuda3std6ranges3__45__cpo7advanceE)
_ZN47_INTERNAL_e1ca6bac_16_TriangularOps_cu_eef3a9e24cuda3std6ranges3__45__cpo7advanceE:
	.zero		1
	.type		_ZN47_INTERNAL_e1ca6bac_16_TriangularOps_cu_eef3a9e24cuda3std3__45__cpo7crbeginE,@object
	.size		_ZN47_INTERNAL_e1ca6bac_16_TriangularOps_cu_eef3a9e24cuda3std3__45__cpo7crbeginE,(_ZN47_INTERNAL_e1ca6bac_16_TriangularOps_cu_eef3a9e24cuda3std6ranges3__45__cpo4dataE - _ZN47_INTERNAL_e1ca6bac_16_TriangularOps_cu_eef3a9e24cuda3std3__45__cpo7crbeginE)
_ZN47_INTERNAL_e1ca6bac_16_TriangularOps_cu_eef3a9e24cuda3std3__45__cpo7crbeginE:
	.zero		1
	.type		_ZN47_INTERNAL_e1ca6bac_16_TriangularOps_cu_eef3a9e24cuda3std6ranges3__45__cpo4dataE,@object
	.size		_ZN47_INTERNAL_e1ca6bac_16_TriangularOps_cu_eef3a9e24cuda3std6ranges3__45__cpo4dataE,(_ZN47_INTERNAL_e1ca6bac_16_TriangularOps_cu_eef3a9e24cuda3std6ranges3__45__cpo5beginE - _ZN47_INTERNAL_e1ca6bac_16_TriangularOps_cu_eef3a9e24cuda3std6ranges3__45__cpo4dataE)
_ZN47_INTERNAL_e1ca6bac_16_TriangularOps_cu_eef3a9e24cuda3std6ranges3__45__cpo4dataE:
	.zero		1
	.type		_ZN47_INTERNAL_e1ca6bac_16_TriangularOps_cu_eef3a9e24cuda3std6ranges3__45__cpo5beginE,@object
	.size		_ZN47_INTERNAL_e1ca6bac_16_TriangularOps_cu_eef3a9e24cuda3std6ranges3__45__cpo5beginE,(_ZN47_INTERNAL_e1ca6bac_16_TriangularOps_cu_eef3a9e24cuda3std3__449_GLOBAL__N__e1ca6bac_16_TriangularOps_cu_eef3a9e26ignoreE - _ZN47_INTERNAL_e1ca6bac_16_TriangularOps_cu_eef3a9e24cuda3std6ranges3__45__cpo5beginE)
_ZN47_INTERNAL_e1ca6bac_16_TriangularOps_cu_eef3a9e24cuda3std6ranges3__45__cpo5beginE:
	.zero		1
	.type		_ZN47_INTERNAL_e1ca6bac_16_TriangularOps_cu_eef3a9e24cuda3std3__449_GLOBAL__N__e1ca6bac_16_TriangularOps_cu_eef3a9e26ignoreE,@object
	.size		_ZN47_INTERNAL_e1ca6bac_16_TriangularOps_cu_eef3a9e24cuda3std3__449_GLOBAL__N__e1ca6bac_16_TriangularOps_cu_eef3a9e26ignoreE,(_ZN47_INTERNAL_e1ca6bac_16_TriangularOps_cu_eef3a9e24cuda3std6ranges3__45__cpo4sizeE - _ZN47_INTERNAL_e1ca6bac_16_TriangularOps_cu_eef3a9e24cuda3std3__449_GLOBAL__N__e1ca6bac_16_TriangularOps_cu_eef3a9e26ignoreE)
_ZN47_INTERNAL_e1ca6bac_16_TriangularOps_cu_eef3a9e24cuda3std3__449_GLOBAL__N__e1ca6bac_16_TriangularOps_cu_eef3a9e26ignoreE:
	.zero		1
	.type		_ZN47_INTERNAL_e1ca6bac_16_TriangularOps_cu_eef3a9e24cuda3std6ranges3__45__cpo4sizeE,@object
	.size		_ZN47_INTERNAL_e1ca6bac_16_TriangularOps_cu_eef3a9e24cuda3std6ranges3__45__cpo4sizeE,(_ZN47_INTERNAL_e1ca6bac_16_TriangularOps_cu_eef3a9e24cuda3std3__45__cpo5beginE - _ZN47_INTERNAL_e1ca6bac_16_TriangularOps_cu_eef3a9e24cuda3std6ranges3__45__cpo4sizeE)
_ZN47_INTERNAL_e1ca6bac_16_TriangularOps_cu_eef3a9e24cuda3std6ranges3__45__cpo4sizeE:
	.zero		1
	.type		_ZN47_INTERNAL_e1ca6bac_16_TriangularOps_cu_eef3a9e24cuda3std3__45__cpo5beginE,@object
	.size		_ZN47_INTERNAL_e1ca6bac_16_TriangularOps_cu_eef3a9e24cuda3std3__45__cpo5beginE,(_ZN47_INTERNAL_e1ca6bac_16_TriangularOps_cu_eef3a9e24cuda3std6ranges3__45__cpo6cbeginE - _ZN47_INTERNAL_e1ca6bac_16_TriangularOps_cu_eef3a9e24cuda3std3__45__cpo5beginE)
_ZN47_INTERNAL_e1ca6bac_16_TriangularOps_cu_eef3a9e24cuda3std3__45__cpo5beginE:
	.zero		1
	.type		_ZN47_INTERNAL_e1ca6bac_16_TriangularOps_cu_eef3a9e24cuda3std6ranges3__45__cpo6cbeginE,@object
	.size		_ZN47_INTERNAL_e1ca6bac_16_TriangularOps_cu_eef3a9e24cuda3std6ranges3__45__cpo6cbeginE,(_ZN47_INTERNAL_e1ca6bac_16_TriangularOps_cu_eef3a9e24cuda3std3__45__cpo6rbeginE - _ZN47_INTERNAL_e1ca6bac_16_TriangularOps_cu_eef3a9e24cuda3std6ranges3__45__cpo6cbeginE)
_ZN47_INTERNAL_e1ca6bac_16_TriangularOps_cu_eef3a9e24cuda3std6ranges3__45__cpo6cbeginE:
	.zero		1
	.type		_ZN47_INTERNAL_e1ca6bac_16_TriangularOps_cu_eef3a9e24cuda3std3__45__cpo6rbeginE,@object
	.size		_ZN47_INTERNAL_e1ca6bac_16_TriangularOps_cu_eef3a9e24cuda3std3__45__cpo6rbeginE,(_ZN47_INTERNAL_e1ca6bac_16_TriangularOps_cu_eef3a9e24cuda3std6ranges3__45__cpo4nextE - _ZN47_INTERNAL_e1ca6bac_16_TriangularOps_cu_eef3a9e24cuda3std3__45__cpo6rbeginE)
_ZN47_INTERNAL_e1ca6bac_16_TriangularOps_cu_eef3a9e24cuda3std3__45__cpo6rbeginE:
	.zero		1
	.type		_ZN47_INTERNAL_e1ca6bac_16_TriangularOps_cu_eef3a9e24cuda3std6ranges3__45__cpo4nextE,@object
	.size		_ZN47_INTERNAL_e1ca6bac_16_TriangularOps_cu_eef3a9e24cuda3std6ranges3__45__cpo4nextE,(_ZN47_INTERNAL_e1ca6bac_16_TriangularOps_cu_eef3a9e24cuda3std6ranges3__45__cpo4swapE - _ZN47_INTERNAL_e1ca6bac_16_TriangularOps_cu_eef3a9e24cuda3std6ranges3__45__cpo4nextE)
_ZN47_INTERNAL_e1ca6bac_16_TriangularOps_cu_eef3a9e24cuda3std6ranges3__45__cpo4nextE:
	.zero		1
	.type		_ZN47_INTERNAL_e1ca6bac_16_TriangularOps_cu_eef3a9e24cuda3std6ranges3__45__cpo4swapE,@object
	.size		_ZN47_INTERNAL_e1ca6bac_16_TriangularOps_cu_eef3a9e24cuda3std6ranges3__45__cpo4swapE,(_ZN47_INTERNAL_e1ca6bac_16_TriangularOps_cu_eef3a9e24cuda3std3__420unreachable_sentinelE - _ZN47_INTERNAL_e1ca6bac_16_TriangularOps_cu_eef3a9e24cuda3std6ranges3__45__cpo4swapE)
_ZN47_INTERNAL_e1ca6bac_16_TriangularOps_cu_eef3a9e24cuda3std6ranges3__45__cpo4swapE:
	.zero		1
	.type		_ZN47_INTERNAL_e1ca6bac_16_TriangularOps_cu_eef3a9e24cuda3std3__420unreachable_sentinelE,@object
	.size		_ZN47_INTERNAL_e1ca6bac_16_TriangularOps_cu_eef3a9e24cuda3std3__420unreachable_sentinelE,(_ZN47_INTERNAL_e1ca6bac_16_TriangularOps_cu_eef3a9e26thrust23THRUST_300001_SM_900_NS6system6detail10sequential3seqE - _ZN47_INTERNAL_e1ca6bac_16_TriangularOps_cu_eef3a9e24cuda3std3__420unreachable_sentinelE)
_ZN47_INTERNAL_e1ca6bac_16_TriangularOps_cu_eef3a9e24cuda3std3__420unreachable_sentinelE:
	.zero		1
	.type		_ZN47_INTERNAL_e1ca6bac_16_TriangularOps_cu_eef3a9e26thrust23THRUST_300001_SM_900_NS6system6detail10sequential3seqE,@object
	.size		_ZN47_INTERNAL_e1ca6bac_16_TriangularOps_cu_eef3a9e26thrust23THRUST_300001_SM_900_NS6system6detail10sequential3seqE,(_ZN47_INTERNAL_e1ca6bac_16_TriangularOps_cu_eef3a9e24cuda3std3__45__cpo4cendE - _ZN47_INTERNAL_e1ca6bac_16_TriangularOps_cu_eef3a9e26thrust23THRUST_300001_SM_900_NS6system6detail10sequential3seqE)
_ZN47_INTERNAL_e1ca6bac_16_TriangularOps_cu_eef3a9e26thrust23THRUST_300001_SM_900_NS6system6detail10sequential3seqE:
	.zero		1
	.type		_ZN47_INTERNAL_e1ca6bac_16_TriangularOps_cu_eef3a9e24cuda3std3__45__cpo4cendE,@object
	.size		_ZN47_INTERNAL_e1ca6bac_16_TriangularOps_cu_eef3a9e24cuda3std3__45__cpo4cendE,(_ZN47_INTERNAL_e1ca6bac_16_TriangularOps_cu_eef3a9e24cuda3std6ranges3__45__cpo9iter_swapE - _ZN47_INTERNAL_e1ca6bac_16_TriangularOps_cu_eef3a9e24cuda3std3__45__cpo4cendE)
_ZN47_INTERNAL_e1ca6bac_16_TriangularOps_cu_eef3a9e24cuda3std3__45__cpo4cendE:
	.zero		1
	.type		_ZN47_INTERNAL_e1ca6bac_16_TriangularOps_cu_eef3a9e24cuda3std6ranges3__45__cpo9iter_swapE,@object
	.size		_ZN47_INTERNAL_e1ca6bac_16_TriangularOps_cu_eef3a9e24cuda3std6ranges3__45__cpo9iter_swapE,(_ZN47_INTERNAL_e1ca6bac_16_TriangularOps_cu_eef3a9e24cuda3std3__45__cpo5crendE - _ZN47_INTERNAL_e1ca6bac_16_TriangularOps_cu_eef3a9e24cuda3std6ranges3__45__cpo9iter_swapE)
_ZN47_INTERNAL_e1ca6bac_16_TriangularOps_cu_eef3a9e24cuda3std6ranges3__45__cpo9iter_swapE:
	.zero		1
	.type		_ZN47_INTERNAL_e1ca6bac_16_TriangularOps_cu_eef3a9e24cuda3std3__45__cpo5crendE,@object
	.size		_ZN47_INTERNAL_e1ca6bac_16_TriangularOps_cu_eef3a9e24cuda3std3__45__cpo5crendE,(_ZN47_INTERNAL_e1ca6bac_16_TriangularOps_cu_eef3a9e24cuda3std6ranges3__45__cpo5cdataE - _ZN47_INTERNAL_e1ca6bac_16_TriangularOps_cu_eef3a9e24cuda3std3__45__cpo5crendE)
_ZN47_INTERNAL_e1ca6bac_16_TriangularOps_cu_eef3a9e24cuda3std3__45__cpo5crendE:
	.zero		1
	.type		_ZN47_INTERNAL_e1ca6bac_16_TriangularOps_cu_eef3a9e24cuda3std6ranges3__45__cpo5cdataE,@object
	.size		_ZN47_INTERNAL_e1ca6bac_16_TriangularOps_cu_eef3a9e24cuda3std6ranges3__45__cpo5cdataE,(_ZN47_INTERNAL_e1ca6bac_16_TriangularOps_cu_eef3a9e24cuda3std6ranges3__45__cpo3endE - _ZN47_INTERNAL_e1ca6bac_16_TriangularOps_cu_eef3a9e24cuda3std6ranges3__45__cpo5cdataE)
_ZN47_INTERNAL_e1ca6bac_16_TriangularOps_cu_eef3a9e24cuda3std6ranges3__45__cpo5cdataE:
	.zero		1
	.type		_ZN47_INTERNAL_e1ca6bac_16_TriangularOps_cu_eef3a9e24cuda3std6ranges3__45__cpo3endE,@object
	.size		_ZN47_INTERNAL_e1ca6bac_16_TriangularOps_cu_eef3a9e24cuda3std6ranges3__45__cpo3endE,(_ZN47_INTERNAL_e1ca6bac_16_TriangularOps_cu_eef3a9e24cuda3std3__419piecewise_constructE - _ZN47_INTERNAL_e1ca6bac_16_TriangularOps_cu_eef3a9e24cuda3std6ranges3__45__cpo3endE)
_ZN47_INTERNAL_e1ca6bac_16_TriangularOps_cu_eef3a9e24cuda3std6ranges3__45__cpo3endE:
	.zero		1
	.type		_ZN47_INTERNAL_e1ca6bac_16_TriangularOps_cu_eef3a9e24cuda3std3__419piecewise_constructE,@object
	.size		_ZN47_INTERNAL_e1ca6bac_16_TriangularOps_cu_eef3a9e24cuda3std3__419piecewise_constructE,(_ZN47_INTERNAL_e1ca6bac_16_TriangularOps_cu_eef3a9e24cuda3std6ranges3__45__cpo5ssizeE - _ZN47_INTERNAL_e1ca6bac_16_TriangularOps_cu_eef3a9e24cuda3std3__419piecewise_constructE)
_ZN47_INTERNAL_e1ca6bac_16_TriangularOps_cu_eef3a9e24cuda3std3__419piecewise_constructE:
	.zero		1
	.type		_ZN47_INTERNAL_e1ca6bac_16_TriangularOps_cu_eef3a9e24cuda3std6ranges3__45__cpo5ssizeE,@object
	.size		_ZN47_INTERNAL_e1ca6bac_16_TriangularOps_cu_eef3a9e24cuda3std6ranges3__45__cpo5ssizeE,(_ZN47_INTERNAL_e1ca6bac_16_TriangularOps_cu_eef3a9e24cuda3std3__45__cpo3endE - _ZN47_INTERNAL_e1ca6bac_16_TriangularOps_cu_eef3a9e24cuda3std6ranges3__45__cpo5ssizeE)
_ZN47_INTERNAL_e1ca6bac_16_TriangularOps_cu_eef3a9e24cuda3std6ranges3__45__cpo5ssizeE:
	.zero		1
	.type		_ZN47_INTERNAL_e1ca6bac_16_TriangularOps_cu_eef3a9e24cuda3std3__45__cpo3endE,@object
	.size		_ZN47_INTERNAL_e1ca6bac_16_TriangularOps_cu_eef3a9e24cuda3std3__45__cpo3endE,(_ZN47_INTERNAL_e1ca6bac_16_TriangularOps_cu_eef3a9e24cuda3std6ranges3__45__cpo4cendE - _ZN47_INTERNAL_e1ca6bac_16_TriangularOps_cu_eef3a9e24cuda3std3__45__cpo3endE)
_ZN47_INTERNAL_e1ca6bac_16_TriangularOps_cu_eef3a9e24cuda3std3__45__cpo3endE:
	.zero		1
	.type		_ZN47_INTERNAL_e1ca6bac_16_TriangularOps_cu_eef3a9e24cuda3std6ranges3__45__cpo4cendE,@object
	.size		_ZN47_INTERNAL_e1ca6bac_16_TriangularOps_cu_eef3a9e24cuda3std6ranges3__45__cpo4cendE,(_ZN47_INTERNAL_e1ca6bac_16_TriangularOps_cu_eef3a9e24cuda3std3__45__cpo4rendE - _ZN47_INTERNAL_e1ca6bac_16_TriangularOps_cu_eef3a9e24cuda3std6ranges3__45__cpo4cendE)
_ZN47_INTERNAL_e1ca6bac_16_TriangularOps_cu_eef3a9e24cuda3std6ranges3__45__cpo4cendE:
	.zero		1
	.type		_ZN47_INTERNAL_e1ca6bac_16_TriangularOps_cu_eef3a9e24cuda3std3__45__cpo4rendE,@object
	.size		_ZN47_INTERNAL_e1ca6bac_16_TriangularOps_cu_eef3a9e24cuda3std3__45__cpo4rendE,(_ZN47_INTERNAL_e1ca6bac_16_TriangularOps_cu_eef3a9e24cuda3std6ranges3__45__cpo4prevE - _ZN47_INTERNAL_e1ca6bac_16_TriangularOps_cu_eef3a9e24cuda3std3__45__cpo4rendE)
_ZN47_INTERNAL_e1ca6bac_16_TriangularOps_cu_eef3a9e24cuda3std3__45__cpo4rendE:
	.zero		1
	.type		_ZN47_INTERNAL_e1ca6bac_16_TriangularOps_cu_eef3a9e24cuda3std6ranges3__45__cpo4prevE,@object
	.size		_ZN47_INTERNAL_e1ca6bac_16_TriangularOps_cu_eef3a9e24cuda3std6ranges3__45__cpo4prevE,(_ZN47_INTERNAL_e1ca6bac_16_TriangularOps_cu_eef3a9e24cuda3std6ranges3__45__cpo9iter_moveE - _ZN47_INTERNAL_e1ca6bac_16_TriangularOps_cu_eef3a9e24cuda3std6ranges3__45__cpo4prevE)
_ZN47_INTERNAL_e1ca6bac_16_TriangularOps_cu_eef3a9e24cuda3std6ranges3__45__cpo4prevE:
	.zero		1
	.type		_ZN47_INTERNAL_e1ca6bac_16_TriangularOps_cu_eef3a9e24cuda3std6ranges3__45__cpo9iter_moveE,@object
	.size		_ZN47_INTERNAL_e1ca6bac_16_TriangularOps_cu_eef3a9e24cuda3std6ranges3__45__cpo9iter_moveE,(.L_13 - _ZN47_INTERNAL_e1ca6bac_16_TriangularOps_cu_eef3a9e24cuda3std6ranges3__45__cpo9iter_moveE)
_ZN47_INTERNAL_e1ca6bac_16_TriangularOps_cu_eef3a9e24cuda3std6ranges3__45__cpo9iter_moveE:
	.zero		1
.L_13:


//--------------------- .nv.constant0._ZN2at6native16triu_tril_kernelIblLb1ELi8ELb0EEEvNS_4cuda6detail10TensorInfoIT_T0_EENS4_IKS5_S6_EEllS6_ --------------------------
	.section	.nv.constant0._ZN2at6native16triu_tril_kernelIblLb1ELi8ELb0EEEvNS_4cuda6detail10TensorInfoIT_T0_EENS4_IKS5_S6_EEllS6_,"a",@progbits
	.sectionflags	@""
	.align	4
.nv.constant0._ZN2at6native16triu_tril_kernelIblLb1ELi8ELb0EEEvNS_4cuda6detail10TensorInfoIT_T0_EENS4_IKS5_S6_EEllS6_:
	.zero		1384


//--------------------- .nv.constant0._ZN2at6native16triu_tril_kernelIblLb1ELi8ELb1EEEvNS_4cuda6detail10TensorInfoIT_T0_EENS4_IKS5_S6_EEllS6_ --------------------------
	.section	.nv.constant0._ZN2at6native16triu_tril_kernelIblLb1ELi8ELb1EEEvNS_4cuda6detail10TensorInfoIT_T0_EENS4_IKS5_S6_EEllS6_,"a",@progbits
	.sectionflags	@""
	.align	4
.nv.constant0._ZN2at6native16triu_tril_kernelIblLb1ELi8ELb1EEEvNS_4cuda6detail10TensorInfoIT_T0_EENS4_IKS5_S6_EEllS6_:
	.zero		1384


//--------------------- .nv.constant0._ZN2at6native16triu_tril_kernelIbiLb1ELi8ELb0EEEvNS_4cuda6detail10TensorInfoIT_T0_EENS4_IKS5_S6_EEllS6_ --------------------------
	.section	.nv.constant0._ZN2at6native16triu_tril_kernelIbiLb1ELi8ELb0EEEvNS_4cuda6detail10TensorInfoIT_T0_EENS4_IKS5_S6_EEllS6_,"a",@progbits
	.sectionflags	@""
	.align	4
.nv.constant0._ZN2at6native16triu_tril_kernelIbiLb1ELi8ELb0EEEvNS_4cuda6detail10TensorInfoIT_T0_EENS4_IKS5_S6_EEllS6_:
	.zero		980


//--------------------- .nv.constant0._ZN2at6native16triu_tril_kernelIbiLb1ELi8ELb1EEEvNS_4cuda6detail10TensorInfoIT_T0_EENS4_IKS5_S6_EEllS6_ --------------------------
	.section	.nv.constant0._ZN2at6native16triu_tril_kernelIbiLb1ELi8ELb1EEEvNS_4cuda6detail10TensorInfoIT_T0_EENS4_IKS5_S6_EEllS6_,"a",@progbits
	.sectionflags	@""
	.align	4
.nv.constant0._ZN2at6native16triu_tril_kernelIbiLb1ELi8ELb1EEEvNS_4cuda6detail10TensorInfoIT_T0_EENS4_IKS5_S6_EEllS6_:
	.zero		980


//--------------------- .nv.constant0._ZN2at6native16triu_tril_kernelIN3c108BFloat16ElLb1ELi4ELb0EEEvNS_4cuda6detail10TensorInfoIT_T0_EENS6_IKS7_S8_EEllS8_ --------------------------
	.section	.nv.constant0._ZN2at6native16triu_tril_kernelIN3c108BFloat16ElLb1ELi4ELb0EEEvNS_4cuda6detail10TensorInfoIT_T0_EENS6_IKS7_S8_EEllS8_,"a",@progbits
	.sectionflags	@""
	.align	4
.nv.constant0._ZN2at6native16triu_tril_kernelIN3c108BFloat16ElLb1ELi4ELb0EEEvNS_4cuda6detail10TensorInfoIT_T0_EENS6_IKS7_S8_EEllS8_:
	.zero		1384


//--------------------- .nv.constant0._ZN2at6native16triu_tril_kernelIN3c108BFloat16ElLb1ELi4ELb1EEEvNS_4cuda6detail10TensorInfoIT_T0_EENS6_IKS7_S8_EEllS8_ --------------------------
	.section	.nv.constant0._ZN2at6native16triu_tril_kernelIN3c108BFloat16ElLb1ELi4ELb1EEEvNS_4cuda6detail10TensorInfoIT_T0_EENS6_IKS7_S8_EEllS8_,"a",@progbits
	.sectionflags	@""
	.align	4
.nv.constant0._ZN2at6native16triu_tril_kernelIN3c108BFloat16ElLb1ELi4ELb1EEEvNS_4cuda6detail10TensorInfoIT_T0_EENS6_IKS7_S8_EEllS8_:
	.zero		1384


//--------------------- .nv.constant0._ZN2at6native16triu_tril_kernelIN3c108BFloat16EiLb1ELi4ELb0EEEvNS_4cuda6detail10TensorInfoIT_T0_EENS6_IKS7_S8_EEllS8_ --------------------------
	.section	.nv.constant0._ZN2at6native16triu_tril_kernelIN3c108BFloat16EiLb1ELi4ELb0EEEvNS_4cuda6detail10TensorInfoIT_T0_EENS6_IKS7_S8_EEllS8_,"a",@progbits
	.sectionflags	@""
	.align	4
.nv.constant0._ZN2at6native16triu_tril_kernelIN3c108BFloat16EiLb1ELi4ELb0EEEvNS_4cuda6detail10TensorInfoIT_T0_EENS6_IKS7_S8_EEllS8_:
	.zero		980


//--------------------- .nv.constant0._ZN2at6native16triu_tril_kernelIN3c108BFloat16EiLb1ELi4ELb1EEEvNS_4cuda6detail10TensorInfoIT_T0_EENS6_IKS7_S8_EEllS8_ --------------------------
	.section	.nv.constant0._ZN2at6native16triu_tril_kernelIN3c108BFloat16EiLb1ELi4ELb1EEEvNS_4cuda6detail10TensorInfoIT_T0_EENS6_IKS7_S8_EEllS8_,"a",@progbits
	.sectionflags	@""
	.align	4
.nv.constant0._ZN2at6native16triu_tril_kernelIN3c108BFloat16EiLb1ELi4ELb1EEEvNS_4cuda6detail10TensorInfoIT_T0_EENS6_IKS7_S8_EEllS8_:
	.zero		980


//--------------------- .nv.constant0._ZN2at6native16triu_tril_kernelIN3c104HalfElLb1ELi4ELb0EEEvNS_4cuda6detail10TensorInfoIT_T0_EENS6_IKS7_S8_EEllS8_ --------------------------
	.section	.nv.constant0._ZN2at6native16triu_tril_kernelIN3c104HalfElLb1ELi4ELb0EEEvNS_4cuda6detail10TensorInfoIT_T0_EENS6_IKS7_S8_EEllS8_,"a",@progbits
	.sectionflags	@""
	.align	4
.nv.constant0._ZN2at6native16triu_tril_kernelIN3c104HalfElLb1ELi4ELb0EEEvNS_4cuda6detail10TensorInfoIT_T0_EENS6_IKS7_S8_EEllS8_:
	.zero		1384


//--------------------- .nv.constant0._ZN2at6native16triu_tril_kernelIN3c104HalfElLb1ELi4ELb1EEEvNS_4cuda6detail10TensorInfoIT_T0_EENS6_IKS7_S8_EEllS8_ --------------------------
	.section	.nv.constant0._ZN2at6native16triu_tril_kernelIN3c104HalfElLb1ELi4ELb1EEEvNS_4cuda6detail10TensorInfoIT_T0_EENS6_IKS7_S8_EEllS8_,"a",@progbits
	.sectionflags	@""
	.align	4
.nv.constant0._ZN2at6native16triu_tril_kernelIN3c104HalfElLb1ELi4ELb1EEEvNS_4cuda6detail10TensorInfoIT_T0_EENS6_IKS7_S8_EEllS8_:
	.zero		1384


//--------------------- .nv.constant0._ZN2at6native16triu_tril_kernelIN3c104HalfEiLb1ELi4ELb0EEEvNS_4cuda6detail10TensorInfoIT_T0_EENS6_IKS7_S8_EEllS8_ --------------------------
	.section	.nv.constant0._ZN2at6native16triu_tril_kernelIN3c104HalfEiLb1ELi4ELb0EEEvNS_4cuda6detail10TensorInfoIT_T0_EENS6_IKS7_S8_EEllS8_,"a",@progbits
	.sectionflags	@""
	.align	4
.nv.constant0._ZN2at6native16triu_tril_kernelIN3c104HalfEiLb1ELi4ELb0EEEvNS_4cuda6detail10TensorInfoIT_T0_EENS6_IKS7_S8_EEllS8_:
	.zero		980


//--------------------- .nv.constant0._ZN2at6native16triu_tril_kernelIN3c104HalfEiLb1ELi4ELb1EEEvNS_4cuda6detail10TensorInfoIT_T0_EENS6_IKS7_S8_EEllS8_ --------------------------
	.section	.nv.constant0._ZN2at6native16triu_tril_kernelIN3c104HalfEiLb1ELi4ELb1EEEvNS_4cuda6detail10TensorInfoIT_T0_EENS6_IKS7_S8_EEllS8_,"a",@progbits
	.sectionflags	@""
	.align	4
.nv.constant0._ZN2at6native16triu_tril_kernelIN3c104HalfEiLb1ELi4ELb1EEEvNS_4cuda6detail10TensorInfoIT_T0_EENS6_IKS7_S8_EEllS8_:
	.zero		980


//--------------------- .nv.constant0._ZN2at6native16triu_tril_kernelIN3c107complexINS2_4HalfEEElLb1ELi2ELb0EEEvNS_4cuda6detail10TensorInfoIT_T0_EENS8_IKS9_SA_EEllSA_ --------------------------
	.section	.nv.constant0._ZN2at6native16triu_tril_kernelIN3c107complexINS2_4HalfEEElLb1ELi2ELb0EEEvNS_4cuda6detail10TensorInfoIT_T0_EENS8_IKS9_SA_EEllSA_,"a",@progbits
	.sectionflags	@""
	.align	4
.nv.constant0._ZN2at6native16triu_tril_kernelIN3c107complexINS2_4HalfEEElLb1ELi2ELb0EEEvNS_4cuda6detail10TensorInfoIT_T0_EENS8_IKS9_SA_EEllSA_:
	.zero		1384


//--------------------- .nv.constant0._ZN2at6native16triu_tril_kernelIN3c107complexINS2_4HalfEEElLb1ELi2ELb1EEEvNS_4cuda6detail10TensorInfoIT_T0_EENS8_IKS9_SA_EEllSA_ --------------------------
	.section	.nv.constant0._ZN2at6native16triu_tril_kernelIN3c107complexINS2_4HalfEEElLb1ELi2ELb1EEEvNS_4cuda6detail10TensorInfoIT_T0_EENS8_IKS9_SA_EEllSA_,"a",@progbits
	.sectionflags	@""
	.align	4
.nv.constant0._ZN2at6native16triu_tril_kernelIN3c107complexINS2_4HalfEEElLb1ELi2ELb1EEEvNS_4cuda6detail10TensorInfoIT_T0_EENS8_IKS9_SA_EEllSA_:
	.zero		1384


//--------------------- .nv.constant0._ZN2at6native16triu_tril_kernelIN3c107complexINS2_4HalfEEEiLb1ELi2ELb0EEEvNS_4cuda6detail10TensorInfoIT_T0_EENS8_IKS9_SA_EEllSA_ --------------------------
	.section	.nv.constant0._ZN2at6native16triu_tril_kernelIN3c107complexINS2_4HalfEEEiLb1ELi2ELb0EEEvNS_4cuda6detail10TensorInfoIT_T0_EENS8_IKS9_SA_EEllSA_,"a",@progbits
	.sectionflags	@""
	.align	4
.nv.constant0._ZN2at6native16triu_tril_kernelIN3c107complexINS2_4HalfEEEiLb1ELi2ELb0EEEvNS_4cuda6detail10TensorInfoIT_T0_EENS8_IKS9_SA_EEllSA_:
	.zero		980


//--------------------- .nv.constant0._ZN2at6native16triu_tril_kernelIN3c107complexINS2_4HalfEEEiLb1ELi2ELb1EEEvNS_4cuda6detail10TensorInfoIT_T0_EENS8_IKS9_SA_EEllSA_ --------------------------
	.section	.nv.constant0._ZN2at6native16triu_tril_kernelIN3c107complexINS2_4HalfEEEiLb1ELi2ELb1EEEvNS_4cuda6detail10TensorInfoIT_T0_EENS8_IKS9_SA_EEllSA_,"a",@progbits
	.sectionflags	@""
	.align	4
.nv.constant0._ZN2at6native16triu_tril_kernelIN3c107complexINS2_4HalfEEEiLb1ELi2ELb1EEEvNS_4cuda6detail10TensorInfoIT_T0_EENS8_IKS9_SA_EEllSA_:
	.zero		980


//--------------------- .nv.constant0._ZN2at6native16triu_tril_kernelIN3c107complexIfEElLb1ELi1ELb0EEEvNS_4cuda6detail10TensorInfoIT_T0_EENS7_IKS8_S9_EEllS9_ --------------------------
	.section	.nv.constant0._ZN2at6native16triu_tril_kernelIN3c107complexIfEElLb1ELi1ELb0EEEvNS_4cuda6detail10TensorInfoIT_T0_EENS7_IKS8_S9_EEllS9_,"a",@progbits
	.sectionflags	@""
	.align	4
.nv.constant0._ZN2at6native16triu_tril_kernelIN3c107complexIfEElLb1ELi1ELb0EEEvNS_4cuda6detail10TensorInfoIT_T0_EENS7_IKS8_S9_EEllS9_:
	.zero		1384


//--------------------- .nv.constant0._ZN2at6native16triu_tril_kernelIN3c107complexIfEElLb1ELi1ELb1EEEvNS_4cuda6detail10TensorInfoIT_T0_EENS7_IKS8_S9_EEllS9_ --------------------------
	.section	.nv.constant0._ZN2at6native16triu_tril_kernelIN3c107complexIfEElLb1ELi1ELb1EEEvNS_4cuda6detail10TensorInfoIT_T0_EENS7_IKS8_S9_EEllS9_,"a",@progbits
	.sectionflags	@""
	.align	4
.nv.constant0._ZN2at6native16triu_tril_kernelIN3c107complexIfEElLb1ELi1ELb1EEEvNS_4cuda6detail10TensorInfoIT_T0_EENS7_IKS8_S9_EEllS9_:
	.zero		1384


//--------------------- .nv.constant0._ZN2at6native16triu_tril_kernelIN3c107complexIfEEiLb1ELi1ELb0EEEvNS_4cuda6detail10TensorInfoIT_T0_EENS7_IKS8_S9_EEllS9_ --------------------------
	.section	.nv.constant0._ZN2at6native16triu_tril_kernelIN3c107complexIfEEiLb1ELi1ELb0EEEvNS_4cuda6detail10TensorInfoIT_T0_EENS7_IKS8_S9_EEllS9_,"a",@progbits
	.sectionflags	@""
	.align	4
.nv.constant0._ZN2at6native16triu_tril_kernelIN3c107complexIfEEiLb1ELi1ELb0EEEvNS_4cuda6detail10TensorInfoIT_T0_EENS7_IKS8_S9_EEllS9_:
	.zero		980


//--------------------- .nv.constant0._ZN2at6native16triu_tril_kernelIN3c107complexIfEEiLb1ELi1ELb1EEEvNS_4cuda6detail10TensorInfoIT_T0_EENS7_IKS8_S9_EEllS9_ --------------------------
	.section	.nv.constant0._ZN2at6native16triu_tril_kernelIN3c107complexIfEEiLb1ELi1ELb1EEEvNS_4cuda6detail10TensorInfoIT_T0_EENS7_IKS8_S9_EEllS9_,"a",@progbits
	.sectionflags	@""
	.align	4
.nv.constant0._ZN2at6native16triu_tril_kernelIN3c107complexIfEEiLb1ELi1ELb1EEEvNS_4cuda6detail10TensorInfoIT_T0_EENS7_IKS8_S9_EEllS9_:
	.zero		980


//--------------------- .nv.constant0._ZN2at6native16triu_tril_kernelIN3c107complexIdEElLb1ELi1ELb0EEEvNS_4cuda6detail10TensorInfoIT_T0_EENS7_IKS8_S9_EEllS9_ --------------------------
	.section	.nv.constant0._ZN2at6native16triu_tril_kernelIN3c107complexIdEElLb1ELi1ELb0EEEvNS_4cuda6detail10TensorInfoIT_T0_EENS7_IKS8_S9_EEllS9_,"a",@progbits
	.sectionflags	@""
	.align	4
.nv.constant0._ZN2at6native16triu_tril_kernelIN3c107complexIdEElLb1ELi1ELb0EEEvNS_4cuda6detail10TensorInfoIT_T0_EENS7_IKS8_S9_EEllS9_:
	.zero		1384


//--------------------- .nv.constant0._ZN2at6native16triu_tril_kernelIN3c107complexIdEElLb1ELi1ELb1EEEvNS_4cuda6detail10TensorInfoIT_T0_EENS7_IKS8_S9_EEllS9_ --------------------------
	.section	.nv.constant0._ZN2at6native16triu_tril_kernelIN3c107complexIdEElLb1ELi1ELb1EEEvNS_4cuda6detail10TensorInfoIT_T0_EENS7_IKS8_S9_EEllS9_,"a",@progbits
	.sectionflags	@""
	.align	4
.nv.constant0._ZN2at6native16triu_tril_kernelIN3c107complexIdEElLb1ELi1ELb1EEEvNS_4cuda6detail10TensorInfoIT_T0_EENS7_IKS8_S9_EEllS9_:
	.zero		1384


//--------------------- .nv.constant0._ZN2at6native16triu_tril_kernelIN3c107complexIdEEiLb1ELi1ELb0EEEvNS_4cuda6detail10TensorInfoIT_T0_EENS7_IKS8_S9_EEllS9_ --------------------------
	.section	.nv.constant0._ZN2at6native16triu_tril_kernelIN3c107complexIdEEiLb1ELi1ELb0EEEvNS_4cuda6detail10TensorInfoIT_T0_EENS7_IKS8_S9_EEllS9_,"a",@progbits
	.sectionflags	@""
	.align	4
.nv.constant0._ZN2at6native16triu_tril_kernelIN3c107complexIdEEiLb1ELi1ELb0EEEvNS_4cuda6detail10TensorInfoIT_T0_EENS7_IKS8_S9_EEllS9_:
	.zero		980


//--------------------- .nv.constant0._ZN2at6native16triu_tril_kernelIN3c107complexIdEEiLb1ELi1ELb1EEEvNS_4cuda6detail10TensorInfoIT_T0_EENS7_IKS8_S9_EEllS9_ --------------------------
	.section	.nv.constant0._ZN2at6native16triu_tril_kernelIN3c107complexIdEEiLb1ELi1ELb1EEEvNS_4cuda6detail10TensorInfoIT_T0_EENS7_IKS8_S9_EEllS9_,"a",@progbits
	.sectionflags	@""
	.align	4
.nv.constant0._ZN2at6native16triu_tril_kernelIN3c107complexIdEEiLb1ELi1ELb1EEEvNS_4cuda6detail10TensorInfoIT_T0_EENS7_IKS8_S9_EEllS9_:
	.zero		980


//--------------------- .nv.constant0._ZN2at6native16triu_tril_kernelIflLb1ELi2ELb0EEEvNS_4cuda6detail10TensorInfoIT_T0_EENS4_IKS5_S6_EEllS6_ --------------------------
	.section	.nv.constant0._ZN2at6native16triu_tril_kernelIflLb1ELi2ELb0EEEvNS_4cuda6detail10TensorInfoIT_T0_EENS4_IKS5_S6_EEllS6_,"a",@progbits
	.sectionflags	@""
	.align	4
.nv.constant0._ZN2at6native16triu_tril_kernelIflLb1ELi2ELb0EEEvNS_4cuda6detail10TensorInfoIT_T0_EENS4_IKS5_S6_EEllS6_:
	.zero		1384


//--------------------- .nv.constant0._ZN2at6native16triu_tril_kernelIflLb1ELi2ELb1EEEvNS_4cuda6detail10TensorInfoIT_T0_EENS4_IKS5_S6_EEllS6_ --------------------------
	.section	.nv.constant0._ZN2at6native16triu_tril_kernelIflLb1ELi2ELb1EEEvNS_4cuda6detail10TensorInfoIT_T0_EENS4_IKS5_S6_EEllS6_,"a",@progbits
	.sectionflags	@""
	.align	4
.nv.constant0._ZN2at6native16triu_tril_kernelIflLb1ELi2ELb1EEEvNS_4cuda6detail10TensorInfoIT_T0_EENS4_IKS5_S6_EEllS6_:
	.zero		1384


//--------------------- .nv.constant0._ZN2at6native16triu_tril_kernelIfiLb1ELi2ELb0EEEvNS_4cuda6detail10TensorInfoIT_T0_EENS4_IKS5_S6_EEllS6_ --------------------------
	.section	.nv.constant0._ZN2at6native16triu_tril_kernelIfiLb1ELi2ELb0EEEvNS_4cuda6detail10TensorInfoIT_T0_EENS4_IKS5_S6_EEllS6_,"a",@progbits
	.sectionflags	@""
	.align	4
.nv.constant0._ZN2at6native16triu_tril_kernelIfiLb1ELi2ELb0EEEvNS_4cuda6detail10TensorInfoIT_T0_EENS4_IKS5_S6_EEllS6_:
	.zero		980


//--------------------- .nv.constant0._ZN2at6native16triu_tril_kernelIfiLb1ELi2ELb1EEEvNS_4cuda6detail10TensorInfoIT_T0_EENS4_IKS5_S6_EEllS6_ --------------------------
	.section	.nv.constant0._ZN2at6native16triu_tril_kernelIfiLb1ELi2ELb1EEEvNS_4cuda6detail10TensorInfoIT_T0_EENS4_IKS5_S6_EEllS6_,"a",@progbits
	.sectionflags	@""
	.align	4
.nv.constant0._ZN2at6native16triu_tril_kernelIfiLb1ELi2ELb1EEEvNS_4cuda6detail10TensorInfoIT_T0_EENS4_IKS5_S6_EEllS6_:
	.zero		980


//--------------------- .nv.constant0._ZN2at6native16triu_tril_kernelIdlLb1ELi1ELb0EEEvNS_4cuda6detail10TensorInfoIT_T0_EENS4_IKS5_S6_EEllS6_ --------------------------
	.section	.nv.constant0._ZN2at6native16triu_tril_kernelIdlLb1ELi1ELb0EEEvNS_4cuda6detail10TensorInfoIT_T0_EENS4_IKS5_S6_EEllS6_,"a",@progbits
	.sectionflags	@""
	.align	4
.nv.constant0._ZN2at6native16triu_tril_kernelIdlLb1ELi1ELb0EEEvNS_4cuda6detail10TensorInfoIT_T0_EENS4_IKS5_S6_EEllS6_:
	.zero		1384


//--------------------- .nv.constant0._ZN2at6native16triu_tril_kernelIdlLb1ELi1ELb1EEEvNS_4cuda6detail10TensorInfoIT_T0_EENS4_IKS5_S6_EEllS6_ --------------------------
	.section	.nv.constant0._ZN2at6native16triu_tril_kernelIdlLb1ELi1ELb1EEEvNS_4cuda6detail10TensorInfoIT_T0_EENS4_IKS5_S6_EEllS6_,"a",@progbits
	.sectionflags	@""
	.align	4
.nv.constant0._ZN2at6native16triu_tril_kernelIdlLb1ELi1ELb1EEEvNS_4cuda6detail10TensorInfoIT_T0_EENS4_IKS5_S6_EEllS6_:
	.zero		1384


//--------------------- .nv.constant0._ZN2at6native16triu_tril_kernelIdiLb1ELi1ELb0EEEvNS_4cuda6detail10TensorInfoIT_T0_EENS4_IKS5_S6_EEllS6_ --------------------------
	.section	.nv.constant0._ZN2at6native16triu_tril_kernelIdiLb1ELi1ELb0EEEvNS_4cuda6detail10TensorInfoIT_T0_EENS4_IKS5_S6_EEllS6_,"a",@progbits
	.sectionflags	@""
	.align	4
.nv.constant0._ZN2at6native16triu_tril_kernelIdiLb1ELi1ELb0EEEvNS_4cuda6detail10TensorInfoIT_T0_EENS4_IKS5_S6_EEllS6_:
	.zero		980


//--------------------- .nv.constant0._ZN2at6native16triu_tril_kernelIdiLb1ELi1ELb1EEEvNS_4cuda6detail10TensorInfoIT_T0_EENS4_IKS5_S6_EEllS6_ --------------------------
	.section	.nv.constant0._ZN2at6native16triu_tril_kernelIdiLb1ELi1ELb1EEEvNS_4cuda6detail10TensorInfoIT_T0_EENS4_IKS5_S6_EEllS6_,"a",@progbits
	.sectionflags	@""
	.align	4
.nv.constant0._ZN2at6native16triu_tril_kernelIdiLb1ELi1ELb1EEEvNS_4cuda6detail10TensorInfoIT_T0_EENS4_IKS5_S6_EEllS6_:
	.zero		980


//--------------------- .nv.constant0._ZN2at6native16triu_tril_kernelIslLb1ELi4ELb0EEEvNS_4cuda6detail10TensorInfoIT_T0_EENS4_IKS5_S6_EEllS6_ --------------------------
	.section	.nv.constant0._ZN2at6native16triu_tril_kernelIslLb1ELi4ELb0EEEvNS_4cuda6detail10TensorInfoIT_T0_EENS4_IKS5_S6_EEllS6_,"a",@progbits
	.sectionflags	@""
	.align	4
.nv.constant0._ZN2at6native16triu_tril_kernelIslLb1ELi4ELb0EEEvNS_4cuda6detail10TensorInfoIT_T0_EENS4_IKS5_S6_EEllS6_:
	.zero		1384


//--------------------- .nv.constant0._ZN2at6native16triu_tril_kernelIslLb1ELi4ELb1EEEvNS_4cuda6detail10TensorInfoIT_T0_EENS4_IKS5_S6_EEllS6_ --------------------------
	.section	.nv.constant0._ZN2at6native16triu_tril_kernelIslLb1ELi4ELb1EEEvNS_4cuda6detail10TensorInfoIT_T0_EENS4_IKS5_S6_EEllS6_,"a",@progbits
	.sectionflags	@""
	.align	4
.nv.constant0._ZN2at6native16triu_tril_kernelIslLb1ELi4ELb1EEEvNS_4cuda6detail10TensorInfoIT_T0_EENS4_IKS5_S6_EEllS6_:
	.zero		1384


//--------------------- .nv.constant0._ZN2at6native16triu_tril_kernelIsiLb1ELi4ELb0EEEvNS_4cuda6detail10TensorInfoIT_T0_EENS4_IKS5_S6_EEllS6_ --------------------------
	.section	.nv.constant0._ZN2at6native16triu_tril_kernelIsiLb1ELi4ELb0EEEvNS_4cuda6detail10TensorInfoIT_T0_EENS4_IKS5_S6_EEllS6_,"a",@progbits
	.sectionflags	@""
	.align	4
.nv.constant0._ZN2at6native16triu_tril_kernelIsiLb1ELi4ELb0EEEvNS_4cuda6detail10TensorInfoIT_T0_EENS4_IKS5_S6_EEllS6_:
	.zero		980


//--------------------- .nv.constant0._ZN2at6native16triu_tril_kernelIsiLb1ELi4ELb1EEEvNS_4cuda6detail10TensorInfoIT_T0_EENS4_IKS5_S6_EEllS6_ --------------------------
	.section	.nv.constant0._ZN2at6native16triu_tril_kernelIsiLb1ELi4ELb1EEEvNS_4cuda6detail10TensorInfoIT_T0_EENS4_IKS5_S6_EEllS6_,"a",@progbits
	.sectionflags	@""
	.align	4
.nv.constant0._ZN2at6native16triu_tril_kernelIsiLb1ELi4ELb1EEEvNS_4cuda6detail10TensorInfoIT_T0_EENS4_IKS5_S6_EEllS6_:
	.zero		980


//--------------------- .nv.constant0._ZN2at6native16triu_tril_kernelIllLb1ELi1ELb0EEEvNS_4cuda6detail10TensorInfoIT_T0_EENS4_IKS5_S6_EEllS6_ --------------------------
	.section	.nv.constant0._ZN2at6native16triu_tril_kernelIllLb1ELi1ELb0EEEvNS_4cuda6detail10TensorInfoIT_T0_EENS4_IKS5_S6_EEllS6_,"a",@progbits
	.sectionflags	@""
	.align	4
.nv.constant0._ZN2at6native16triu_tril_kernelIllLb1ELi1ELb0EEEvNS_4cuda6detail10TensorInfoIT_T0_EENS4_IKS5_S6_EEllS6_:
	.zero		1384


//--------------------- .nv.constant0._ZN2at6native16triu_tril_kernelIllLb1ELi1ELb1EEEvNS_4cuda6detail10TensorInfoIT_T0_EENS4_IKS5_S6_EEllS6_ --------------------------
	.section	.nv.constant0._ZN2at6native16triu_tril_kernelIllLb1ELi1ELb1EEEvNS_4cuda6detail10TensorInfoIT_T0_EENS4_IKS5_S6_EEllS6_,"a",@progbits
	.sectionflags	@""
	.align	4
.nv.constant0._ZN2at6native16triu_tril_kernelIllLb1ELi1ELb1EEEvNS_4cuda6detail10TensorInfoIT_T0_EENS4_IKS5_S6_EEllS6_:
	.zero		1384


//--------------------- .nv.constant0._ZN2at6native16triu_tril_kernelIliLb1ELi1ELb0EEEvNS_4cuda6detail10TensorInfoIT_T0_EENS4_IKS5_S6_EEllS6_ --------------------------
	.section	.nv.constant0._ZN2at6native16triu_tril_kernelIliLb1ELi1ELb0EEEvNS_4cuda6detail10TensorInfoIT_T0_EENS4_IKS5_S6_EEllS6_,"a",@progbits
	.sectionflags	@""
	.align	4
.nv.constant0._ZN2at6native16triu_tril_kernelIliLb1ELi1ELb0EEEvNS_4cuda6detail10TensorInfoIT_T0_EENS4_IKS5_S6_EEllS6_:
	.zero		980


//--------------------- .nv.constant0._ZN2at6native16triu_tril_kernelIliLb1ELi1ELb1EEEvNS_4cuda6detail10TensorInfoIT_T0_EENS4_IKS5_S6_EEllS6_ --------------------------
	.section	.nv.constant0._ZN2at6native16triu_tril_kernelIliLb1ELi1ELb1EEEvNS_4cuda6detail10TensorInfoIT_T0_EENS4_IKS5_S6_EEllS6_,"a",@progbits
	.sectionflags	@""
	.align	4
.nv.constant0._ZN2at6native16triu_tril_kernelIliLb1ELi1ELb1EEEvNS_4cuda6detail10TensorInfoIT_T0_EENS4_IKS5_S6_EEllS6_:
	.zero		980


//--------------------- .nv.constant0._ZN2at6native16triu_tril_kernelIilLb1ELi2ELb0EEEvNS_4cuda6detail10TensorInfoIT_T0_EENS4_IKS5_S6_EEllS6_ --------------------------
	.section	.nv.constant0._ZN2at6native16triu_tril_kernelIilLb1ELi2ELb0EEEvNS_4cuda6detail10TensorInfoIT_T0_EENS4_IKS5_S6_EEllS6_,"a",@progbits
	.sectionflags	@""
	.align	4
.nv.constant0._ZN2at6native16triu_tril_kernelIilLb1ELi2ELb0EEEvNS_4cuda6detail10TensorInfoIT_T0_EENS4_IKS5_S6_EEllS6_:
	.zero		1384


//--------------------- .nv.constant0._ZN2at6native16triu_tril_kernelIilLb1ELi2ELb1EEEvNS_4cuda6detail10TensorInfoIT_T0_EENS4_IKS5_S6_EEllS6_ --------------------------
	.section	.nv.constant0._ZN2at6native16triu_tril_kernelIilLb1ELi2ELb1EEEvNS_4cuda6detail10TensorInfoIT_T0_EENS4_IKS5_S6_EEllS6_,"a",@progbits
	.sectionflags	@""
	.align	4
.nv.constant0._ZN2at6native16triu_tril_kernelIilLb1ELi2ELb1EEEvNS_4cuda6detail10TensorInfoIT_T0_EENS4_IKS5_S6_EEllS6_:
	.zero		1384


//--------------------- .nv.constant0._ZN2at6native16triu_tril_kernelIiiLb1ELi2ELb0EEEvNS_4cuda6detail10TensorInfoIT_T0_EENS4_IKS5_S6_EEllS6_ --------------------------
	.section	.nv.constant0._ZN2at6native16triu_tril_kernelIiiLb1ELi2ELb0EEEvNS_4cuda6detail10TensorInfoIT_T0_EENS4_IKS5_S6_EEllS6_,"a",@progbits
	.sectionflags	@""
	.align	4
.nv.constant0._ZN2at6native16triu_tril_kernelIiiLb1ELi2ELb0EEEvNS_4cuda6detail10TensorInfoIT_T0_EENS4_IKS5_S6_EEllS6_:
	.zero		980


//--------------------- .nv.constant0._ZN2at6native16triu_tril_kernelIiiLb1ELi2ELb1EEEvNS_4cuda6detail10TensorInfoIT_T0_EENS4_IKS5_S6_EEllS6_ --------------------------
	.section	.nv.constant0._ZN2at6native16triu_tril_kernelIiiLb1ELi2ELb1EEEvNS_4cuda6detail10TensorInfoIT_T0_EENS4_IKS5_S6_EEllS6_,"a",@progbits
	.sectionflags	@""
	.align	4
.nv.constant0._ZN2at6native16triu_tril_kernelIiiLb1ELi2ELb1EEEvNS_4cuda6detail10TensorInfoIT_T0_EENS4_IKS5_S6_EEllS6_:
	.zero		980


//--------------------- .nv.constant0._ZN2at6native16triu_tril_kernelIalLb1ELi8ELb0EEEvNS_4cuda6detail10TensorInfoIT_T0_EENS4_IKS5_S6_EEllS6_ --------------------------
	.section	.nv.constant0._ZN2at6native16triu_tril_kernelIalLb1ELi8ELb0EEEvNS_4cuda6detail10TensorInfoIT_T0_EENS4_IKS5_S6_EEllS6_,"a",@progbits
	.sectionflags	@""
	.align	4
.nv.constant0._ZN2at6native16triu_tril_kernelIalLb1ELi8ELb0EEEvNS_4cuda6detail10TensorInfoIT_T0_EENS4_IKS5_S6_EEllS6_:
	.zero		1384


//--------------------- .nv.constant0._ZN2at6native16triu_tril_kernelIalLb1ELi8ELb1EEEvNS_4cuda6detail10TensorInfoIT_T0_EENS4_IKS5_S6_EEllS6_ --------------------------
	.section	.nv.constant0._ZN2at6native16triu_tril_kernelIalLb1ELi8ELb1EEEvNS_4cuda6detail10TensorInfoIT_T0_EENS4_IKS5_S6_EEllS6_,"a",@progbits
	.sectionflags	@""
	.align	4
.nv.constant0._ZN2at6native16triu_tril_kernelIalLb1ELi8ELb1EEEvNS_4cuda6detail10TensorInfoIT_T0_EENS4_IKS5_S6_EEllS6_:
	.zero		1384


//--------------------- .nv.constant0._ZN2at6native16triu_tril_kernelIaiLb1ELi8ELb0EEEvNS_4cuda6detail10TensorInfoIT_T0_EENS4_IKS5_S6_EEllS6_ --------------------------
	.section	.nv.constant0._ZN2at6native16triu_tril_kernelIaiLb1ELi8ELb0EEEvNS_4cuda6detail10TensorInfoIT_T0_EENS4_IKS5_S6_EEllS6_,"a",@progbits
	.sectionflags	@""
	.align	4
.nv.constant0._ZN2at6native16triu_tril_kernelIaiLb1ELi8ELb0EEEvNS_4cuda6detail10TensorInfoIT_T0_EENS4_IKS5_S6_EEllS6_:
	.zero		980


//--------------------- .nv.constant0._ZN2at6native16triu_tril_kernelIaiLb1ELi8ELb1EEEvNS_4cuda6detail10TensorInfoIT_T0_EENS4_IKS5_S6_EEllS6_ --------------------------
	.section	.nv.constant0._ZN2at6native16triu_tril_kernelIaiLb1ELi8ELb1EEEvNS_4cuda6detail10TensorInfoIT_T0_EENS4_IKS5_S6_EEllS6_,"a",@progbits
	.sectionflags	@""
	.align	4
.nv.constant0._ZN2at6native16triu_tril_kernelIaiLb1ELi8ELb1EEEvNS_4cuda6detail10TensorInfoIT_T0_EENS4_IKS5_S6_EEllS6_:
	.zero		980


//--------------------- .nv.constant0._ZN2at6native16triu_tril_kernelIhlLb1ELi8ELb0EEEvNS_4cuda6detail10TensorInfoIT_T0_EENS4_IKS5_S6_EEllS6_ --------------------------
	.section	.nv.constant0._ZN2at6native16triu_tril_kernelIhlLb1ELi8ELb0EEEvNS_4cuda6detail10TensorInfoIT_T0_EENS4_IKS5_S6_EEllS6_,"a",@progbits
	.sectionflags	@""
	.align	4
.nv.constant0._ZN2at6native16triu_tril_kernelIhlLb1ELi8ELb0EEEvNS_4cuda6detail10TensorInfoIT_T0_EENS4_IKS5_S6_EEllS6_:
	.zero		1384


//--------------------- .nv.constant0._ZN2at6native16triu_tril_kernelIhlLb1ELi8ELb1EEEvNS_4cuda6detail10TensorInfoIT_T0_EENS4_IKS5_S6_EEllS6_ --------------------------
	.section	.nv.constant0._ZN2at6native16triu_tril_kernelIhlLb1ELi8ELb1EEEvNS_4cuda6detail10TensorInfoIT_T0_EENS4_IKS5_S6_EEllS6_,"a",@progbits
	.sectionflags	@""
	.align	4
.nv.constant0._ZN2at6native16triu_tril_kernelIhlLb1ELi8ELb1EEEvNS_4cuda6detail10TensorInfoIT_T0_EENS4_IKS5_S6_EEllS6_:
	.zero		1384


//--------------------- .nv.constant0._ZN2at6native16triu_tril_kernelIhiLb1ELi8ELb0EEEvNS_4cuda6detail10TensorInfoIT_T0_EENS4_IKS5_S6_EEllS6_ --------------------------
	.section	.nv.constant0._ZN2at6native16triu_tril_kernelIhiLb1ELi8ELb0EEEvNS_4cuda6detail10TensorInfoIT_T0_EENS4_IKS5_S6_EEllS6_,"a",@progbits
	.sectionflags	@""
	.align	4
.nv.constant0._ZN2at6native16triu_tril_kernelIhiLb1ELi8ELb0EEEvNS_4cuda6detail10TensorInfoIT_T0_EENS4_IKS5_S6_EEllS6_:
	.zero		980


//--------------------- .nv.constant0._ZN2at6native16triu_tril_kernelIhiLb1ELi8ELb1EEEvNS_4cuda6detail10TensorInfoIT_T0_EENS4_IKS5_S6_EEllS6_ --------------------------
	.section	.nv.constant0._ZN2at6native16triu_tril_kernelIhiLb1ELi8ELb1EEEvNS_4cuda6detail10TensorInfoIT_T0_EENS4_IKS5_S6_EEllS6_,"a",@progbits
	.sectionflags	@""
	.align	4
.nv.constant0._ZN2at6native16triu_tril_kernelIhiLb1ELi8ELb1EEEvNS_4cuda6detail10TensorInfoIT_T0_EENS4_IKS5_S6_EEllS6_:
	.zero		980


//--------------------- .nv.constant0._ZN2at6native16triu_tril_kernelIblLb0ELi8ELb0EEEvNS_4cuda6detail10TensorInfoIT_T0_EENS4_IKS5_S6_EEllS6_ --------------------------
	.section	.nv.constant0._ZN2at6native16triu_tril_kernelIblLb0ELi8ELb0EEEvNS_4cuda6detail10TensorInfoIT_T0_EENS4_IKS5_S6_EEllS6_,"a",@progbits
	.sectionflags	@""
	.align	4
.nv.constant0._ZN2at6native16triu_tril_kernelIblLb0ELi8ELb0EEEvNS_4cuda6detail10TensorInfoIT_T0_EENS4_IKS5_S6_EEllS6_:
	.zero		1384


//--------------------- .nv.constant0._ZN2at6native16triu_tril_kernelIblLb0ELi8ELb1EEEvNS_4cuda6detail10TensorInfoIT_T0_EENS4_IKS5_S6_EEllS6_ --------------------------
	.section	.nv.constant0._ZN2at6native16triu_tril_kernelIblLb0ELi8ELb1EEEvNS_4cuda6detail10TensorInfoIT_T0_EENS4_IKS5_S6_EEllS6_,"a",@progbits
	.sectionflags	@""
	.align	4
.nv.constant0._ZN2at6native16triu_tril_kernelIblLb0ELi8ELb1EEEvNS_4cuda6detail10TensorInfoIT_T0_EENS4_IKS5_S6_EEllS6_:
	.zero		1384


//--------------------- .nv.constant0._ZN2at6native16triu_tril_kernelIbiLb0ELi8ELb0EEEvNS_4cuda6detail10TensorInfoIT_T0_EENS4_IKS5_S6_EEllS6_ --------------------------
	.section	.nv.constant0._ZN2at6native16triu_tril_kernelIbiLb0ELi8ELb0EEEvNS_4cuda6detail10TensorInfoIT_T0_EENS4_IKS5_S6_EEllS6_,"a",@progbits
	.sectionflags	@""
	.align	4
.nv.constant0._ZN2at6native16triu_tril_kernelIbiLb0ELi8ELb0EEEvNS_4cuda6detail10TensorInfoIT_T0_EENS4_IKS5_S6_EEllS6_:
	.zero		980


//--------------------- .nv.constant0._ZN2at6native16triu_tril_kernelIbiLb0ELi8ELb1EEEvNS_4cuda6detail10TensorInfoIT_T0_EENS4_IKS5_S6_EEllS6_ --------------------------
	.section	.nv.constant0._ZN2at6native16triu_tril_kernelIbiLb0ELi8ELb1EEEvNS_4cuda6detail10TensorInfoIT_T0_EENS4_IKS5_S6_EEllS6_,"a",@progbits
	.sectionflags	@""
	.align	4
.nv.constant0._ZN2at6native16triu_tril_kernelIbiLb0ELi8ELb1EEEvNS_4cuda6detail10TensorInfoIT_T0_EENS4_IKS5_S6_EEllS6_:
	.zero		980


//--------------------- .nv.constant0._ZN2at6native16triu_tril_kernelIN3c108BFloat16ElLb0ELi4ELb0EEEvNS_4cuda6detail10TensorInfoIT_T0_EENS6_IKS7_S8_EEllS8_ --------------------------
	.section	.nv.constant0._ZN2at6native16triu_tril_kernelIN3c108BFloat16ElLb0ELi4ELb0EEEvNS_4cuda6detail10TensorInfoIT_T0_EENS6_IKS7_S8_EEllS8_,"a",@progbits
	.sectionflags	@""
	.align	4
.nv.constant0._ZN2at6native16triu_tril_kernelIN3c108BFloat16ElLb0ELi4ELb0EEEvNS_4cuda6detail10TensorInfoIT_T0_EENS6_IKS7_S8_EEllS8_:
	.zero		1384


//--------------------- .nv.constant0._ZN2at6native16triu_tril_kernelIN3c108BFloat16ElLb0ELi4ELb1EEEvNS_4cuda6detail10TensorInfoIT_T0_EENS6_IKS7_S8_EEllS8_ --------------------------
	.section	.nv.constant0._ZN2at6native16triu_tril_kernelIN3c108BFloat16ElLb0ELi4ELb1EEEvNS_4cuda6detail10TensorInfoIT_T0_EENS6_IKS7_S8_EEllS8_,"a",@progbits
	.sectionflags	@""
	.align	4
.nv.constant0._ZN2at6native16triu_tril_kernelIN3c108BFloat16ElLb0ELi4ELb1EEEvNS_4cuda6detail10TensorInfoIT_T0_EENS6_IKS7_S8_EEllS8_:
	.zero		1384


//--------------------- .nv.constant0._ZN2at6native16triu_tril_kernelIN3c108BFloat16EiLb0ELi4ELb0EEEvNS_4cuda6detail10TensorInfoIT_T0_EENS6_IKS7_S8_EEllS8_ --------------------------
	.section	.nv.constant0._ZN2at6native16triu_tril_kernelIN3c108BFloat16EiLb0ELi4ELb0EEEvNS_4cuda6detail10TensorInfoIT_T0_EENS6_IKS7_S8_EEllS8_,"a",@progbits
	.sectionflags	@""
	.align	4
.nv.constant0._ZN2at6native16triu_tril_kernelIN3c108BFloat16EiLb0ELi4ELb0EEEvNS_4cuda6detail10TensorInfoIT_T0_EENS6_IKS7_S8_EEllS8_:
	.zero		980


//--------------------- .nv.constant0._ZN2at6native16triu_tril_kernelIN3c108BFloat16EiLb0ELi4ELb1EEEvNS_4cuda6detail10TensorInfoIT_T0_EENS6_IKS7_S8_EEllS8_ --------------------------
	.section	.nv.constant0._ZN2at6native16triu_tril_kernelIN3c108BFloat16EiLb0ELi4ELb1EEEvNS_4cuda6detail10TensorInfoIT_T0_EENS6_IKS7_S8_EEllS8_,"a",@progbits
	.sectionflags	@""
	.align	4
.nv.constant0._ZN2at6native16triu_tril_kernelIN3c108BFloat16EiLb0ELi4ELb1EEEvNS_4cuda6detail10TensorInfoIT_T0_EENS6_IKS7_S8_EEllS8_:
	.zero		980


//--------------------- .nv.constant0._ZN2at6native16triu_tril_kernelIN3c104HalfElLb0ELi4ELb0EEEvNS_4cuda6detail10TensorInfoIT_T0_EENS6_IKS7_S8_EEllS8_ --------------------------
	.section	.nv.constant0._ZN2at6native16triu_tril_kernelIN3c104HalfElLb0ELi4ELb0EEEvNS_4cuda6detail10TensorInfoIT_T0_EENS6_IKS7_S8_EEllS8_,"a",@progbits
	.sectionflags	@""
	.align	4
.nv.constant0._ZN2at6native16triu_tril_kernelIN3c104HalfElLb0ELi4ELb0EEEvNS_4cuda6detail10TensorInfoIT_T0_EENS6_IKS7_S8_EEllS8_:
	.zero		1384


//--------------------- .nv.constant0._ZN2at6native16triu_tril_kernelIN3c104HalfElLb0ELi4ELb1EEEvNS_4cuda6detail10TensorInfoIT_T0_EENS6_IKS7_S8_EEllS8_ --------------------------
	.section	.nv.constant0._ZN2at6native16triu_tril_kernelIN3c104HalfElLb0ELi4ELb1EEEvNS_4cuda6detail10TensorInfoIT_T0_EENS6_IKS7_S8_EEllS8_,"a",@progbits
	.sectionflags	@""
	.align	4
.nv.constant0._ZN2at6native16triu_tril_kernelIN3c104HalfElLb0ELi4ELb1EEEvNS_4cuda6detail10TensorInfoIT_T0_EENS6_IKS7_S8_EEllS8_:
	.zero		1384


//--------------------- .nv.constant0._ZN2at6native16triu_tril_kernelIN3c104HalfEiLb0ELi4ELb0EEEvNS_4cuda6detail10TensorInfoIT_T0_EENS6_IKS7_S8_EEllS8_ --------------------------
	.section	.nv.constant0._ZN2at6native16triu_tril_kernelIN3c104HalfEiLb0ELi4ELb0EEEvNS_4cuda6detail10TensorInfoIT_T0_EENS6_IKS7_S8_EEllS8_,"a",@progbits
	.sectionflags	@""
	.align	4
.nv.constant0._ZN2at6native16triu_tril_kernelIN3c104HalfEiLb0ELi4ELb0EEEvNS_4cuda6detail10TensorInfoIT_T0_EENS6_IKS7_S8_EEllS8_:
	.zero		980


//--------------------- .nv.constant0._ZN2at6native16triu_tril_kernelIN3c104HalfEiLb0ELi4ELb1EEEvNS_4cuda6detail10TensorInfoIT_T0_EENS6_IKS7_S8_EEllS8_ --------------------------
	.section	.nv.constant0._ZN2at6native16triu_tril_kernelIN3c104HalfEiLb0ELi4ELb1EEEvNS_4cuda6detail10TensorInfoIT_T0_EENS6_IKS7_S8_EEllS8_,"a",@progbits
	.sectionflags	@""
	.align	4
.nv.constant0._ZN2at6native16triu_tril_kernelIN3c104HalfEiLb0ELi4ELb1EEEvNS_4cuda6detail10TensorInfoIT_T0_EENS6_IKS7_S8_EEllS8_:
	.zero		980


//--------------------- .nv.constant0._ZN2at6native16triu_tril_kernelIN3c107complexINS2_4HalfEEElLb0ELi2ELb0EEEvNS_4cuda6detail10TensorInfoIT_T0_EENS8_IKS9_SA_EEllSA_ --------------------------
	.section	.nv.constant0._ZN2at6native16triu_tril_kernelIN3c107complexINS2_4HalfEEElLb0ELi2ELb0EEEvNS_4cuda6detail10TensorInfoIT_T0_EENS8_IKS9_SA_EEllSA_,"a",@progbits
	.sectionflags	@""
	.align	4
.nv.constant0._ZN2at6native16triu_tril_kernelIN3c107complexINS2_4HalfEEElLb0ELi2ELb0EEEvNS_4cuda6detail10TensorInfoIT_T0_EENS8_IKS9_SA_EEllSA_:
	.zero		1384


//--------------------- .nv.constant0._ZN2at6native16triu_tril_kernelIN3c107complexINS2_4HalfEEElLb0ELi2ELb1EEEvNS_4cuda6detail10TensorInfoIT_T0_EENS8_IKS9_SA_EEllSA_ --------------------------
	.section	.nv.constant0._ZN2at6native16triu_tril_kernelIN3c107complexINS2_4HalfEEElLb0ELi2ELb1EEEvNS_4cuda6detail10TensorInfoIT_T0_EENS8_IKS9_SA_EEllSA_,"a",@progbits
	.sectionflags	@""
	.align	4
.nv.constant0._ZN2at6native16triu_tril_kernelIN3c107complexINS2_4HalfEEElLb0ELi2ELb1EEEvNS_4cuda6detail10TensorInfoIT_T0_EENS8_IKS9_SA_EEllSA_:
	.zero		1384


//--------------------- .nv.constant0._ZN2at6native16triu_tril_kernelIN3c107complexINS2_4HalfEEEiLb0ELi2ELb0EEEvNS_4cuda6detail10TensorInfoIT_T0_EENS8_IKS9_SA_EEllSA_ --------------------------
	.section	.nv.constant0._ZN2at6native16triu_tril_kernelIN3c107complexINS2_4HalfEEEiLb0ELi2ELb0EEEvNS_4cuda6detail10TensorInfoIT_T0_EENS8_IKS9_SA_EEllSA_,"a",@progbits
	.sectionflags	@""
	.align	4
.nv.constant0._ZN2at6native16triu_tril_kernelIN3c107complexINS2_4HalfEEEiLb0ELi2ELb0EEEvNS_4cuda6detail10TensorInfoIT_T0_EENS8_IKS9_SA_EEllSA_:
	.zero		980


//--------------------- .nv.constant0._ZN2at6native16triu_tril_kernelIN3c107complexINS2_4HalfEEEiLb0ELi2ELb1EEEvNS_4cuda6detail10TensorInfoIT_T0_EENS8_IKS9_SA_EEllSA_ --------------------------
	.section	.nv.constant0._ZN2at6native16triu_tril_kernelIN3c107complexINS2_4HalfEEEiLb0ELi2ELb1EEEvNS_4cuda6detail10TensorInfoIT_T0_EENS8_IKS9_SA_EEllSA_,"a",@progbits
	.sectionflags	@""
	.align	4
.nv.constant0._ZN2at6native16triu_tril_kernelIN3c107complexINS2_4HalfEEEiLb0ELi2ELb1EEEvNS_4cuda6detail10TensorInfoIT_T0_EENS8_IKS9_SA_EEllSA_:
	.zero		980


//--------------------- .nv.constant0._ZN2at6native16triu_tril_kernelIN3c107complexIfEElLb0ELi1ELb0EEEvNS_4cuda6detail10TensorInfoIT_T0_EENS7_IKS8_S9_EEllS9_ --------------------------
	.section	.nv.constant0._ZN2at6native16triu_tril_kernelIN3c107complexIfEElLb0ELi1ELb0EEEvNS_4cuda6detail10TensorInfoIT_T0_EENS7_IKS8_S9_EEllS9_,"a",@progbits
	.sectionflags	@""
	.align	4
.nv.constant0._ZN2at6native16triu_tril_kernelIN3c107complexIfEElLb0ELi1ELb0EEEvNS_4cuda6detail10TensorInfoIT_T0_EENS7_IKS8_S9_EEllS9_:
	.zero		1384


//--------------------- .nv.constant0._ZN2at6native16triu_tril_kernelIN3c107complexIfEElLb0ELi1ELb1EEEvNS_4cuda6detail10TensorInfoIT_T0_EENS7_IKS8_S9_EEllS9_ --------------------------
	.section	.nv.constant0._ZN2at6native16triu_tril_kernelIN3c107complexIfEElLb0ELi1ELb1EEEvNS_4cuda6detail10TensorInfoIT_T0_EENS7_IKS8_S9_EEllS9_,"a",@progbits
	.sectionflags	@""
	.align	4
.nv.constant0._ZN2at6native16triu_tril_kernelIN3c107complexIfEElLb0ELi1ELb1EEEvNS_4cuda6detail10TensorInfoIT_T0_EENS7_IKS8_S9_EEllS9_:
	.zero		1384


//--------------------- .nv.constant0._ZN2at6native16triu_tril_kernelIN3c107complexIfEEiLb0ELi1ELb0EEEvNS_4cuda6detail10TensorInfoIT_T0_EENS7_IKS8_S9_EEllS9_ --------------------------
	.section	.nv.constant0._ZN2at6native16triu_tril_kernelIN3c107complexIfEEiLb0ELi1ELb0EEEvNS_4cuda6detail10TensorInfoIT_T0_EENS7_IKS8_S9_EEllS9_,"a",@progbits
	.sectionflags	@""
	.align	4
.nv.constant0._ZN2at6native16triu_tril_kernelIN3c107complexIfEEiLb0ELi1ELb0EEEvNS_4cuda6detail10TensorInfoIT_T0_EENS7_IKS8_S9_EEllS9_:
	.zero		980


//--------------------- .nv.constant0._ZN2at6native16triu_tril_kernelIN3c107complexIfEEiLb0ELi1ELb1EEEvNS_4cuda6detail10TensorInfoIT_T0_EENS7_IKS8_S9_EEllS9_ --------------------------
	.section	.nv.constant0._ZN2at6native16triu_tril_kernelIN3c107complexIfEEiLb0ELi1ELb1EEEvNS_4cuda6detail10TensorInfoIT_T0_EENS7_IKS8_S9_EEllS9_,"a",@progbits
	.sectionflags	@""
	.align	4
.nv.constant0._ZN2at6native16triu_tril_kernelIN3c107complexIfEEiLb0ELi1ELb1EEEvNS_4cuda6detail10TensorInfoIT_T0_EENS7_IKS8_S9_EEllS9_:
	.zero		980


//--------------------- .nv.constant0._ZN2at6native16triu_tril_kernelIN3c107complexIdEElLb0ELi1ELb0EEEvNS_4cuda6detail10TensorInfoIT_T0_EENS7_IKS8_S9_EEllS9_ --------------------------
	.section	.nv.constant0._ZN2at6native16triu_tril_kernelIN3c107complexIdEElLb0ELi1ELb0EEEvNS_4cuda6detail10TensorInfoIT_T0_EENS7_IKS8_S9_EEllS9_,"a",@progbits
	.sectionflags	@""
	.align	4
.nv.constant0._ZN2at6native16triu_tril_kernelIN3c107complexIdEElLb0ELi1ELb0EEEvNS_4cuda6detail10TensorInfoIT_T0_EENS7_IKS8_S9_EEllS9_:
	.zero		1384


//--------------------- .nv.constant0._ZN2at6native16triu_tril_kernelIN3c107complexIdEElLb0ELi1ELb1EEEvNS_4cuda6detail10TensorInfoIT_T0_EENS7_IKS8_S9_EEllS9_ --------------------------
	.section	.nv.constant0._ZN2at6native16triu_tril_kernelIN3c107complexIdEElLb0ELi1ELb1EEEvNS_4cuda6detail10TensorInfoIT_T0_EENS7_IKS8_S9_EEllS9_,"a",@progbits
	.sectionflags	@""
	.align	4
.nv.constant0._ZN2at6native16triu_tril_kernelIN3c107complexIdEElLb0ELi1ELb1EEEvNS_4cuda6detail10TensorInfoIT_T0_EENS7_IKS8_S9_EEllS9_:
	.zero		1384


//--------------------- .nv.constant0._ZN2at6native16triu_tril_kernelIN3c107complexIdEEiLb0ELi1ELb0EEEvNS_4cuda6detail10TensorInfoIT_T0_EENS7_IKS8_S9_EEllS9_ --------------------------
	.section	.nv.constant0._ZN2at6native16triu_tril_kernelIN3c107complexIdEEiLb0ELi1ELb0EEEvNS_4cuda6detail10TensorInfoIT_T0_EENS7_IKS8_S9_EEllS9_,"a",@progbits
	.sectionflags	@""
	.align	4
.nv.constant0._ZN2at6native16triu_tril_kernelIN3c107complexIdEEiLb0ELi1ELb0EEEvNS_4cuda6detail10TensorInfoIT_T0_EENS7_IKS8_S9_EEllS9_:
	.zero		980


//--------------------- .nv.constant0._ZN2at6native16triu_tril_kernelIN3c107complexIdEEiLb0ELi1ELb1EEEvNS_4cuda6detail10TensorInfoIT_T0_EENS7_IKS8_S9_EEllS9_ --------------------------
	.section	.nv.constant0._ZN2at6native16triu_tril_kernelIN3c107complexIdEEiLb0ELi1ELb1EEEvNS_4cuda6detail10TensorInfoIT_T0_EENS7_IKS8_S9_EEllS9_,"a",@progbits
	.sectionflags	@""
	.align	4
.nv.constant0._ZN2at6native16triu_tril_kernelIN3c107complexIdEEiLb0ELi1ELb1EEEvNS_4cuda6detail10TensorInfoIT_T0_EENS7_IKS8_S9_EEllS9_:
	.zero		980


//--------------------- .nv.constant0._ZN2at6native16triu_tril_kernelIflLb0ELi2ELb0EEEvNS_4cuda6detail10TensorInfoIT_T0_EENS4_IKS5_S6_EEllS6_ --------------------------
	.section	.nv.constant0._ZN2at6native16triu_tril_kernelIflLb0ELi2ELb0EEEvNS_4cuda6detail10TensorInfoIT_T0_EENS4_IKS5_S6_EEllS6_,"a",@progbits
	.sectionflags	@""
	.align	4
.nv.constant0._ZN2at6native16triu_tril_kernelIflLb0ELi2ELb0EEEvNS_4cuda6detail10TensorInfoIT_T0_EENS4_IKS5_S6_EEllS6_:
	.zero		1384


//--------------------- .nv.constant0._ZN2at6native16triu_tril_kernelIflLb0ELi2ELb1EEEvNS_4cuda6detail10TensorInfoIT_T0_EENS4_IKS5_S6_EEllS6_ --------------------------
	.section	.nv.constant0._ZN2at6native16triu_tril_kernelIflLb0ELi2ELb1EEEvNS_4cuda6detail10TensorInfoIT_T0_EENS4_IKS5_S6_EEllS6_,"a",@progbits
	.sectionflags	@""
	.align	4
.nv.constant0._ZN2at6native16triu_tril_kernelIflLb0ELi2ELb1EEEvNS_4cuda6detail10TensorInfoIT_T0_EENS4_IKS5_S6_EEllS6_:
	.zero		1384


//--------------------- .nv.constant0._ZN2at6native16triu_tril_kernelIfiLb0ELi2ELb0EEEvNS_4cuda6detail10TensorInfoIT_T0_EENS4_IKS5_S6_EEllS6_ --------------------------
	.section	.nv.constant0._ZN2at6native16triu_tril_kernelIfiLb0ELi2ELb0EEEvNS_4cuda6detail10TensorInfoIT_T0_EENS4_IKS5_S6_EEllS6_,"a",@progbits
	.sectionflags	@""
	.align	4
.nv.constant0._ZN2at6native16triu_tril_kernelIfiLb0ELi2ELb0EEEvNS_4cuda6detail10TensorInfoIT_T0_EENS4_IKS5_S6_EEllS6_:
	.zero		980


//--------------------- .nv.constant0._ZN2at6native16triu_tril_kernelIfiLb0ELi2ELb1EEEvNS_4cuda6detail10TensorInfoIT_T0_EENS4_IKS5_S6_EEllS6_ --------------------------
	.section	.nv.constant0._ZN2at6native16triu_tril_kernelIfiLb0ELi2ELb1EEEvNS_4cuda6detail10TensorInfoIT_T0_EENS4_IKS5_S6_EEllS6_,"a",@progbits
	.sectionflags	@""
	.align	4
.nv.constant0._ZN2at6native16triu_tril_kernelIfiLb0ELi2ELb1EEEvNS_4cuda6detail10TensorInfoIT_T0_EENS4_IKS5_S6_EEllS6_:
	.zero		980


//--------------------- .nv.constant0._ZN2at6native16triu_tril_kernelIdlLb0ELi1ELb0EEEvNS_4cuda6detail10TensorInfoIT_T0_EENS4_IKS5_S6_EEllS6_ --------------------------
	.section	.nv.constant0._ZN2at6native16triu_tril_kernelIdlLb0ELi1ELb0EEEvNS_4cuda6detail10TensorInfoIT_T0_EENS4_IKS5_S6_EEllS6_,"a",@progbits
	.sectionflags	@""
	.align	4
.nv.constant0._ZN2at6native16triu_tril_kernelIdlLb0ELi1ELb0EEEvNS_4cuda6detail10TensorInfoIT_T0_EENS4_IKS5_S6_EEllS6_:
	.zero		1384


//--------------------- .nv.constant0._ZN2at6native16triu_tril_kernelIdlLb0ELi1ELb1EEEvNS_4cuda6detail10TensorInfoIT_T0_EENS4_IKS5_S6_EEllS6_ --------------------------
	.section	.nv.constant0._ZN2at6native16triu_tril_kernelIdlLb0ELi1ELb1EEEvNS_4cuda6detail10TensorInfoIT_T0_EENS4_IKS5_S6_EEllS6_,"a",@progbits
	.sectionflags	@""
	.align	4
.nv.constant0._ZN2at6native16triu_tril_kernelIdlLb0ELi1ELb1EEEvNS_4cuda6detail10TensorInfoIT_T0_EENS4_IKS5_S6_EEllS6_:
	.zero		1384


//--------------------- .nv.constant0._ZN2at6native16triu_tril_kernelIdiLb0ELi1ELb0EEEvNS_4cuda6detail10TensorInfoIT_T0_EENS4_IKS5_S6_EEllS6_ --------------------------
	.section	.nv.constant0._ZN2at6native16triu_tril_kernelIdiLb0ELi1ELb0EEEvNS_4cuda6detail10TensorInfoIT_T0_EENS4_IKS5_S6_EEllS6_,"a",@progbits
	.sectionflags	@""
	.align	4
.nv.constant0._ZN2at6native16triu_tril_kernelIdiLb0ELi1ELb0EEEvNS_4cuda6detail10TensorInfoIT_T0_EENS4_IKS5_S6_EEllS6_:
	.zero		980


//--------------------- .nv.constant0._ZN2at6native16triu_tril_kernelIdiLb0ELi1ELb1EEEvNS_4cuda6detail10TensorInfoIT_T0_EENS4_IKS5_S6_EEllS6_ --------------------------
	.section	.nv.constant0._ZN2at6native16triu_tril_kernelIdiLb0ELi1ELb1EEEvNS_4cuda6detail10TensorInfoIT_T0_EENS4_IKS5_S6_EEllS6_,"a",@progbits
	.sectionflags	@""
	.align	4
.nv.constant0._ZN2at6native16triu_tril_kernelIdiLb0ELi1ELb1EEEvNS_4cuda6detail10TensorInfoIT_T0_EENS4_IKS5_S6_EEllS6_:
	.zero		980


//--------------------- .nv.constant0._ZN2at6native16triu_tril_kernelIslLb0ELi4ELb0EEEvNS_4cuda6detail10TensorInfoIT_T0_EENS4_IKS5_S6_EEllS6_ --------------------------
	.section	.nv.constant0._ZN2at6native16triu_tril_kernelIslLb0ELi4ELb0EEEvNS_4cuda6detail10TensorInfoIT_T0_EENS4_IKS5_S6_EEllS6_,"a",@progbits
	.sectionflags	@""
	.align	4
.nv.constant0._ZN2at6native16triu_tril_kernelIslLb0ELi4ELb0EEEvNS_4cuda6detail10TensorInfoIT_T0_EENS4_IKS5_S6_EEllS6_:
	.zero		1384


//--------------------- .nv.constant0._ZN2at6native16triu_tril_kernelIslLb0ELi4ELb1EEEvNS_4cuda6detail10TensorInfoIT_T0_EENS4_IKS5_S6_EEllS6_ --------------------------
	.section	.nv.constant0._ZN2at6native16triu_tril_kernelIslLb0ELi4ELb1EEEvNS_4cuda6detail10TensorInfoIT_T0_EENS4_IKS5_S6_EEllS6_,"a",@progbits
	.sectionflags	@""
	.align	4
.nv.constant0._ZN2at6native16triu_tril_kernelIslLb0ELi4ELb1EEEvNS_4cuda6detail10TensorInfoIT_T0_EENS4_IKS5_S6_EEllS6_:
	.zero		1384


//--------------------- .nv.constant0._ZN2at6native16triu_tril_kernelIsiLb0ELi4ELb0EEEvNS_4cuda6detail10TensorInfoIT_T0_EENS4_IKS5_S6_EEllS6_ --------------------------
	.section	.nv.constant0._ZN2at6native16triu_tril_kernelIsiLb0ELi4ELb0EEEvNS_4cuda6detail10TensorInfoIT_T0_EENS4_IKS5_S6_EEllS6_,"a",@progbits
	.sectionflags	@""
	.align	4
.nv.constant0._ZN2at6native16triu_tril_kernelIsiLb0ELi4ELb0EEEvNS_4cuda6detail10TensorInfoIT_T0_EENS4_IKS5_S6_EEllS6_:
	.zero		980


//--------------------- .nv.constant0._ZN2at6native16triu_tril_kernelIsiLb0ELi4ELb1EEEvNS_4cuda6detail10TensorInfoIT_T0_EENS4_IKS5_S6_EEllS6_ --------------------------
	.section	.nv.constant0._ZN2at6native16triu_tril_kernelIsiLb0ELi4ELb1EEEvNS_4cuda6detail10TensorInfoIT_T0_EENS4_IKS5_S6_EEllS6_,"a",@progbits
	.sectionflags	@""
	.align	4
.nv.constant0._ZN2at6native16triu_tril_kernelIsiLb0ELi4ELb1EEEvNS_4cuda6detail10TensorInfoIT_T0_EENS4_IKS5_S6_EEllS6_:
	.zero		980


//--------------------- .nv.constant0._ZN2at6native16triu_tril_kernelIllLb0ELi1ELb0EEEvNS_4cuda6detail10TensorInfoIT_T0_EENS4_IKS5_S6_EEllS6_ --------------------------
	.section	.nv.constant0._ZN2at6native16triu_tril_kernelIllLb0ELi1ELb0EEEvNS_4cuda6detail10TensorInfoIT_T0_EENS4_IKS5_S6_EEllS6_,"a",@progbits
	.sectionflags	@""
	.align	4
.nv.constant0._ZN2at6native16triu_tril_kernelIllLb0ELi1ELb0EEEvNS_4cuda6detail10TensorInfoIT_T0_EENS4_IKS5_S6_EEllS6_:
	.zero		1384


//--------------------- .nv.constant0._ZN2at6native16triu_tril_kernelIllLb0ELi1ELb1EEEvNS_4cuda6detail10TensorInfoIT_T0_EENS4_IKS5_S6_EEllS6_ --------------------------
	.section	.nv.constant0._ZN2at6native16triu_tril_kernelIllLb0ELi1ELb1EEEvNS_4cuda6detail10TensorInfoIT_T0_EENS4_IKS5_S6_EEllS6_,"a",@progbits
	.sectionflags	@""
	.align	4
.nv.constant0._ZN2at6native16triu_tril_kernelIllLb0ELi1ELb1EEEvNS_4cuda6detail10TensorInfoIT_T0_EENS4_IKS5_S6_EEllS6_:
	.zero		1384


//--------------------- .nv.constant0._ZN2at6native16triu_tril_kernelIliLb0ELi1ELb0EEEvNS_4cuda6detail10TensorInfoIT_T0_EENS4_IKS5_S6_EEllS6_ --------------------------
	.section	.nv.constant0._ZN2at6native16triu_tril_kernelIliLb0ELi1ELb0EEEvNS_4cuda6detail10TensorInfoIT_T0_EENS4_IKS5_S6_EEllS6_,"a",@progbits
	.sectionflags	@""
	.align	4
.nv.constant0._ZN2at6native16triu_tril_kernelIliLb0ELi1ELb0EEEvNS_4cuda6detail10TensorInfoIT_T0_EENS4_IKS5_S6_EEllS6_:
	.zero		980


//--------------------- .nv.constant0._ZN2at6native16triu_tril_kernelIliLb0ELi1ELb1EEEvNS_4cuda6detail10TensorInfoIT_T0_EENS4_IKS5_S6_EEllS6_ --------------------------
	.section	.nv.constant0._ZN2at6native16triu_tril_kernelIliLb0ELi1ELb1EEEvNS_4cuda6detail10TensorInfoIT_T0_EENS4_IKS5_S6_EEllS6_,"a",@progbits
	.sectionflags	@""
	.align	4
.nv.constant0._ZN2at6native16triu_tril_kernelIliLb0ELi1ELb1EEEvNS_4cuda6detail10TensorInfoIT_T0_EENS4_IKS5_S6_EEllS6_:
	.zero		980


//--------------------- .nv.constant0._ZN2at6native16triu_tril_kernelIilLb0ELi2ELb0EEEvNS_4cuda6detail10TensorInfoIT_T0_EENS4_IKS5_S6_EEllS6_ --------------------------
	.section	.nv.constant0._ZN2at6native16triu_tril_kernelIilLb0ELi2ELb0EEEvNS_4cuda6detail10TensorInfoIT_T0_EENS4_IKS5_S6_EEllS6_,"a",@progbits
	.sectionflags	@""
	.align	4
.nv.constant0._ZN2at6native16triu_tril_kernelIilLb0ELi2ELb0EEEvNS_4cuda6detail10TensorInfoIT_T0_EENS4_IKS5_S6_EEllS6_:
	.zero		1384


//--------------------- .nv.constant0._ZN2at6native16triu_tril_kernelIilLb0ELi2ELb1EEEvNS_4cuda6detail10TensorInfoIT_T0_EENS4_IKS5_S6_EEllS6_ --------------------------
	.section	.nv.constant0._ZN2at6native16triu_tril_kernelIilLb0ELi2ELb1EEEvNS_4cuda6detail10TensorInfoIT_T0_EENS4_IKS5_S6_EEllS6_,"a",@progbits
	.sectionflags	@""
	.align	4
.nv.constant0._ZN2at6native16triu_tril_kernelIilLb0ELi2ELb1EEEvNS_4cuda6detail10TensorInfoIT_T0_EENS4_IKS5_S6_EEllS6_:
	.zero		1384


//--------------------- .nv.constant0._ZN2at6native16triu_tril_kernelIiiLb0ELi2ELb0EEEvNS_4cuda6detail10TensorInfoIT_T0_EENS4_IKS5_S6_EEllS6_ --------------------------
	.section	.nv.constant0._ZN2at6native16triu_tril_kernelIiiLb0ELi2ELb0EEEvNS_4cuda6detail10TensorInfoIT_T0_EENS4_IKS5_S6_EEllS6_,"a",@progbits
	.sectionflags	@""
	.align	4
.nv.constant0._ZN2at6native16triu_tril_kernelIiiLb0ELi2ELb0EEEvNS_4cuda6detail10TensorInfoIT_T0_EENS4_IKS5_S6_EEllS6_:
	.zero		980


//--------------------- .nv.constant0._ZN2at6native16triu_tril_kernelIiiLb0ELi2ELb1EEEvNS_4cuda6detail10TensorInfoIT_T0_EENS4_IKS5_S6_EEllS6_ --------------------------
	.section	.nv.constant0._ZN2at6native16triu_tril_kernelIiiLb0ELi2ELb1EEEvNS_4cuda6detail10TensorInfoIT_T0_EENS4_IKS5_S6_EEllS6_,"a",@progbits
	.sectionflags	@""
	.align	4
.nv.constant0._ZN2at6native16triu_tril_kernelIiiLb0ELi2ELb1EEEvNS_4cuda6detail10TensorInfoIT_T0_EENS4_IKS5_S6_EEllS6_:
	.zero		980


//--------------------- .nv.constant0._ZN2at6native16triu_tril_kernelIalLb0ELi8ELb0EEEvNS_4cuda6detail10TensorInfoIT_T0_EENS4_IKS5_S6_EEllS6_ --------------------------
	.section	.nv.constant0._ZN2at6native16triu_tril_kernelIalLb0ELi8ELb0EEEvNS_4cuda6detail10TensorInfoIT_T0_EENS4_IKS5_S6_EEllS6_,"a",@progbits
	.sectionflags	@""
	.align	4
.nv.constant0._ZN2at6native16triu_tril_kernelIalLb0ELi8ELb0EEEvNS_4cuda6detail10TensorInfoIT_T0_EENS4_IKS5_S6_EEllS6_:
	.zero		1384


//--------------------- .nv.constant0._ZN2at6native16triu_tril_kernelIalLb0ELi8ELb1EEEvNS_4cuda6detail10TensorInfoIT_T0_EENS4_IKS5_S6_EEllS6_ --------------------------
	.section	.nv.constant0._ZN2at6native16triu_tril_kernelIalLb0ELi8ELb1EEEvNS_4cuda6detail10TensorInfoIT_T0_EENS4_IKS5_S6_EEllS6_,"a",@progbits
	.sectionflags	@""
	.align	4
.nv.constant0._ZN2at6native16triu_tril_kernelIalLb0ELi8ELb1EEEvNS_4cuda6detail10TensorInfoIT_T0_EENS4_IKS5_S6_EEllS6_:
	.zero		1384


//--------------------- .nv.constant0._ZN2at6native16triu_tril_kernelIaiLb0ELi8ELb0EEEvNS_4cuda6detail10TensorInfoIT_T0_EENS4_IKS5_S6_EEllS6_ --------------------------
	.section	.nv.constant0._ZN2at6native16triu_tril_kernelIaiLb0ELi8ELb0EEEvNS_4cuda6detail10TensorInfoIT_T0_EENS4_IKS5_S6_EEllS6_,"a",@progbits
	.sectionflags	@""
	.align	4
.nv.constant0._ZN2at6native16triu_tril_kernelIaiLb0ELi8ELb0EEEvNS_4cuda6detail10TensorInfoIT_T0_EENS4_IKS5_S6_EEllS6_:
	.zero		980


//--------------------- .nv.constant0._ZN2at6native16triu_tril_kernelIaiLb0ELi8ELb1EEEvNS_4cuda6detail10TensorInfoIT_T0_EENS4_IKS5_S6_EEllS6_ --------------------------
	.section	.nv.constant0._ZN2at6native16triu_tril_kernelIaiLb0ELi8ELb1EEEvNS_4cuda6detail10TensorInfoIT_T0_EENS4_IKS5_S6_EEllS6_,"a",@progbits
	.sectionflags	@""
	.align	4
.nv.constant0._ZN2at6native16triu_tril_kernelIaiLb0ELi8ELb1EEEvNS_4cuda6detail10TensorInfoIT_T0_EENS4_IKS5_S6_EEllS6_:
	.zero		980


//--------------------- .nv.constant0._ZN2at6native16triu_tril_kernelIhlLb0ELi8ELb0EEEvNS_4cuda6detail10TensorInfoIT_T0_EENS4_IKS5_S6_EEllS6_ --------------------------
	.section	.nv.constant0._ZN2at6native16triu_tril_kernelIhlLb0ELi8ELb0EEEvNS_4cuda6detail10TensorInfoIT_T0_EENS4_IKS5_S6_EEllS6_,"a",@progbits
	.sectionflags	@""
	.align	4
.nv.constant0._ZN2at6native16triu_tril_kernelIhlLb0ELi8ELb0EEEvNS_4cuda6detail10TensorInfoIT_T0_EENS4_IKS5_S6_EEllS6_:
	.zero		1384


//--------------------- .nv.constant0._ZN2at6native16triu_tril_kernelIhlLb0ELi8ELb1EEEvNS_4cuda6detail10TensorInfoIT_T0_EENS4_IKS5_S6_EEllS6_ --------------------------
	.section	.nv.constant0._ZN2at6native16triu_tril_kernelIhlLb0ELi8ELb1EEEvNS_4cuda6detail10TensorInfoIT_T0_EENS4_IKS5_S6_EEllS6_,"a",@progbits
	.sectionflags	@""
	.align	4
.nv.constant0._ZN2at6native16triu_tril_kernelIhlLb0ELi8ELb1EEEvNS_4cuda6detail10TensorInfoIT_T0_EENS4_IKS5_S6_EEllS6_:
	.zero		1384


//--------------------- .nv.constant0._ZN2at6native16triu_tril_kernelIhiLb0ELi8ELb0EEEvNS_4cuda6detail10TensorInfoIT_T0_EENS4_IKS5_S6_EEllS6_ --------------------------
	.section	.nv.constant0._ZN2at6native16triu_tril_kernelIhiLb0ELi8ELb0EEEvNS_4cuda6detail10TensorInfoIT_T0_EENS4_IKS5_S6_EEllS6_,"a",@progbits
	.sectionflags	@""
	.align	4
.nv.constant0._ZN2at6native16triu_tril_kernelIhiLb0ELi8ELb0EEEvNS_4cuda6detail10TensorInfoIT_T0_EENS4_IKS5_S6_EEllS6_:
	.zero		980


//--------------------- .nv.constant0._ZN2at6native16triu_tril_kernelIhiLb0ELi8ELb1EEEvNS_4cuda6detail10TensorInfoIT_T0_EENS4_IKS5_S6_EEllS6_ --------------------------
	.section	.nv.constant0._ZN2at6native16triu_tril_kernelIhiLb0ELi8ELb1EEEvNS_4cuda6detail10TensorInfoIT_T0_EENS4_IKS5_S6_EEllS6_,"a",@progbits
	.sectionflags	@""
	.align	4
.nv.constant0._ZN2at6native16triu_tril_kernelIhiLb0ELi8ELb1EEEvNS_4cuda6detail10TensorInfoIT_T0_EENS4_IKS5_S6_EEllS6_:
	.zero		980


//--------------------- SYMBOLS --------------------------

	.type		.nv.reservedSmem.offset0,@object
	.size		.nv.reservedSmem.offset0,0x4
